	.target	sm_90a

	.elftype	@"ET_EXEC"


//--------------------- .note.nv.tkinfo           --------------------------
	.section	.note.nv.tkinfo,"",@"SHT_NOTE"
	.sectionflags	@"SHF_NOTE_NV_TKINFO"
	.tkinfo
        /*0018*/ 	.word	0x00000002
        /*0030*/ 	.string	""
        /*0030*/ 	.string	"ptxas"
        /*0030*/ 	.string	"Cuda compilation tools, release 13.0, V13.0.88"
        /*0030*/ 	.string	"Build cuda_13.0.r13.0/compiler.36424714_0"
        /*0030*/ 	.string	"-arch sm_90a -m 64 "



//--------------------- .note.nv.cuinfo           --------------------------
	.section	.note.nv.cuinfo,"",@"SHT_NOTE"
	.sectionflags	@"SHF_NOTE_NV_CUINFO"
        /*0018*/ 	.short	0x0002
        /*001a*/ 	.short	0x005a
        /*001c*/ 	.short	0x0082
	.zero		2


//--------------------- .nv.info                  --------------------------
	.section	.nv.info,"",@"SHT_CUDA_INFO"
	.align	4


	//----- nvinfo : EIATTR_REGCOUNT
	.align		4
        /*0000*/ 	.byte	0x04, 0x2f
        /*0002*/ 	.short	(.L_16 - .L_15)
	.align		4
.L_15:
        /*0004*/ 	.word	index@(_ZN7cutlass13device_kernelIN5flash22FlashAttnBwdPreprocessIN4cute5tupleIJNS3_1CILi64EEENS5_ILi256EEEEEENS_10bfloat16_tEfNS_4arch4Sm90ELb1ELb1EEEEEvNT_6ParamsE)
        /*0008*/ 	.word	0x0000007a


	//----- nvinfo : EIATTR_FRAME_SIZE
	.align		4
.L_16:
        /*000c*/ 	.byte	0x04, 0x11
        /*000e*/ 	.short	(.L_18 - .L_17)
	.align		4
.L_17:
        /*0010*/ 	.word	index@(_ZN7cutlass13device_kernelIN5flash22FlashAttnBwdPreprocessIN4cute5tupleIJNS3_1CILi64EEENS5_ILi256EEEEEENS_10bfloat16_tEfNS_4arch4Sm90ELb1ELb1EEEEEvNT_6ParamsE)
        /*0014*/ 	.word	0x00000000


	//----- nvinfo : EIATTR_REGCOUNT
	.align		4
.L_18:
        /*0018*/ 	.byte	0x04, 0x2f
        /*001a*/ 	.short	(.L_20 - .L_19)
	.align		4
.L_19:
        /*001c*/ 	.word	index@(_ZN7cutlass13device_kernelIN5flash11enable_sm90INS1_16FlashAttnBwdSm90INS1_25CollectiveMainloopBwdSm90ILi2ELi1ELi1EN4cute5tupleIJNS5_1CILi1EEES8_S8_EEENS6_IJNS7_ILi64EEENS7_ILi80EEENS7_ILi256EEEEEENS_10bfloat16_tEfNS_4arch4Sm90ELb1ELb0ELb0ELb1ELb0ELb0ELb1ELb1ELi2ELi1ELi1ELi1ELb0EEENS1_24CollectiveEpilogueBwdGQAISD_fSG_Li256ELb1ELb0EEENS1_25SingleTileBwdLPTSchedulerILb1ELi80ELb0EEEEEEEEEvNT_6ParamsE)
        /*0020*/ 	.word	0x000000a8


	//----- nvinfo : EIATTR_FRAME_SIZE
	.align		4
.L_20:
        /*0024*/ 	.byte	0x04, 0x11
        /*0026*/ 	.short	(.L_22 - .L_21)
	.align		4
.L_21:
        /*0028*/ 	.word	index@(_ZN7cutlass13device_kernelIN5flash11enable_sm90INS1_16FlashAttnBwdSm90INS1_25CollectiveMainloopBwdSm90ILi2ELi1ELi1EN4cute5tupleIJNS5_1CILi1EEES8_S8_EEENS6_IJNS7_ILi64EEENS7_ILi80EEENS7_ILi256EEEEEENS_10bfloat16_tEfNS_4arch4Sm90ELb1ELb0ELb0ELb1ELb0ELb0ELb1ELb1ELi2ELi1ELi1ELi1ELb0EEENS1_24CollectiveEpilogueBwdGQAISD_fSG_Li256ELb1ELb0EEENS1_25SingleTileBwdLPTSchedulerILb1ELi80ELb0EEEEEEEEEvNT_6ParamsE)
        /*002c*/ 	.word	0x00000008


	//----- nvinfo : EIATTR_REGCOUNT
	.align		4
.L_22:
        /*0030*/ 	.byte	0x04, 0x2f
        /*0032*/ 	.short	(.L_24 - .L_23)
	.align		4
.L_23:
        /*0034*/ 	.word	index@(_ZN7cutlass13device_kernelIN5flash32FlashAttnBwdPostprocessConvertdQIN4cute5tupleIJNS3_1CILi64EEENS5_ILi256EEEEEENS_10bfloat16_tEfNS_4arch4Sm90ELi256ENS3_8TiledMMAINS3_8MMA_AtomIJNS3_4SM904GMMA27MMA_64x64x16_F32BF16BF16_SSILNSF_5MajorE1ELSH_0ELNSF_7ScaleInE1ELSI_1EEEEEENS3_6LayoutINS4_IJNS5_ILi2EEENS5_ILi1EEESN_EEENS4_IJSN_NS5_ILi0EEESP_EEEEENS4_IJNS3_10UnderscoreESS_SS_EEEEELb1EEEEEvNT_6ParamsE)
        /*0038*/ 	.word	0x00000059


	//----- nvinfo : EIATTR_FRAME_SIZE
	.align		4
.L_24:
        /*003c*/ 	.byte	0x04, 0x11
        /*003e*/ 	.short	(.L_26 - .L_25)
	.align		4
.L_25:
        /*0040*/ 	.word	index@(_ZN7cutlass13device_kernelIN5flash32FlashAttnBwdPostprocessConvertdQIN4cute5tupleIJNS3_1CILi64EEENS5_ILi256EEEEEENS_10bfloat16_tEfNS_4arch4Sm90ELi256ENS3_8TiledMMAINS3_8MMA_AtomIJNS3_4SM904GMMA27MMA_64x64x16_F32BF16BF16_SSILNSF_5MajorE1ELSH_0ELNSF_7ScaleInE1ELSI_1EEEEEENS3_6LayoutINS4_IJNS5_ILi2EEENS5_ILi1EEESN_EEENS4_IJSN_NS5_ILi0EEESP_EEEEENS4_IJNS3_10UnderscoreESS_SS_EEEEELb1EEEEEvNT_6ParamsE)
        /*0044*/ 	.word	0x00000000


	//----- nvinfo : EIATTR_REGCOUNT
	.align		4
.L_26:
        /*0048*/ 	.byte	0x04, 0x2f
        /*004a*/ 	.short	(.L_28 - .L_27)
	.align		4
.L_27:
        /*004c*/ 	.word	index@(_ZN7cutlass13device_kernelIN5flash32FlashAttnBwdPostprocessConvertdQIN4cute5tupleIJNS3_1CILi80EEENS5_ILi256EEEEEENS_10bfloat16_tEfNS_4arch4Sm90ELi256ENS3_8TiledMMAINS3_8MMA_AtomIJNS3_4SM904GMMA27MMA_64x16x16_F32BF16BF16_SSILNSF_5MajorE1ELSH_1ELNSF_7ScaleInE1ELSI_1EEEEEENS3_6LayoutINS4_IJNS5_ILi2EEENS5_ILi1EEESN_EEENS4_IJSN_NS5_ILi0EEESP_EEEEENS4_IJNS3_10UnderscoreESS_SS_EEEEELb1EEEEEvNT_6ParamsE)
        /*0050*/ 	.word	0x0000006d


	//----- nvinfo : EIATTR_FRAME_SIZE
	.align		4
.L_28:
        /*0054*/ 	.byte	0x04, 0x11
        /*0056*/ 	.short	(.L_30 - .L_29)
	.align		4
.L_29:
        /*0058*/ 	.word	index@(_ZN7cutlass13device_kernelIN5flash32FlashAttnBwdPostprocessConvertdQIN4cute5tupleIJNS3_1CILi80EEENS5_ILi256EEEEEENS_10bfloat16_tEfNS_4arch4Sm90ELi256ENS3_8TiledMMAINS3_8MMA_AtomIJNS3_4SM904GMMA27MMA_64x16x16_F32BF16BF16_SSILNSF_5MajorE1ELSH_1ELNSF_7ScaleInE1ELSI_1EEEEEENS3_6LayoutINS4_IJNS5_ILi2EEENS5_ILi1EEESN_EEENS4_IJSN_NS5_ILi0EEESP_EEEEENS4_IJNS3_10UnderscoreESS_SS_EEEEELb1EEEEEvNT_6ParamsE)
        /*005c*/ 	.word	0x00000000


	//----- nvinfo : EIATTR_REGCOUNT
	.align		4
.L_30:
        /*0060*/ 	.byte	0x04, 0x2f
        /*0062*/ 	.short	(.L_32 - .L_31)
	.align		4
.L_31:
        /*0064*/ 	.word	index@(_ZN7cutlass13device_kernelIN5flash11enable_sm90INS1_16FlashAttnBwdSm90INS1_25CollectiveMainloopBwdSm90ILi2ELi1ELi1EN4cute5tupleIJNS5_1CILi1EEES8_S8_EEENS6_IJNS7_ILi64EEENS7_ILi80EEENS7_ILi256EEEEEENS_10bfloat16_tEfNS_4arch4Sm90ELb1ELb0ELb0ELb1ELb0ELb0ELb1ELb1ELi2ELi1ELi1ELi1ELb0EEENS1_21CollectiveEpilogueBwdISD_SE_SG_Li256ELb1ELb1ELi2EEENS1_25SingleTileBwdLPTSchedulerILb1ELi80ELb0EEEEEEEEEvNT_6ParamsE)
        /*0068*/ 	.word	0x000000a8


	//----- nvinfo : EIATTR_FRAME_SIZE
	.align		4
.L_32:
        /*006c*/ 	.byte	0x04, 0x11
        /*006e*/ 	.short	(.L_34 - .L_33)
	.align		4
.L_33:
        /*0070*/ 	.word	index@(_ZN7cutlass13device_kernelIN5flash11enable_sm90INS1_16FlashAttnBwdSm90INS1_25CollectiveMainloopBwdSm90ILi2ELi1ELi1EN4cute5tupleIJNS5_1CILi1EEES8_S8_EEENS6_IJNS7_ILi64EEENS7_ILi80EEENS7_ILi256EEEEEENS_10bfloat16_tEfNS_4arch4Sm90ELb1ELb0ELb0ELb1ELb0ELb0ELb1ELb1ELi2ELi1ELi1ELi1ELb0EEENS1_21CollectiveEpilogueBwdISD_SE_SG_Li256ELb1ELb1ELi2EEENS1_25SingleTileBwdLPTSchedulerILb1ELi80ELb0EEEEEEEEEvNT_6ParamsE)
        /*0074*/ 	.word	0x00000010


	//----- nvinfo : EIATTR_REGCOUNT
	.align		4
.L_34:
        /*0078*/ 	.byte	0x04, 0x2f
        /*007a*/ 	.short	(.L_36 - .L_35)
	.align		4
.L_35:
        /*007c*/ 	.word	index@(_ZN7cutlass13device_kernelIN5flash22FlashAttnBwdPreprocessIN4cute5tupleIJNS3_1CILi64EEENS5_ILi256EEEEEENS_10bfloat16_tEfNS_4arch4Sm90ELb1ELb0EEEEEvNT_6ParamsE)
        /*0080*/ 	.word	0x0000007c


	//----- nvinfo : EIATTR_FRAME_SIZE
	.align		4
.L_36:
        /*0084*/ 	.byte	0x04, 0x11
        /*0086*/ 	.short	(.L_38 - .L_37)
	.align		4
.L_37:
        /*0088*/ 	.word	index@(_ZN7cutlass13device_kernelIN5flash22FlashAttnBwdPreprocessIN4cute5tupleIJNS3_1CILi64EEENS5_ILi256EEEEEENS_10bfloat16_tEfNS_4arch4Sm90ELb1ELb0EEEEEvNT_6ParamsE)
        /*008c*/ 	.word	0x00000000


	//----- nvinfo : EIATTR_REGCOUNT
	.align		4
.L_38:
        /*0090*/ 	.byte	0x04, 0x2f
        /*0092*/ 	.short	(.L_40 - .L_39)
	.align		4
.L_39:
        /*0094*/ 	.word	index@(_ZN7cutlass13device_kernelIN5flash11enable_sm90INS1_16FlashAttnBwdSm90INS1_25CollectiveMainloopBwdSm90ILi2ELi1ELi1EN4cute5tupleIJNS5_1CILi1EEES8_S8_EEENS6_IJNS7_ILi64EEENS7_ILi80EEENS7_ILi256EEEEEENS_10bfloat16_tEfNS_4arch4Sm90ELb1ELb0ELb0ELb0ELb0ELb0ELb1ELb1ELi2ELi1ELi1ELi1ELb0EEENS1_24CollectiveEpilogueBwdGQAISD_fSG_Li256ELb0ELb0EEENS1_25SingleTileBwdLPTSchedulerILb0ELi80ELb0EEEEEEEEEvNT_6ParamsE)
        /*0098*/ 	.word	0x000000a8


	//----- nvinfo : EIATTR_FRAME_SIZE
	.align		4
.L_40:
        /*009c*/ 	.byte	0x04, 0x11
        /*009e*/ 	.short	(.L_42 - .L_41)
	.align		4
.L_41:
        /*00a0*/ 	.word	index@(_ZN7cutlass13device_kernelIN5flash11enable_sm90INS1_16FlashAttnBwdSm90INS1_25CollectiveMainloopBwdSm90ILi2ELi1ELi1EN4cute5tupleIJNS5_1CILi1EEES8_S8_EEENS6_IJNS7_ILi64EEENS7_ILi80EEENS7_ILi256EEEEEENS_10bfloat16_tEfNS_4arch4Sm90ELb1ELb0ELb0ELb0ELb0ELb0ELb1ELb1ELi2ELi1ELi1ELi1ELb0EEENS1_24CollectiveEpilogueBwdGQAISD_fSG_Li256ELb0ELb0EEENS1_25SingleTileBwdLPTSchedulerILb0ELi80ELb0EEEEEEEEEvNT_6ParamsE)
        /*00a4*/ 	.word	0x00000010


	//----- nvinfo : EIATTR_REGCOUNT
	.align		4
.L_42:
        /*00a8*/ 	.byte	0x04, 0x2f
        /*00aa*/ 	.short	(.L_44 - .L_43)
	.align		4
.L_43:
        /*00ac*/ 	.word	index@(_ZN7cutlass13device_kernelIN5flash11enable_sm90INS1_16FlashAttnBwdSm90INS1_25CollectiveMainloopBwdSm90ILi2ELi1ELi1EN4cute5tupleIJNS5_1CILi1EEES8_S8_EEENS6_IJNS7_ILi64EEENS7_ILi80EEENS7_ILi256EEEEEENS_10bfloat16_tEfNS_4arch4Sm90ELb1ELb0ELb0ELb0ELb0ELb0ELb1ELb1ELi2ELi1ELi1ELi1ELb0EEENS1_21CollectiveEpilogueBwdISD_SE_SG_Li256ELb0ELb1ELi2EEENS1_25SingleTileBwdLPTSchedulerILb0ELi80ELb0EEEEEEEEEvNT_6ParamsE)
        /*00b0*/ 	.word	0x000000a8


	//----- nvinfo : EIATTR_FRAME_SIZE
	.align		4
.L_44:
        /*00b4*/ 	.byte	0x04, 0x11
        /*00b6*/ 	.short	(.L_46 - .L_45)
	.align		4
.L_45:
        /*00b8*/ 	.word	index@(_ZN7cutlass13device_kernelIN5flash11enable_sm90INS1_16FlashAttnBwdSm90INS1_25CollectiveMainloopBwdSm90ILi2ELi1ELi1EN4cute5tupleIJNS5_1CILi1EEES8_S8_EEENS6_IJNS7_ILi64EEENS7_ILi80EEENS7_ILi256EEEEEENS_10bfloat16_tEfNS_4arch4Sm90ELb1ELb0ELb0ELb0ELb0ELb0ELb1ELb1ELi2ELi1ELi1ELi1ELb0EEENS1_21CollectiveEpilogueBwdISD_SE_SG_Li256ELb0ELb1ELi2EEENS1_25SingleTileBwdLPTSchedulerILb0ELi80ELb0EEEEEEEEEvNT_6ParamsE)
        /*00bc*/ 	.word	0x00000010


	//----- nvinfo : EIATTR_REGCOUNT
	.align		4
.L_46:
        /*00c0*/ 	.byte	0x04, 0x2f
        /*00c2*/ 	.short	(.L_48 - .L_47)
	.align		4
.L_47:
        /*00c4*/ 	.word	index@(_ZN7cutlass13device_kernelIN5flash11enable_sm90INS1_16FlashAttnBwdSm90INS1_25CollectiveMainloopBwdSm90ILi2ELi1ELi1EN4cute5tupleIJNS5_1CILi1EEES8_S8_EEENS6_IJNS7_ILi64EEENS7_ILi80EEENS7_ILi256EEEEEENS_10bfloat16_tEfNS_4arch4Sm90ELb0ELb1ELb0ELb1ELb0ELb0ELb1ELb1ELi2ELi1ELi1ELi1ELb0EEENS1_24CollectiveEpilogueBwdGQAISD_fSG_Li256ELb1ELb0EEENS1_19SingleTileSchedulerILb1ELb0ELb0ELi80EEEEEEEEEvNT_6ParamsE)
        /*00c8*/ 	.word	0x000000a8


	//----- nvinfo : EIATTR_FRAME_SIZE
	.align		4
.L_48:
        /*00cc*/ 	.byte	0x04, 0x11
        /*00ce*/ 	.short	(.L_50 - .L_49)
	.align		4
.L_49:
        /*00d0*/ 	.word	index@(_ZN7cutlass13device_kernelIN5flash11enable_sm90INS1_16FlashAttnBwdSm90INS1_25CollectiveMainloopBwdSm90ILi2ELi1ELi1EN4cute5tupleIJNS5_1CILi1EEES8_S8_EEENS6_IJNS7_ILi64EEENS7_ILi80EEENS7_ILi256EEEEEENS_10bfloat16_tEfNS_4arch4Sm90ELb0ELb1ELb0ELb1ELb0ELb0ELb1ELb1ELi2ELi1ELi1ELi1ELb0EEENS1_24CollectiveEpilogueBwdGQAISD_fSG_Li256ELb1ELb0EEENS1_19SingleTileSchedulerILb1ELb0ELb0ELi80EEEEEEEEEvNT_6ParamsE)
        /*00d4*/ 	.word	0x00000008


	//----- nvinfo : EIATTR_REGCOUNT
	.align		4
.L_50:
        /*00d8*/ 	.byte	0x04, 0x2f
        /*00da*/ 	.short	(.L_52 - .L_51)
	.align		4
.L_51:
        /*00dc*/ 	.word	index@(_ZN7cutlass13device_kernelIN5flash11enable_sm90INS1_16FlashAttnBwdSm90INS1_25CollectiveMainloopBwdSm90ILi2ELi1ELi1EN4cute5tupleIJNS5_1CILi1EEES8_S8_EEENS6_IJNS7_ILi64EEENS7_ILi80EEENS7_ILi256EEEEEENS_10bfloat16_tEfNS_4arch4Sm90ELb0ELb1ELb0ELb1ELb0ELb0ELb1ELb1ELi2ELi1ELi1ELi1ELb0EEENS1_21CollectiveEpilogueBwdISD_SE_SG_Li256ELb1ELb1ELi2EEENS1_19SingleTileSchedulerILb1ELb0ELb0ELi80EEEEEEEEEvNT_6ParamsE)
        /*00e0*/ 	.word	0x000000a8


	//----- nvinfo : EIATTR_FRAME_SIZE
	.align		4
.L_52:
        /*00e4*/ 	.byte	0x04, 0x11
        /*00e6*/ 	.short	(.L_54 - .L_53)
	.align		4
.L_53:
        /*00e8*/ 	.word	index@(_ZN7cutlass13device_kernelIN5flash11enable_sm90INS1_16FlashAttnBwdSm90INS1_25CollectiveMainloopBwdSm90ILi2ELi1ELi1EN4cute5tupleIJNS5_1CILi1EEES8_S8_EEENS6_IJNS7_ILi64EEENS7_ILi80EEENS7_ILi256EEEEEENS_10bfloat16_tEfNS_4arch4Sm90ELb0ELb1ELb0ELb1ELb0ELb0ELb1ELb1ELi2ELi1ELi1ELi1ELb0EEENS1_21CollectiveEpilogueBwdISD_SE_SG_Li256ELb1ELb1ELi2EEENS1_19SingleTileSchedulerILb1ELb0ELb0ELi80EEEEEEEEEvNT_6ParamsE)
        /*00ec*/ 	.word	0x00000008


	//----- nvinfo : EIATTR_REGCOUNT
	.align		4
.L_54:
        /*00f0*/ 	.byte	0x04, 0x2f
        /*00f2*/ 	.short	(.L_56 - .L_55)
	.align		4
.L_55:
        /*00f4*/ 	.word	index@(_ZN7cutlass13device_kernelIN5flash11enable_sm90INS1_16FlashAttnBwdSm90INS1_25CollectiveMainloopBwdSm90ILi2ELi1ELi1EN4cute5tupleIJNS5_1CILi1EEES8_S8_EEENS6_IJNS7_ILi64EEENS7_ILi80EEENS7_ILi256EEEEEENS_10bfloat16_tEfNS_4arch4Sm90ELb0ELb1ELb0ELb0ELb0ELb0ELb1ELb1ELi2ELi1ELi1ELi1ELb0EEENS1_24CollectiveEpilogueBwdGQAISD_fSG_Li256ELb0ELb0EEENS1_19SingleTileSchedulerILb0ELb0ELb0ELi80EEEEEEEEEvNT_6ParamsE)
        /*00f8*/ 	.word	0x000000a8


	//----- nvinfo : EIATTR_FRAME_SIZE
	.align		4
.L_56:
        /*00fc*/ 	.byte	0x04, 0x11
        /*00fe*/ 	.short	(.L_58 - .L_57)
	.align		4
.L_57:
        /*0100*/ 	.word	index@(_ZN7cutlass13device_kernelIN5flash11enable_sm90INS1_16FlashAttnBwdSm90INS1_25CollectiveMainloopBwdSm90ILi2ELi1ELi1EN4cute5tupleIJNS5_1CILi1EEES8_S8_EEENS6_IJNS7_ILi64EEENS7_ILi80EEENS7_ILi256EEEEEENS_10bfloat16_tEfNS_4arch4Sm90ELb0ELb1ELb0ELb0ELb0ELb0ELb1ELb1ELi2ELi1ELi1ELi1ELb0EEENS1_24CollectiveEpilogueBwdGQAISD_fSG_Li256ELb0ELb0EEENS1_19SingleTileSchedulerILb0ELb0ELb0ELi80EEEEEEEEEvNT_6ParamsE)
        /*0104*/ 	.word	0x00000008


	//----- nvinfo : EIATTR_REGCOUNT
	.align		4
.L_58:
        /*0108*/ 	.byte	0x04, 0x2f
        /*010a*/ 	.short	(.L_60 - .L_59)
	.align		4
.L_59:
        /*010c*/ 	.word	index@(_ZN7cutlass13device_kernelIN5flash11enable_sm90INS1_16FlashAttnBwdSm90INS1_25CollectiveMainloopBwdSm90ILi2ELi1ELi1EN4cute5tupleIJNS5_1CILi1EEES8_S8_EEENS6_IJNS7_ILi64EEENS7_ILi80EEENS7_ILi256EEEEEENS_10bfloat16_tEfNS_4arch4Sm90ELb0ELb1ELb0ELb0ELb0ELb0ELb1ELb1ELi2ELi1ELi1ELi1ELb0EEENS1_21CollectiveEpilogueBwdISD_SE_SG_Li256ELb0ELb1ELi2EEENS1_19SingleTileSchedulerILb0ELb0ELb0ELi80EEEEEEEEEvNT_6ParamsE)
        /*0110*/ 	.word	0x000000a8


	//----- nvinfo : EIATTR_FRAME_SIZE
	.align		4
.L_60:
        /*0114*/ 	.byte	0x04, 0x11
        /*0116*/ 	.short	(.L_62 - .L_61)
	.align		4
.L_61:
        /*0118*/ 	.word	index@(_ZN7cutlass13device_kernelIN5flash11enable_sm90INS1_16FlashAttnBwdSm90INS1_25CollectiveMainloopBwdSm90ILi2ELi1ELi1EN4cute5tupleIJNS5_1CILi1EEES8_S8_EEENS6_IJNS7_ILi64EEENS7_ILi80EEENS7_ILi256EEEEEENS_10bfloat16_tEfNS_4arch4Sm90ELb0ELb1ELb0ELb0ELb0ELb0ELb1ELb1ELi2ELi1ELi1ELi1ELb0EEENS1_21CollectiveEpilogueBwdISD_SE_SG_Li256ELb0ELb1ELi2EEENS1_19SingleTileSchedulerILb0ELb0ELb0ELi80EEEEEEEEEvNT_6ParamsE)
        /*011c*/ 	.word	0x00000008


	//----- nvinfo : EIATTR_REGCOUNT
	.align		4
.L_62:
        /*0120*/ 	.byte	0x04, 0x2f
        /*0122*/ 	.short	(.L_64 - .L_63)
	.align		4
.L_63:
        /*0124*/ 	.word	index@(_ZN7cutlass13device_kernelIN5flash11enable_sm90INS1_16FlashAttnBwdSm90INS1_25CollectiveMainloopBwdSm90ILi2ELi1ELi1EN4cute5tupleIJNS5_1CILi1EEES8_S8_EEENS6_IJNS7_ILi64EEENS7_ILi80EEENS7_ILi256EEEEEENS_10bfloat16_tEfNS_4arch4Sm90ELb0ELb0ELb0ELb1ELb0ELb0ELb1ELb1ELi2ELi1ELi1ELi1ELb0EEENS1_24CollectiveEpilogueBwdGQAISD_fSG_Li256ELb1ELb0EEENS1_19SingleTileSchedulerILb1ELb0ELb0ELi80EEEEEEEEEvNT_6ParamsE)
        /*0128*/ 	.word	0x000000a8


	//----- nvinfo : EIATTR_FRAME_SIZE
	.align		4
.L_64:
        /*012c*/ 	.byte	0x04, 0x11
        /*012e*/ 	.short	(.L_66 - .L_65)
	.align		4
.L_65:
        /*0130*/ 	.word	index@(_ZN7cutlass13device_kernelIN5flash11enable_sm90INS1_16FlashAttnBwdSm90INS1_25CollectiveMainloopBwdSm90ILi2ELi1ELi1EN4cute5tupleIJNS5_1CILi1EEES8_S8_EEENS6_IJNS7_ILi64EEENS7_ILi80EEENS7_ILi256EEEEEENS_10bfloat16_tEfNS_4arch4Sm90ELb0ELb0ELb0ELb1ELb0ELb0ELb1ELb1ELi2ELi1ELi1ELi1ELb0EEENS1_24CollectiveEpilogueBwdGQAISD_fSG_Li256ELb1ELb0EEENS1_19SingleTileSchedulerILb1ELb0ELb0ELi80EEEEEEEEEvNT_6ParamsE)
        /*0134*/ 	.word	0x00000010


	//----- nvinfo : EIATTR_REGCOUNT
	.align		4
.L_66:
        /*0138*/ 	.byte	0x04, 0x2f
        /*013a*/ 	.short	(.L_68 - .L_67)
	.align		4
.L_67:
        /*013c*/ 	.word	index@(_ZN7cutlass13device_kernelIN5flash11enable_sm90INS1_16FlashAttnBwdSm90INS1_25CollectiveMainloopBwdSm90ILi2ELi1ELi1EN4cute5tupleIJNS5_1CILi1EEES8_S8_EEENS6_IJNS7_ILi64EEENS7_ILi80EEENS7_ILi256EEEEEENS_10bfloat16_tEfNS_4arch4Sm90ELb0ELb0ELb0ELb1ELb0ELb0ELb1ELb1ELi2ELi1ELi1ELi1ELb0EEENS1_21CollectiveEpilogueBwdISD_SE_SG_Li256ELb1ELb1ELi2EEENS1_19SingleTileSchedulerILb1ELb0ELb0ELi80EEEEEEEEEvNT_6ParamsE)
        /*0140*/ 	.word	0x000000a8


	//----- nvinfo : EIATTR_FRAME_SIZE
	.align		4
.L_68:
        /*0144*/ 	.byte	0x04, 0x11
        /*0146*/ 	.short	(.L_70 - .L_69)
	.align		4
.L_69:
        /*0148*/ 	.word	index@(_ZN7cutlass13device_kernelIN5flash11enable_sm90INS1_16FlashAttnBwdSm90INS1_25CollectiveMainloopBwdSm90ILi2ELi1ELi1EN4cute5tupleIJNS5_1CILi1EEES8_S8_EEENS6_IJNS7_ILi64EEENS7_ILi80EEENS7_ILi256EEEEEENS_10bfloat16_tEfNS_4arch4Sm90ELb0ELb0ELb0ELb1ELb0ELb0ELb1ELb1ELi2ELi1ELi1ELi1ELb0EEENS1_21CollectiveEpilogueBwdISD_SE_SG_Li256ELb1ELb1ELi2EEENS1_19SingleTileSchedulerILb1ELb0ELb0ELi80EEEEEEEEEvNT_6ParamsE)
        /*014c*/ 	.word	0x00000010


	//----- nvinfo : EIATTR_REGCOUNT
	.align		4
.L_70:
        /*0150*/ 	.byte	0x04, 0x2f
        /*0152*/ 	.short	(.L_72 - .L_71)
	.align		4
.L_71:
        /*0154*/ 	.word	index@(_ZN7cutlass13device_kernelIN5flash11enable_sm90INS1_16FlashAttnBwdSm90INS1_25CollectiveMainloopBwdSm90ILi2ELi1ELi1EN4cute5tupleIJNS5_1CILi1EEES8_S8_EEENS6_IJNS7_ILi64EEENS7_ILi80EEENS7_ILi256EEEEEENS_10bfloat16_tEfNS_4arch4Sm90ELb0ELb0ELb0ELb0ELb0ELb0ELb1ELb1ELi2ELi1ELi1ELi1ELb0EEENS1_24CollectiveEpilogueBwdGQAISD_fSG_Li256ELb0ELb0EEENS1_19SingleTileSchedulerILb0ELb0ELb0ELi80EEEEEEEEEvNT_6ParamsE)
        /*0158*/ 	.word	0x000000a8


	//----- nvinfo : EIATTR_FRAME_SIZE
	.align		4
.L_72:
        /*015c*/ 	.byte	0x04, 0x11
        /*015e*/ 	.short	(.L_74 - .L_73)
	.align		4
.L_73:
        /*0160*/ 	.word	index@(_ZN7cutlass13device_kernelIN5flash11enable_sm90INS1_16FlashAttnBwdSm90INS1_25CollectiveMainloopBwdSm90ILi2ELi1ELi1EN4cute5tupleIJNS5_1CILi1EEES8_S8_EEENS6_IJNS7_ILi64EEENS7_ILi80EEENS7_ILi256EEEEEENS_10bfloat16_tEfNS_4arch4Sm90ELb0ELb0ELb0ELb0ELb0ELb0ELb1ELb1ELi2ELi1ELi1ELi1ELb0EEENS1_24CollectiveEpilogueBwdGQAISD_fSG_Li256ELb0ELb0EEENS1_19SingleTileSchedulerILb0ELb0ELb0ELi80EEEEEEEEEvNT_6ParamsE)
        /*0164*/ 	.word	0x00000008


	//----- nvinfo : EIATTR_REGCOUNT
	.align		4
.L_74:
        /*0168*/ 	.byte	0x04, 0x2f
        /*016a*/ 	.short	(.L_76 - .L_75)
	.align		4
.L_75:
        /*016c*/ 	.word	index@(_ZN7cutlass13device_kernelIN5flash11enable_sm90INS1_16FlashAttnBwdSm90INS1_25CollectiveMainloopBwdSm90ILi2ELi1ELi1EN4cute5tupleIJNS5_1CILi1EEES8_S8_EEENS6_IJNS7_ILi64EEENS7_ILi80EEENS7_ILi256EEEEEENS_10bfloat16_tEfNS_4arch4Sm90ELb0ELb0ELb0ELb0ELb0ELb0ELb1ELb1ELi2ELi1ELi1ELi1ELb0EEENS1_21CollectiveEpilogueBwdISD_SE_SG_Li256ELb0ELb1ELi2EEENS1_19SingleTileSchedulerILb0ELb0ELb0ELi80EEEEEEEEEvNT_6ParamsE)
        /*0170*/ 	.word	0x000000a8


	//----- nvinfo : EIATTR_FRAME_SIZE
	.align		4
.L_76:
        /*0174*/ 	.byte	0x04, 0x11
        /*0176*/ 	.short	(.L_78 - .L_77)
	.align		4
.L_77:
        /*0178*/ 	.word	index@(_ZN7cutlass13device_kernelIN5flash11enable_sm90INS1_16FlashAttnBwdSm90INS1_25CollectiveMainloopBwdSm90ILi2ELi1ELi1EN4cute5tupleIJNS5_1CILi1EEES8_S8_EEENS6_IJNS7_ILi64EEENS7_ILi80EEENS7_ILi256EEEEEENS_10bfloat16_tEfNS_4arch4Sm90ELb0ELb0ELb0ELb0ELb0ELb0ELb1ELb1ELi2ELi1ELi1ELi1ELb0EEENS1_21CollectiveEpilogueBwdISD_SE_SG_Li256ELb0ELb1ELi2EEENS1_19SingleTileSchedulerILb0ELb0ELb0ELi80EEEEEEEEEvNT_6ParamsE)
        /*017c*/ 	.word	0x00000008


	//----- nvinfo : EIATTR_MIN_STACK_SIZE
	.align		4
.L_78:
        /*0180*/ 	.byte	0x04, 0x12
        /*0182*/ 	.short	(.L_80 - .L_79)
	.align		4
.L_79:
        /*0184*/ 	.word	index@(_ZN7cutlass13device_kernelIN5flash11enable_sm90INS1_16FlashAttnBwdSm90INS1_25CollectiveMainloopBwdSm90ILi2ELi1ELi1EN4cute5tupleIJNS5_1CILi1EEES8_S8_EEENS6_IJNS7_ILi64EEENS7_ILi80EEENS7_ILi256EEEEEENS_10bfloat16_tEfNS_4arch4Sm90ELb0ELb0ELb0ELb0ELb0ELb0ELb1ELb1ELi2ELi1ELi1ELi1ELb0EEENS1_21CollectiveEpilogueBwdISD_SE_SG_Li256ELb0ELb1ELi2EEENS1_19SingleTileSchedulerILb0ELb0ELb0ELi80EEEEEEEEEvNT_6ParamsE)
        /*0188*/ 	.word	0x00000008


	//----- nvinfo : EIATTR_MIN_STACK_SIZE
	.align		4
.L_80:
        /*018c*/ 	.byte	0x04, 0x12
        /*018e*/ 	.short	(.L_82 - .L_81)
	.align		4
.L_81:
        /*0190*/ 	.word	index@(_ZN7cutlass13device_kernelIN5flash11enable_sm90INS1_16FlashAttnBwdSm90INS1_25CollectiveMainloopBwdSm90ILi2ELi1ELi1EN4cute5tupleIJNS5_1CILi1EEES8_S8_EEENS6_IJNS7_ILi64EEENS7_ILi80EEENS7_ILi256EEEEEENS_10bfloat16_tEfNS_4arch4Sm90ELb0ELb0ELb0ELb0ELb0ELb0ELb1ELb1ELi2ELi1ELi1ELi1ELb0EEENS1_24CollectiveEpilogueBwdGQAISD_fSG_Li256ELb0ELb0EEENS1_19SingleTileSchedulerILb0ELb0ELb0ELi80EEEEEEEEEvNT_6ParamsE)
        /*0194*/ 	.word	0x00000008


	//----- nvinfo : EIATTR_MIN_STACK_SIZE
	.align		4
.L_82:
        /*0198*/ 	.byte	0x04, 0x12
        /*019a*/ 	.short	(.L_84 - .L_83)
	.align		4
.L_83:
        /*019c*/ 	.word	index@(_ZN7cutlass13device_kernelIN5flash11enable_sm90INS1_16FlashAttnBwdSm90INS1_25CollectiveMainloopBwdSm90ILi2ELi1ELi1EN4cute5tupleIJNS5_1CILi1EEES8_S8_EEENS6_IJNS7_ILi64EEENS7_ILi80EEENS7_ILi256EEEEEENS_10bfloat16_tEfNS_4arch4Sm90ELb0ELb0ELb0ELb1ELb0ELb0ELb1ELb1ELi2ELi1ELi1ELi1ELb0EEENS1_21CollectiveEpilogueBwdISD_SE_SG_Li256ELb1ELb1ELi2EEENS1_19SingleTileSchedulerILb1ELb0ELb0ELi80EEEEEEEEEvNT_6ParamsE)
        /*01a0*/ 	.word	0x00000010


	//----- nvinfo : EIATTR_MIN_STACK_SIZE
	.align		4
.L_84:
        /*01a4*/ 	.byte	0x04, 0x12
        /*01a6*/ 	.short	(.L_86 - .L_85)
	.align		4
.L_85:
        /*01a8*/ 	.word	index@(_ZN7cutlass13device_kernelIN5flash11enable_sm90INS1_16FlashAttnBwdSm90INS1_25CollectiveMainloopBwdSm90ILi2ELi1ELi1EN4cute5tupleIJNS5_1CILi1EEES8_S8_EEENS6_IJNS7_ILi64EEENS7_ILi80EEENS7_ILi256EEEEEENS_10bfloat16_tEfNS_4arch4Sm90ELb0ELb0ELb0ELb1ELb0ELb0ELb1ELb1ELi2ELi1ELi1ELi1ELb0EEENS1_24CollectiveEpilogueBwdGQAISD_fSG_Li256ELb1ELb0EEENS1_19SingleTileSchedulerILb1ELb0ELb0ELi80EEEEEEEEEvNT_6ParamsE)
        /*01ac*/ 	.word	0x00000010


	//----- nvinfo : EIATTR_MIN_STACK_SIZE
	.align		4
.L_86:
        /*01b0*/ 	.byte	0x04, 0x12
        /*01b2*/ 	.short	(.L_88 - .L_87)
	.align		4
.L_87:
        /*01b4*/ 	.word	index@(_ZN7cutlass13device_kernelIN5flash11enable_sm90INS1_16FlashAttnBwdSm90INS1_25CollectiveMainloopBwdSm90ILi2ELi1ELi1EN4cute5tupleIJNS5_1CILi1EEES8_S8_EEENS6_IJNS7_ILi64EEENS7_ILi80EEENS7_ILi256EEEEEENS_10bfloat16_tEfNS_4arch4Sm90ELb0ELb1ELb0ELb0ELb0ELb0ELb1ELb1ELi2ELi1ELi1ELi1ELb0EEENS1_21CollectiveEpilogueBwdISD_SE_SG_Li256ELb0ELb1ELi2EEENS1_19SingleTileSchedulerILb0ELb0ELb0ELi80EEEEEEEEEvNT_6ParamsE)
        /*01b8*/ 	.word	0x00000008


	//----- nvinfo : EIATTR_MIN_STACK_SIZE
	.align		4
.L_88:
        /*01bc*/ 	.byte	0x04, 0x12
        /*01be*/ 	.short	(.L_90 - .L_89)
	.align		4
.L_89:
        /*01c0*/ 	.word	index@(_ZN7cutlass13device_kernelIN5flash11enable_sm90INS1_16FlashAttnBwdSm90INS1_25CollectiveMainloopBwdSm90ILi2ELi1ELi1EN4cute5tupleIJNS5_1CILi1EEES8_S8_EEENS6_IJNS7_ILi64EEENS7_ILi80EEENS7_ILi256EEEEEENS_10bfloat16_tEfNS_4arch4Sm90ELb0ELb1ELb0ELb0ELb0ELb0ELb1ELb1ELi2ELi1ELi1ELi1ELb0EEENS1_24CollectiveEpilogueBwdGQAISD_fSG_Li256ELb0ELb0EEENS1_19SingleTileSchedulerILb0ELb0ELb0ELi80EEEEEEEEEvNT_6ParamsE)
        /*01c4*/ 	.word	0x00000008


	//----- nvinfo : EIATTR_MIN_STACK_SIZE
	.align		4
.L_90:
        /*01c8*/ 	.byte	0x04, 0x12
        /*01ca*/ 	.short	(.L_92 - .L_91)
	.align		4
.L_91:
        /*01cc*/ 	.word	index@(_ZN7cutlass13device_kernelIN5flash11enable_sm90INS1_16FlashAttnBwdSm90INS1_25CollectiveMainloopBwdSm90ILi2ELi1ELi1EN4cute5tupleIJNS5_1CILi1EEES8_S8_EEENS6_IJNS7_ILi64EEENS7_ILi80EEENS7_ILi256EEEEEENS_10bfloat16_tEfNS_4arch4Sm90ELb0ELb1ELb0ELb1ELb0ELb0ELb1ELb1ELi2ELi1ELi1ELi1ELb0EEENS1_21CollectiveEpilogueBwdISD_SE_SG_Li256ELb1ELb1ELi2EEENS1_19SingleTileSchedulerILb1ELb0ELb0ELi80EEEEEEEEEvNT_6ParamsE)
        /*01d0*/ 	.word	0x00000008


	//----- nvinfo : EIATTR_MIN_STACK_SIZE
	.align		4
.L_92:
        /*01d4*/ 	.byte	0x04, 0x12
        /*01d6*/ 	.short	(.L_94 - .L_93)
	.align		4
.L_93:
        /*01d8*/ 	.word	index@(_ZN7cutlass13device_kernelIN5flash11enable_sm90INS1_16FlashAttnBwdSm90INS1_25CollectiveMainloopBwdSm90ILi2ELi1ELi1EN4cute5tupleIJNS5_1CILi1EEES8_S8_EEENS6_IJNS7_ILi64EEENS7_ILi80EEENS7_ILi256EEEEEENS_10bfloat16_tEfNS_4arch4Sm90ELb0ELb1ELb0ELb1ELb0ELb0ELb1ELb1ELi2ELi1ELi1ELi1ELb0EEENS1_24CollectiveEpilogueBwdGQAISD_fSG_Li256ELb1ELb0EEENS1_19SingleTileSchedulerILb1ELb0ELb0ELi80EEEEEEEEEvNT_6ParamsE)
        /*01dc*/ 	.word	0x00000008


	//----- nvinfo : EIATTR_MIN_STACK_SIZE
	.align		4
.L_94:
        /*01e0*/ 	.byte	0x04, 0x12
        /*01e2*/ 	.short	(.L_96 - .L_95)
	.align		4
.L_95:
        /*01e4*/ 	.word	index@(_ZN7cutlass13device_kernelIN5flash11enable_sm90INS1_16FlashAttnBwdSm90INS1_25CollectiveMainloopBwdSm90ILi2ELi1ELi1EN4cute5tupleIJNS5_1CILi1EEES8_S8_EEENS6_IJNS7_ILi64EEENS7_ILi80EEENS7_ILi256EEEEEENS_10bfloat16_tEfNS_4arch4Sm90ELb1ELb0ELb0ELb0ELb0ELb0ELb1ELb1ELi2ELi1ELi1ELi1ELb0EEENS1_21CollectiveEpilogueBwdISD_SE_SG_Li256ELb0ELb1ELi2EEENS1_25SingleTileBwdLPTSchedulerILb0ELi80ELb0EEEEEEEEEvNT_6ParamsE)
        /*01e8*/ 	.word	0x00000010


	//----- nvinfo : EIATTR_MIN_STACK_SIZE
	.align		4
.L_96:
        /*01ec*/ 	.byte	0x04, 0x12
        /*01ee*/ 	.short	(.L_98 - .L_97)
	.align		4
.L_97:
        /*01f0*/ 	.word	index@(_ZN7cutlass13device_kernelIN5flash11enable_sm90INS1_16FlashAttnBwdSm90INS1_25CollectiveMainloopBwdSm90ILi2ELi1ELi1EN4cute5tupleIJNS5_1CILi1EEES8_S8_EEENS6_IJNS7_ILi64EEENS7_ILi80EEENS7_ILi256EEEEEENS_10bfloat16_tEfNS_4arch4Sm90ELb1ELb0ELb0ELb0ELb0ELb0ELb1ELb1ELi2ELi1ELi1ELi1ELb0EEENS1_24CollectiveEpilogueBwdGQAISD_fSG_Li256ELb0ELb0EEENS1_25SingleTileBwdLPTSchedulerILb0ELi80ELb0EEEEEEEEEvNT_6ParamsE)
        /*01f4*/ 	.word	0x00000010


	//----- nvinfo : EIATTR_MIN_STACK_SIZE
	.align		4
.L_98:
        /*01f8*/ 	.byte	0x04, 0x12
        /*01fa*/ 	.short	(.L_100 - .L_99)
	.align		4
.L_99:
        /*01fc*/ 	.word	index@(_ZN7cutlass13device_kernelIN5flash22FlashAttnBwdPreprocessIN4cute5tupleIJNS3_1CILi64EEENS5_ILi256EEEEEENS_10bfloat16_tEfNS_4arch4Sm90ELb1ELb0EEEEEvNT_6ParamsE)
        /*0200*/ 	.word	0x00000000


	//----- nvinfo : EIATTR_MIN_STACK_SIZE
	.align		4
.L_100:
        /*0204*/ 	.byte	0x04, 0x12
        /*0206*/ 	.short	(.L_102 - .L_101)
	.align		4
.L_101:
        /*0208*/ 	.word	index@(_ZN7cutlass13device_kernelIN5flash11enable_sm90INS1_16FlashAttnBwdSm90INS1_25CollectiveMainloopBwdSm90ILi2ELi1ELi1EN4cute5tupleIJNS5_1CILi1EEES8_S8_EEENS6_IJNS7_ILi64EEENS7_ILi80EEENS7_ILi256EEEEEENS_10bfloat16_tEfNS_4arch4Sm90ELb1ELb0ELb0ELb1ELb0ELb0ELb1ELb1ELi2ELi1ELi1ELi1ELb0EEENS1_21CollectiveEpilogueBwdISD_SE_SG_Li256ELb1ELb1ELi2EEENS1_25SingleTileBwdLPTSchedulerILb1ELi80ELb0EEEEEEEEEvNT_6ParamsE)
        /*020c*/ 	.word	0x00000010


	//----- nvinfo : EIATTR_MIN_STACK_SIZE
	.align		4
.L_102:
        /*0210*/ 	.byte	0x04, 0x12
        /*0212*/ 	.short	(.L_104 - .L_103)
	.align		4
.L_103:
        /*0214*/ 	.word	index@(_ZN7cutlass13device_kernelIN5flash32FlashAttnBwdPostprocessConvertdQIN4cute5tupleIJNS3_1CILi80EEENS5_ILi256EEEEEENS_10bfloat16_tEfNS_4arch4Sm90ELi256ENS3_8TiledMMAINS3_8MMA_AtomIJNS3_4SM904GMMA27MMA_64x16x16_F32BF16BF16_SSILNSF_5MajorE1ELSH_1ELNSF_7ScaleInE1ELSI_1EEEEEENS3_6LayoutINS4_IJNS5_ILi2EEENS5_ILi1EEESN_EEENS4_IJSN_NS5_ILi0EEESP_EEEEENS4_IJNS3_10UnderscoreESS_SS_EEEEELb1EEEEEvNT_6ParamsE)
        /*0218*/ 	.word	0x00000000


	//----- nvinfo : EIATTR_MIN_STACK_SIZE
	.align		4
.L_104:
        /*021c*/ 	.byte	0x04, 0x12
        /*021e*/ 	.short	(.L_106 - .L_105)
	.align		4
.L_105:
        /*0220*/ 	.word	index@(_ZN7cutlass13device_kernelIN5flash32FlashAttnBwdPostprocessConvertdQIN4cute5tupleIJNS3_1CILi64EEENS5_ILi256EEEEEENS_10bfloat16_tEfNS_4arch4Sm90ELi256ENS3_8TiledMMAINS3_8MMA_AtomIJNS3_4SM904GMMA27MMA_64x64x16_F32BF16BF16_SSILNSF_5MajorE1ELSH_0ELNSF_7ScaleInE1ELSI_1EEEEEENS3_6LayoutINS4_IJNS5_ILi2EEENS5_ILi1EEESN_EEENS4_IJSN_NS5_ILi0EEESP_EEEEENS4_IJNS3_10UnderscoreESS_SS_EEEEELb1EEEEEvNT_6ParamsE)
        /*0224*/ 	.word	0x00000000


	//----- nvinfo : EIATTR_MIN_STACK_SIZE
	.align		4
.L_106:
        /*0228*/ 	.byte	0x04, 0x12
        /*022a*/ 	.short	(.L_108 - .L_107)
	.align		4
.L_107:
        /*022c*/ 	.word	index@(_ZN7cutlass13device_kernelIN5flash11enable_sm90INS1_16FlashAttnBwdSm90INS1_25CollectiveMainloopBwdSm90ILi2ELi1ELi1EN4cute5tupleIJNS5_1CILi1EEES8_S8_EEENS6_IJNS7_ILi64EEENS7_ILi80EEENS7_ILi256EEEEEENS_10bfloat16_tEfNS_4arch4Sm90ELb1ELb0ELb0ELb1ELb0ELb0ELb1ELb1ELi2ELi1ELi1ELi1ELb0EEENS1_24CollectiveEpilogueBwdGQAISD_fSG_Li256ELb1ELb0EEENS1_25SingleTileBwdLPTSchedulerILb1ELi80ELb0EEEEEEEEEvNT_6ParamsE)
        /*0230*/ 	.word	0x00000008


	//----- nvinfo : EIATTR_MIN_STACK_SIZE
	.align		4
.L_108:
        /*0234*/ 	.byte	0x04, 0x12
        /*0236*/ 	.short	(.L_110 - .L_109)
	.align		4
.L_109:
        /*0238*/ 	.word	index@(_ZN7cutlass13device_kernelIN5flash22FlashAttnBwdPreprocessIN4cute5tupleIJNS3_1CILi64EEENS5_ILi256EEEEEENS_10bfloat16_tEfNS_4arch4Sm90ELb1ELb1EEEEEvNT_6ParamsE)
        /*023c*/ 	.word	0x00000000
.L_110:


//--------------------- .nv.compat                --------------------------
	.section	.nv.compat,"",@"SHT_CUDA_COMPAT_INFO"
	.align	4
        /*0000*/ 	.byte	0x02, 0x09, 0x01, 0x00, 0x02, 0x02, 0x04, 0x00, 0x02, 0x05, 0x05, 0x00, 0x03, 0x07, 0x01, 0x01
        /*0010*/ 	.byte	0x02, 0x03, 0x01, 0x00, 0x02, 0x06, 0x01, 0x00, 0x04, 0x0b, 0x08, 0x00, 0x00, 0x00, 0x00, 0x00
        /*0020*/ 	.byte	0x00, 0x00, 0x00, 0x00


//--------------------- .nv.info._ZN7cutlass13device_kernelIN5flash11enable_sm90INS1_16FlashAttnBwdSm90INS1_25CollectiveMainloopBwdSm90ILi2ELi1ELi1EN4cute5tupleIJNS5_1CILi1EEES8_S8_EEENS6_IJNS7_ILi64EEENS7_ILi80EEENS7_ILi256EEEEEENS_10bfloat16_tEfNS_4arch4Sm90ELb0ELb0ELb0ELb0ELb0ELb0ELb1ELb1ELi2ELi1ELi1ELi1ELb0EEENS1_21CollectiveEpilogueBwdISD_SE_SG_Li256ELb0ELb1ELi2EEENS1_19SingleTileSchedulerILb0ELb0ELb0ELi80EEEEEEEEEvNT_6ParamsE --------------------------
	.section	.nv.info._ZN7cutlass13device_kernelIN5flash11enable_sm90INS1_16FlashAttnBwdSm90INS1_25CollectiveMainloopBwdSm90ILi2ELi1ELi1EN4cute5tupleIJNS5_1CILi1EEES8_S8_EEENS6_IJNS7_ILi64EEENS7_ILi80EEENS7_ILi256EEEEEENS_10bfloat16_tEfNS_4arch4Sm90ELb0ELb0ELb0ELb0ELb0ELb0ELb1ELb1ELi2ELi1ELi1ELi1ELb0EEENS1_21CollectiveEpilogueBwdISD_SE_SG_Li256ELb0ELb1ELi2EEENS1_19SingleTileSchedulerILb0ELb0ELb0ELi80EEEEEEEEEvNT_6ParamsE,"",@"SHT_CUDA_INFO"
	.sectionflags	@""
	.align	4


	//----- nvinfo : EIATTR_CUDA_API_VERSION
	.align		4
        /*0000*/ 	.byte	0x04, 0x37
        /*0002*/ 	.short	(.L_112 - .L_111)
.L_111:
        /*0004*/ 	.word	0x00000082


	//----- nvinfo : EIATTR_KPARAM_INFO
	.align		4
.L_112:
        /*0008*/ 	.byte	0x04, 0x17
        /*000a*/ 	.short	(.L_114 - .L_113)
.L_113:
        /*000c*/ 	.word	0x00000000
        /*0010*/ 	.short	0x0000
        /*0012*/ 	.short	0x0070
        /*0014*/ 	.byte	0x00, 0xf0, 0x01, 0x24


	//----- nvinfo : EIATTR_SPARSE_MMA_MASK
	.align		4
.L_114:
        /*0018*/ 	.byte	0x03, 0x50
        /*001a*/ 	.short	0x0000


	//----- nvinfo : EIATTR_MAXREG_COUNT
	.align		4
        /*001c*/ 	.byte	0x03, 0x1b
        /*001e*/ 	.short	0x00a8


	//----- nvinfo : EIATTR_NUM_BARRIERS
	.align		4
        /*0020*/ 	.byte	0x02, 0x4c
        /*0022*/ 	.byte	0x0a
	.zero		1


	//----- nvinfo : EIATTR_EXTERNS
	.align		4
        /*0024*/ 	.byte	0x04, 0x0f
        /*0026*/ 	.short	(.L_116 - .L_115)


	//   ....[0]....
	.align		4
.L_115:
        /*0028*/ 	.word	index@(__assertfail)


	//----- nvinfo : EIATTR_ANNOTATIONS
	.align		4
.L_116:
        /*002c*/ 	.byte	0x04, 0x55
        /*002e*/ 	.short	(.L_118 - .L_117)


	//   ....[0]....
.L_117:
        /*0030*/ 	.word	0x00000001
        /*0034*/ 	.byte	0x00, 0xb6, 0x00, 0x00, 0x01, 0x00, 0x00, 0x00, 0x60, 0xb6, 0x00, 0x00


	//----- nvinfo : EIATTR_MERCURY_ISA_VERSION
	.align		4
.L_118:
        /*0040*/ 	.byte	0x03, 0x5f
        /*0042*/ 	.short	0x0101


	//----- nvinfo : EIATTR_INT_WARP_WIDE_INSTR_OFFSETS
	.align		4
        /*0044*/ 	.byte	0x04, 0x31
        /*0046*/ 	.short	(.L_120 - .L_119)


	//   ....[0]....
.L_119:
        /*0048*/ 	.word	0x000001e0


	//   ....[1]....
        /*004c*/ 	.word	0x00000290


	//----- nvinfo : EIATTR_COOP_GROUP_MASK_REGIDS
	.align		4
.L_120:
        /*0050*/ 	.byte	0x04, 0x29
        /*0052*/ 	.short	(.L_122 - .L_121)


	//   ....[0]....
.L_121:
        /*0054*/ 	.word	0xffffffff


	//   ....[1]....
        /*0058*/ 	.word	0xffffffff


	//   ....[2]....
        /*005c*/ 	.word	0xffffffff


	//   ....[3]....
        /*0060*/ 	.word	0xffffffff


	//   ....[4]....
        /*0064*/ 	.word	0xffffffff


	//   ....[5]....
        /*0068*/ 	.word	0xffffffff


	//   ....[6]....
        /*006c*/ 	.word	0xffffffff


	//----- nvinfo : EIATTR_COOP_GROUP_INSTR_OFFSETS
	.align		4
.L_122:
        /*0070*/ 	.byte	0x04, 0x28
        /*0072*/ 	.short	(.L_124 - .L_123)


	//   ....[0]....
.L_123:
        /*0074*/ 	.word	0x00000060


	//   ....[1]....
        /*0078*/ 	.word	0x000001f0


	//   ....[2]....
        /*007c*/ 	.word	0x000002a0


	//   ....[3]....
        /*0080*/ 	.word	0x00000400


	//   ....[4]....
        /*0084*/ 	.word	0x000006d0


	//   ....[5]....
        /*0088*/ 	.word	0x0000a330


	//   ....[6]....
        /*008c*/ 	.word	0x0000aa90


	//----- nvinfo : EIATTR_REG_RECONFIG
	.align		4
.L_124:
        /*0090*/ 	.byte	0x01, 0x54
	.zero		2


	//----- nvinfo : EIATTR_SYSCALL_OFFSETS
	.align		4
        /*0094*/ 	.byte	0x04, 0x46
        /*0096*/ 	.short	(.L_126 - .L_125)


	//   ....[0]....
.L_125:
        /*0098*/ 	.word	0x00009b30


	//   ....[1]....
        /*009c*/ 	.word	0x00009c70


	//   ....[2]....
        /*00a0*/ 	.word	0x00009d90


	//   ....[3]....
        /*00a4*/ 	.word	0x00009eb0


	//----- nvinfo : EIATTR_MBARRIER_INSTR_OFFSETS
	.align		4
.L_126:
        /*00a8*/ 	.byte	0x04, 0x39
        /*00aa*/ 	.short	(.L_128 - .L_127)


	//   ....[0]....
.L_127:
        /*00ac*/ 	.word	0x000002c0
        /*00b0*/ 	.word	0x000000ff
        /*00b4*/ 	.word	0x00031800
        /*00b8*/ 	.short	0x0100
        /*00ba*/ 	.byte	0x06
	.zero		1


	//   ....[1]....
        /*00bc*/ 	.word	0x000003b0
        /*00c0*/ 	.word	0x000000ff
        /*00c4*/ 	.word	0x00031810
        /*00c8*/ 	.short	0x0100
        /*00ca*/ 	.byte	0x08
	.zero		1


	//   ....[2]....
        /*00cc*/ 	.word	0x000003c0
        /*00d0*/ 	.word	0x000000ff
        /*00d4*/ 	.word	0x00031820
        /*00d8*/ 	.short	0x0100
        /*00da*/ 	.byte	0x08
	.zero		1


	//   ....[3]....
        /*00dc*/ 	.word	0x000003d0
        /*00e0*/ 	.word	0x000000ff
        /*00e4*/ 	.word	0x00031818
        /*00e8*/ 	.short	0x0100
        /*00ea*/ 	.byte	0x08
	.zero		1


	//   ....[4]....
        /*00ec*/ 	.word	0x000003e0
        /*00f0*/ 	.word	0x000000ff
        /*00f4*/ 	.word	0x00031828
        /*00f8*/ 	.short	0x0100
        /*00fa*/ 	.byte	0x08
	.zero		1


	//   ....[5]....
        /*00fc*/ 	.word	0x00000510
        /*0100*/ 	.word	0x000000ff
        /*0104*/ 	.word	0x00031830
        /*0108*/ 	.short	0x0100
        /*010a*/ 	.byte	0x08
	.zero		1


	//   ....[6]....
        /*010c*/ 	.word	0x00000520
        /*0110*/ 	.word	0x000000ff
        /*0114*/ 	.word	0x00031838
        /*0118*/ 	.short	0x0100
        /*011a*/ 	.byte	0x08
	.zero		1


	//   ....[7]....
        /*011c*/ 	.word	0x00000670
        /*0120*/ 	.word	0x000000ff
        /*0124*/ 	.word	0x00031800
        /*0128*/ 	.short	0x010a
        /*012a*/ 	.byte	0x3c
	.zero		1


	//   ....[8]....
        /*012c*/ 	.word	0x000006f0
        /*0130*/ 	.word	0x000000ff
        /*0134*/ 	.word	0x00031800
        /*0138*/ 	.short	0x010a
        /*013a*/ 	.byte	0x3c
	.zero		1


	//   ....[9]....
        /*013c*/ 	.word	0x00001080
        /*0140*/ 	.word	0x00000011
        /*0144*/ 	.word	0x00031810
        /*0148*/ 	.short	0x010a
        /*014a*/ 	.byte	0x3f
	.zero		1


	//   ....[10]....
        /*014c*/ 	.word	0x00001160
        /*0150*/ 	.word	0x00000011
        /*0154*/ 	.word	0x00031810
        /*0158*/ 	.short	0x010a
        /*015a*/ 	.byte	0x3f
	.zero		1


	//   ....[11]....
        /*015c*/ 	.word	0x000036d0
        /*0160*/ 	.word	0x000000ff
        /*0164*/ 	.word	0x00031830
        /*0168*/ 	.short	0x010a
        /*016a*/ 	.byte	0x3c
	.zero		1


	//   ....[12]....
        /*016c*/ 	.word	0x00003790
        /*0170*/ 	.word	0x000000ff
        /*0174*/ 	.word	0x00031830
        /*0178*/ 	.short	0x010a
        /*017a*/ 	.byte	0x3c
	.zero		1


	//   ....[13]....
        /*017c*/ 	.word	0x00008af0
        /*0180*/ 	.word	0x000000ff
        /*0184*/ 	.word	0x00000000
        /*0188*/ 	.short	0x0101
        /*018a*/ 	.byte	0x04
	.zero		1


	//   ....[14]....
        /*018c*/ 	.word	0x000094c0
        /*0190*/ 	.word	0x00000011
        /*0194*/ 	.word	0x00000000
        /*0198*/ 	.short	0x0101
        /*019a*/ 	.byte	0x3f
	.zero		1


	//   ....[15]....
        /*019c*/ 	.word	0x0000adb0
        /*01a0*/ 	.word	0x00000008
        /*01a4*/ 	.word	0x00031820
        /*01a8*/ 	.short	0x010a
        /*01aa*/ 	.byte	0x3f
	.zero		1


	//   ....[16]....
        /*01ac*/ 	.word	0x0000b580
        /*01b0*/ 	.word	0x00000008
        /*01b4*/ 	.word	0x00031838
        /*01b8*/ 	.short	0x010a
        /*01ba*/ 	.byte	0x3f
	.zero		1


	//   ....[17]....
        /*01bc*/ 	.word	0x0000b900
        /*01c0*/ 	.word	0x00000013
        /*01c4*/ 	.word	0x00031820
        /*01c8*/ 	.short	0x010a
        /*01ca*/ 	.byte	0x3f
	.zero		1


	//   ....[18]....
        /*01cc*/ 	.word	0x0000bcf0
        /*01d0*/ 	.word	0x00000008
        /*01d4*/ 	.word	0x00031838
        /*01d8*/ 	.short	0x010a
        /*01da*/ 	.byte	0x3f
	.zero		1


	//   ....[19]....
        /*01dc*/ 	.word	0x0000c1a0
        /*01e0*/ 	.word	0x00000005
        /*01e4*/ 	.word	0x00000000
        /*01e8*/ 	.short	0x010a
        /*01ea*/ 	.byte	0x3f
	.zero		1


	//   ....[20]....
        /*01ec*/ 	.word	0x0000c230
        /*01f0*/ 	.word	0x00000003
        /*01f4*/ 	.word	0x00000000
        /*01f8*/ 	.short	0x010a
        /*01fa*/ 	.byte	0x3f
	.zero		1


	//   ....[21]....
        /*01fc*/ 	.word	0x0000c280
        /*0200*/ 	.word	0x00000007
        /*0204*/ 	.word	0x00031838
        /*0208*/ 	.short	0x010a
        /*020a*/ 	.byte	0x3f
	.zero		1


	//   ....[22]....
        /*020c*/ 	.word	0x0000c2f0
        /*0210*/ 	.word	0x00000008
        /*0214*/ 	.word	0x00031800
        /*0218*/ 	.short	0x010a
        /*021a*/ 	.byte	0x3f
	.zero		1


	//   ....[23]....
        /*021c*/ 	.word	0x0000c340
        /*0220*/ 	.word	0x00000011
        /*0224*/ 	.word	0x00031810
        /*0228*/ 	.short	0x010a
        /*022a*/ 	.byte	0x3f
	.zero		1


	//   ....[24]....
        /*022c*/ 	.word	0x0000c390
        /*0230*/ 	.word	0x00000005
        /*0234*/ 	.word	0x00031830
        /*0238*/ 	.short	0x010a
        /*023a*/ 	.byte	0x3f
	.zero		1


	//   ....[25]....
        /*023c*/ 	.word	0x0000c3e0
        /*0240*/ 	.word	0x00000008
        /*0244*/ 	.word	0x00031820
        /*0248*/ 	.short	0x010a
        /*024a*/ 	.byte	0x3f
	.zero		1


	//   ....[26]....
        /*024c*/ 	.word	0x0000c430
        /*0250*/ 	.word	0x00000008
        /*0254*/ 	.word	0x00031838
        /*0258*/ 	.short	0x010a
        /*025a*/ 	.byte	0x3f
	.zero		1


	//   ....[27]....
        /*025c*/ 	.word	0x0000c490
        /*0260*/ 	.word	0x00000013
        /*0264*/ 	.word	0x00031820
        /*0268*/ 	.short	0x010a
        /*026a*/ 	.byte	0x3f
	.zero		1


	//   ....[28]....
        /*026c*/ 	.word	0x0000c4e0
        /*0270*/ 	.word	0x00000008
        /*0274*/ 	.word	0x00031838
        /*0278*/ 	.short	0x010a
        /*027a*/ 	.byte	0x3f
	.zero		1


	//   ....[29]....
        /*027c*/ 	.word	0x0000c5b0
        /*0280*/ 	.word	0x00000005
        /*0284*/ 	.word	0x00000000
        /*0288*/ 	.short	0x010a
        /*028a*/ 	.byte	0x3f
	.zero		1


	//   ....[30]....
        /*028c*/ 	.word	0x0000c600
        /*0290*/ 	.word	0x00000003
        /*0294*/ 	.word	0x00000000
        /*0298*/ 	.short	0x010a
        /*029a*/ 	.byte	0x3f
	.zero		1


	//----- nvinfo : EIATTR_NUM_MBARRIERS
	.align		4
.L_128:
        /*029c*/ 	.byte	0x03, 0x38
        /*029e*/ 	.short	0x0007


	//----- nvinfo : EIATTR_EXIT_INSTR_OFFSETS
	.align		4
        /*02a0*/ 	.byte	0x04, 0x1c
        /*02a2*/ 	.short	(.L_130 - .L_129)


	//   ....[0]....
.L_129:
        /*02a4*/ 	.word	0x00000610


	//   ....[1]....
        /*02a8*/ 	.word	0x0000aa50


	//   ....[2]....
        /*02ac*/ 	.word	0x0000aab0


	//   ....[3]....
        /*02b0*/ 	.word	0x0000c2d0


	//----- nvinfo : EIATTR_MAX_THREADS
	.align		4
.L_130:
        /*02b4*/ 	.byte	0x04, 0x05
        /*02b6*/ 	.short	(.L_132 - .L_131)
.L_131:
        /*02b8*/ 	.word	0x00000180
        /*02bc*/ 	.word	0x00000001
        /*02c0*/ 	.word	0x00000001


	//----- nvinfo : EIATTR_CRS_STACK_SIZE
	.align		4
.L_132:
        /*02c4*/ 	.byte	0x04, 0x1e
        /*02c6*/ 	.short	(.L_134 - .L_133)
.L_133:
        /*02c8*/ 	.word	0x00000000


	//----- nvinfo : EIATTR_CBANK_PARAM_SIZE
	.align		4
.L_134:
        /*02cc*/ 	.byte	0x03, 0x19
        /*02ce*/ 	.short	0x0970


	//----- nvinfo : EIATTR_PARAM_CBANK
	.align		4
        /*02d0*/ 	.byte	0x04, 0x0a
        /*02d2*/ 	.short	(.L_136 - .L_135)
	.align		4
.L_135:
        /*02d4*/ 	.word	index@(.nv.constant0._ZN7cutlass13device_kernelIN5flash11enable_sm90INS1_16FlashAttnBwdSm90INS1_25CollectiveMainloopBwdSm90ILi2ELi1ELi1EN4cute5tupleIJNS5_1CILi1EEES8_S8_EEENS6_IJNS7_ILi64EEENS7_ILi80EEENS7_ILi256EEEEEENS_10bfloat16_tEfNS_4arch4Sm90ELb0ELb0ELb0ELb0ELb0ELb0ELb1ELb1ELi2ELi1ELi1ELi1ELb0EEENS1_21CollectiveEpilogueBwdISD_SE_SG_Li256ELb0ELb1ELi2EEENS1_19SingleTileSchedulerILb0ELb0ELb0ELi80EEEEEEEEEvNT_6ParamsE)
        /*02d8*/ 	.short	0x0210
        /*02da*/ 	.short	0x0970


	//----- nvinfo : EIATTR_SW_WAR
	.align		4
.L_136:
        /*02dc*/ 	.byte	0x04, 0x36
        /*02de*/ 	.short	(.L_138 - .L_137)
.L_137:
        /*02e0*/ 	.word	0x00000008
.L_138:


//--------------------- .nv.info._ZN7cutlass13device_kernelIN5flash11enable_sm90INS1_16FlashAttnBwdSm90INS1_25CollectiveMainloopBwdSm90ILi2ELi1ELi1EN4cute5tupleIJNS5_1CILi1EEES8_S8_EEENS6_IJNS7_ILi64EEENS7_ILi80EEENS7_ILi256EEEEEENS_10bfloat16_tEfNS_4arch4Sm90ELb0ELb0ELb0ELb0ELb0ELb0ELb1ELb1ELi2ELi1ELi1ELi1ELb0EEENS1_24CollectiveEpilogueBwdGQAISD_fSG_Li256ELb0ELb0EEENS1_19SingleTileSchedulerILb0ELb0ELb0ELi80EEEEEEEEEvNT_6ParamsE --------------------------
	.section	.nv.info._ZN7cutlass13device_kernelIN5flash11enable_sm90INS1_16FlashAttnBwdSm90INS1_25CollectiveMainloopBwdSm90ILi2ELi1ELi1EN4cute5tupleIJNS5_1CILi1EEES8_S8_EEENS6_IJNS7_ILi64EEENS7_ILi80EEENS7_ILi256EEEEEENS_10bfloat16_tEfNS_4arch4Sm90ELb0ELb0ELb0ELb0ELb0ELb0ELb1ELb1ELi2ELi1ELi1ELi1ELb0EEENS1_24CollectiveEpilogueBwdGQAISD_fSG_Li256ELb0ELb0EEENS1_19SingleTileSchedulerILb0ELb0ELb0ELi80EEEEEEEEEvNT_6ParamsE,"",@"SHT_CUDA_INFO"
	.sectionflags	@""
	.align	4


	//----- nvinfo : EIATTR_CUDA_API_VERSION
	.align		4
        /*0000*/ 	.byte	0x04, 0x37
        /*0002*/ 	.short	(.L_140 - .L_139)
.L_139:
        /*0004*/ 	.word	0x00000082


	//----- nvinfo : EIATTR_KPARAM_INFO
	.align		4
.L_140:
        /*0008*/ 	.byte	0x04, 0x17
        /*000a*/ 	.short	(.L_142 - .L_141)
.L_141:
        /*000c*/ 	.word	0x00000000
        /*0010*/ 	.short	0x0000
        /*0012*/ 	.short	0x0070
        /*0014*/ 	.byte	0x00, 0xf0, 0x01, 0x1a


	//----- nvinfo : EIATTR_SPARSE_MMA_MASK
	.align		4
.L_142:
        /*0018*/ 	.byte	0x03, 0x50
        /*001a*/ 	.short	0x0000


	//----- nvinfo : EIATTR_MAXREG_COUNT
	.align		4
        /*001c*/ 	.byte	0x03, 0x1b
        /*001e*/ 	.short	0x00a8


	//----- nvinfo : EIATTR_NUM_BARRIERS
	.align		4
        /*0020*/ 	.byte	0x02, 0x4c
        /*0022*/ 	.byte	0x0a
	.zero		1


	//----- nvinfo : EIATTR_ANNOTATIONS
	.align		4
        /*0024*/ 	.byte	0x04, 0x55
        /*0026*/ 	.short	(.L_144 - .L_143)


	//   ....[0]....
.L_143:
        /*0028*/ 	.word	0x00000001
        /*002c*/ 	.byte	0xe0, 0x92, 0x00, 0x00, 0x01, 0x00, 0x00, 0x00, 0x40, 0x93, 0x00, 0x00


	//----- nvinfo : EIATTR_MERCURY_ISA_VERSION
	.align		4
.L_144:
        /*0038*/ 	.byte	0x03, 0x5f
        /*003a*/ 	.short	0x0101


	//----- nvinfo : EIATTR_INT_WARP_WIDE_INSTR_OFFSETS
	.align		4
        /*003c*/ 	.byte	0x04, 0x31
        /*003e*/ 	.short	(.L_146 - .L_145)


	//   ....[0]....
.L_145:
        /*0040*/ 	.word	0x00000180


	//   ....[1]....
        /*0044*/ 	.word	0x00000230


	//----- nvinfo : EIATTR_COOP_GROUP_MASK_REGIDS
	.align		4
.L_146:
        /*0048*/ 	.byte	0x04, 0x29
        /*004a*/ 	.short	(.L_148 - .L_147)


	//   ....[0]....
.L_147:
        /*004c*/ 	.word	0xffffffff


	//   ....[1]....
        /*0050*/ 	.word	0xffffffff


	//   ....[2]....
        /*0054*/ 	.word	0xffffffff


	//   ....[3]....
        /*0058*/ 	.word	0xffffffff


	//   ....[4]....
        /*005c*/ 	.word	0xffffffff


	//   ....[5]....
        /*0060*/ 	.word	0xffffffff


	//----- nvinfo : EIATTR_COOP_GROUP_INSTR_OFFSETS
	.align		4
.L_148:
        /*0064*/ 	.byte	0x04, 0x28
        /*0066*/ 	.short	(.L_150 - .L_149)


	//   ....[0]....
.L_149:
        /*0068*/ 	.word	0x00000060


	//   ....[1]....
        /*006c*/ 	.word	0x00000190


	//   ....[2]....
        /*0070*/ 	.word	0x00000240


	//   ....[3]....
        /*0074*/ 	.word	0x000003a0


	//   ....[4]....
        /*0078*/ 	.word	0x00000680


	//   ....[5]....
        /*007c*/ 	.word	0x00008790


	//----- nvinfo : EIATTR_REG_RECONFIG
	.align		4
.L_150:
        /*0080*/ 	.byte	0x01, 0x54
	.zero		2


	//----- nvinfo : EIATTR_MBARRIER_INSTR_OFFSETS
	.align		4
        /*0084*/ 	.byte	0x04, 0x39
        /*0086*/ 	.short	(.L_152 - .L_151)


	//   ....[0]....
.L_151:
        /*0088*/ 	.word	0x00000260
        /*008c*/ 	.word	0x000000ff
        /*0090*/ 	.word	0x00031800
        /*0094*/ 	.short	0x0100
        /*0096*/ 	.byte	0x06
	.zero		1


	//   ....[1]....
        /*0098*/ 	.word	0x00000350
        /*009c*/ 	.word	0x000000ff
        /*00a0*/ 	.word	0x00031810
        /*00a4*/ 	.short	0x0100
        /*00a6*/ 	.byte	0x08
	.zero		1


	//   ....[2]....
        /*00a8*/ 	.word	0x00000360
        /*00ac*/ 	.word	0x000000ff
        /*00b0*/ 	.word	0x00031820
        /*00b4*/ 	.short	0x0100
        /*00b6*/ 	.byte	0x08
	.zero		1


	//   ....[3]....
        /*00b8*/ 	.word	0x00000370
        /*00bc*/ 	.word	0x000000ff
        /*00c0*/ 	.word	0x00031818
        /*00c4*/ 	.short	0x0100
        /*00c6*/ 	.byte	0x08
	.zero		1


	//   ....[4]....
        /*00c8*/ 	.word	0x00000380
        /*00cc*/ 	.word	0x000000ff
        /*00d0*/ 	.word	0x00031828
        /*00d4*/ 	.short	0x0100
        /*00d6*/ 	.byte	0x08
	.zero		1


	//   ....[5]....
        /*00d8*/ 	.word	0x000004b0
        /*00dc*/ 	.word	0x000000ff
        /*00e0*/ 	.word	0x00031830
        /*00e4*/ 	.short	0x0100
        /*00e6*/ 	.byte	0x08
	.zero		1


	//   ....[6]....
        /*00e8*/ 	.word	0x000004c0
        /*00ec*/ 	.word	0x000000ff
        /*00f0*/ 	.word	0x00031838
        /*00f4*/ 	.short	0x0100
        /*00f6*/ 	.byte	0x08
	.zero		1


	//   ....[7]....
        /*00f8*/ 	.word	0x00000630
        /*00fc*/ 	.word	0x000000ff
        /*0100*/ 	.word	0x00031800
        /*0104*/ 	.short	0x010a
        /*0106*/ 	.byte	0x3c
	.zero		1


	//   ....[8]....
        /*0108*/ 	.word	0x00000770
        /*010c*/ 	.word	0x000000ff
        /*0110*/ 	.word	0x00031800
        /*0114*/ 	.short	0x010a
        /*0116*/ 	.byte	0x3c
	.zero		1


	//   ....[9]....
        /*0118*/ 	.word	0x00001430
        /*011c*/ 	.word	0x00000010
        /*0120*/ 	.word	0x00031810
        /*0124*/ 	.short	0x010a
        /*0126*/ 	.byte	0x3f
	.zero		1


	//   ....[10]....
        /*0128*/ 	.word	0x00001500
        /*012c*/ 	.word	0x00000010
        /*0130*/ 	.word	0x00031810
        /*0134*/ 	.short	0x010a
        /*0136*/ 	.byte	0x3f
	.zero		1


	//   ....[11]....
        /*0138*/ 	.word	0x00003090
        /*013c*/ 	.word	0x000000ff
        /*0140*/ 	.word	0x00031830
        /*0144*/ 	.short	0x010a
        /*0146*/ 	.byte	0x3c
	.zero		1


	//   ....[12]....
        /*0148*/ 	.word	0x00003150
        /*014c*/ 	.word	0x000000ff
        /*0150*/ 	.word	0x00031830
        /*0154*/ 	.short	0x010a
        /*0156*/ 	.byte	0x3c
	.zero		1


	//   ....[13]....
        /*0158*/ 	.word	0x00007330
        /*015c*/ 	.word	0x000000ff
        /*0160*/ 	.word	0x00000000
        /*0164*/ 	.short	0x0101
        /*0166*/ 	.byte	0x04
	.zero		1


	//   ....[14]....
        /*0168*/ 	.word	0x00007a20
        /*016c*/ 	.word	0x00000010
        /*0170*/ 	.word	0x00000000
        /*0174*/ 	.short	0x0101
        /*0176*/ 	.byte	0x3f
	.zero		1


	//   ....[15]....
        /*0178*/ 	.word	0x00008aa0
        /*017c*/ 	.word	0x00000007
        /*0180*/ 	.word	0x00031820
        /*0184*/ 	.short	0x010a
        /*0186*/ 	.byte	0x3f
	.zero		1


	//   ....[16]....
        /*0188*/ 	.word	0x00009260
        /*018c*/ 	.word	0x00000007
        /*0190*/ 	.word	0x00031838
        /*0194*/ 	.short	0x010a
        /*0196*/ 	.byte	0x3f
	.zero		1


	//   ....[17]....
        /*0198*/ 	.word	0x000095e0
        /*019c*/ 	.word	0x00000012
        /*01a0*/ 	.word	0x00031820
        /*01a4*/ 	.short	0x010a
        /*01a6*/ 	.byte	0x3f
	.zero		1


	//   ....[18]....
        /*01a8*/ 	.word	0x000099d0
        /*01ac*/ 	.word	0x00000007
        /*01b0*/ 	.word	0x00031838
        /*01b4*/ 	.short	0x010a
        /*01b6*/ 	.byte	0x3f
	.zero		1


	//   ....[19]....
        /*01b8*/ 	.word	0x00009e50
        /*01bc*/ 	.word	0x00000004
        /*01c0*/ 	.word	0x00000000
        /*01c4*/ 	.short	0x010a
        /*01c6*/ 	.byte	0x3f
	.zero		1


	//   ....[20]....
        /*01c8*/ 	.word	0x00009ee0
        /*01cc*/ 	.word	0x00000011
        /*01d0*/ 	.word	0x00000000
        /*01d4*/ 	.short	0x010a
        /*01d6*/ 	.byte	0x3f
	.zero		1


	//   ....[21]....
        /*01d8*/ 	.word	0x00009f30
        /*01dc*/ 	.word	0x00000005
        /*01e0*/ 	.word	0x00031838
        /*01e4*/ 	.short	0x010a
        /*01e6*/ 	.byte	0x3f
	.zero		1


	//   ....[22]....
        /*01e8*/ 	.word	0x00009fa0
        /*01ec*/ 	.word	0x00000002
        /*01f0*/ 	.word	0x00031800
        /*01f4*/ 	.short	0x010a
        /*01f6*/ 	.byte	0x3f
	.zero		1


	//   ....[23]....
        /*01f8*/ 	.word	0x00009ff0
        /*01fc*/ 	.word	0x00000010
        /*0200*/ 	.word	0x00031810
        /*0204*/ 	.short	0x010a
        /*0206*/ 	.byte	0x3f
	.zero		1


	//   ....[24]....
        /*0208*/ 	.word	0x0000a040
        /*020c*/ 	.word	0x00000005
        /*0210*/ 	.word	0x00031830
        /*0214*/ 	.short	0x010a
        /*0216*/ 	.byte	0x3f
	.zero		1


	//   ....[25]....
        /*0218*/ 	.word	0x0000a090
        /*021c*/ 	.word	0x00000007
        /*0220*/ 	.word	0x00031820
        /*0224*/ 	.short	0x010a
        /*0226*/ 	.byte	0x3f
	.zero		1


	//   ....[26]....
        /*0228*/ 	.word	0x0000a0e0
        /*022c*/ 	.word	0x00000007
        /*0230*/ 	.word	0x00031838
        /*0234*/ 	.short	0x010a
        /*0236*/ 	.byte	0x3f
	.zero		1


	//   ....[27]....
        /*0238*/ 	.word	0x0000a140
        /*023c*/ 	.word	0x00000012
        /*0240*/ 	.word	0x00031820
        /*0244*/ 	.short	0x010a
        /*0246*/ 	.byte	0x3f
	.zero		1


	//   ....[28]....
        /*0248*/ 	.word	0x0000a190
        /*024c*/ 	.word	0x00000007
        /*0250*/ 	.word	0x00031838
        /*0254*/ 	.short	0x010a
        /*0256*/ 	.byte	0x3f
	.zero		1


	//   ....[29]....
        /*0258*/ 	.word	0x0000a1e0
        /*025c*/ 	.word	0x00000004
        /*0260*/ 	.word	0x00000000
        /*0264*/ 	.short	0x010a
        /*0266*/ 	.byte	0x3f
	.zero		1


	//   ....[30]....
        /*0268*/ 	.word	0x0000a230
        /*026c*/ 	.word	0x00000011
        /*0270*/ 	.word	0x00000000
        /*0274*/ 	.short	0x010a
        /*0276*/ 	.byte	0x3f
	.zero		1


	//----- nvinfo : EIATTR_NUM_MBARRIERS
	.align		4
.L_152:
        /*0278*/ 	.byte	0x03, 0x38
        /*027a*/ 	.short	0x0007


	//----- nvinfo : EIATTR_EXIT_INSTR_OFFSETS
	.align		4
        /*027c*/ 	.byte	0x04, 0x1c
        /*027e*/ 	.short	(.L_154 - .L_153)


	//   ....[0]....
.L_153:
        /*0280*/ 	.word	0x00009f80


	//----- nvinfo : EIATTR_MAX_THREADS
	.align		4
.L_154:
        /*0284*/ 	.byte	0x04, 0x05
        /*0286*/ 	.short	(.L_156 - .L_155)
.L_155:
        /*0288*/ 	.word	0x00000180
        /*028c*/ 	.word	0x00000001
        /*0290*/ 	.word	0x00000001


	//----- nvinfo : EIATTR_CRS_STACK_SIZE
	.align		4
.L_156:
        /*0294*/ 	.byte	0x04, 0x1e
        /*0296*/ 	.short	(.L_158 - .L_157)
.L_157:
        /*0298*/ 	.word	0x00000000


	//----- nvinfo : EIATTR_CBANK_PARAM_SIZE
	.align		4
.L_158:
        /*029c*/ 	.byte	0x03, 0x19
        /*029e*/ 	.short	0x06f0


	//----- nvinfo : EIATTR_PARAM_CBANK
	.align		4
        /*02a0*/ 	.byte	0x04, 0x0a
        /*02a2*/ 	.short	(.L_160 - .L_159)
	.align		4
.L_159:
        /*02a4*/ 	.word	index@(.nv.constant0._ZN7cutlass13device_kernelIN5flash11enable_sm90INS1_16FlashAttnBwdSm90INS1_25CollectiveMainloopBwdSm90ILi2ELi1ELi1EN4cute5tupleIJNS5_1CILi1EEES8_S8_EEENS6_IJNS7_ILi64EEENS7_ILi80EEENS7_ILi256EEEEEENS_10bfloat16_tEfNS_4arch4Sm90ELb0ELb0ELb0ELb0ELb0ELb0ELb1ELb1ELi2ELi1ELi1ELi1ELb0EEENS1_24CollectiveEpilogueBwdGQAISD_fSG_Li256ELb0ELb0EEENS1_19SingleTileSchedulerILb0ELb0ELb0ELi80EEEEEEEEEvNT_6ParamsE)
        /*02a8*/ 	.short	0x0210
        /*02aa*/ 	.short	0x06f0


	//----- nvinfo : EIATTR_SW_WAR
	.align		4
.L_160:
        /*02ac*/ 	.byte	0x04, 0x36
        /*02ae*/ 	.short	(.L_162 - .L_161)
.L_161:
        /*02b0*/ 	.word	0x00000008
.L_162:


//--------------------- .nv.info._ZN7cutlass13device_kernelIN5flash11enable_sm90INS1_16FlashAttnBwdSm90INS1_25CollectiveMainloopBwdSm90ILi2ELi1ELi1EN4cute5tupleIJNS5_1CILi1EEES8_S8_EEENS6_IJNS7_ILi64EEENS7_ILi80EEENS7_ILi256EEEEEENS_10bfloat16_tEfNS_4arch4Sm90ELb0ELb0ELb0ELb1ELb0ELb0ELb1ELb1ELi2ELi1ELi1ELi1ELb0EEENS1_21CollectiveEpilogueBwdISD_SE_SG_Li256ELb1ELb1ELi2EEENS1_19SingleTileSchedulerILb1ELb0ELb0ELi80EEEEEEEEEvNT_6ParamsE --------------------------
	.section	.nv.info._ZN7cutlass13device_kernelIN5flash11enable_sm90INS1_16FlashAttnBwdSm90INS1_25CollectiveMainloopBwdSm90ILi2ELi1ELi1EN4cute5tupleIJNS5_1CILi1EEES8_S8_EEENS6_IJNS7_ILi64EEENS7_ILi80EEENS7_ILi256EEEEEENS_10bfloat16_tEfNS_4arch4Sm90ELb0ELb0ELb0ELb1ELb0ELb0ELb1ELb1ELi2ELi1ELi1ELi1ELb0EEENS1_21CollectiveEpilogueBwdISD_SE_SG_Li256ELb1ELb1ELi2EEENS1_19SingleTileSchedulerILb1ELb0ELb0ELi80EEEEEEEEEvNT_6ParamsE,"",@"SHT_CUDA_INFO"
	.sectionflags	@""
	.align	4


	//----- nvinfo : EIATTR_CUDA_API_VERSION
	.align		4
        /*0000*/ 	.byte	0x04, 0x37
        /*0002*/ 	.short	(.L_164 - .L_163)
.L_163:
        /*0004*/ 	.word	0x00000082


	//----- nvinfo : EIATTR_KPARAM_INFO
	.align		4
.L_164:
        /*0008*/ 	.byte	0x04, 0x17
        /*000a*/ 	.short	(.L_166 - .L_165)
.L_165:
        /*000c*/ 	.word	0x00000000
        /*0010*/ 	.short	0x0000
        /*0012*/ 	.short	0x0070
        /*0014*/ 	.byte	0x00, 0xf0, 0x01, 0x1a


	//----- nvinfo : EIATTR_SPARSE_MMA_MASK
	.align		4
.L_166:
        /*0018*/ 	.byte	0x03, 0x50
        /*001a*/ 	.short	0x0000


	//----- nvinfo : EIATTR_MAXREG_COUNT
	.align		4
        /*001c*/ 	.byte	0x03, 0x1b
        /*001e*/ 	.short	0x00a8


	//----- nvinfo : EIATTR_NUM_BARRIERS
	.align		4
        /*0020*/ 	.byte	0x02, 0x4c
        /*0022*/ 	.byte	0x0a
	.zero		1


	//----- nvinfo : EIATTR_ANNOTATIONS
	.align		4
        /*0024*/ 	.byte	0x04, 0x55
        /*0026*/ 	.short	(.L_168 - .L_167)


	//   ....[0]....
.L_167:
        /*0028*/ 	.word	0x00000001
        /*002c*/ 	.byte	0x70, 0x15, 0x00, 0x00, 0x01, 0x00, 0x00, 0x00, 0x70, 0x37, 0x00, 0x00, 0x01, 0x00, 0x00, 0x00
        /*003c*/ 	.byte	0x10, 0xda, 0x00, 0x00, 0x01, 0x00, 0x00, 0x00, 0x70, 0xda, 0x00, 0x00


	//----- nvinfo : EIATTR_MERCURY_ISA_VERSION
	.align		4
.L_168:
        /*0048*/ 	.byte	0x03, 0x5f
        /*004a*/ 	.short	0x0101


	//----- nvinfo : EIATTR_INT_WARP_WIDE_INSTR_OFFSETS
	.align		4
        /*004c*/ 	.byte	0x04, 0x31
        /*004e*/ 	.short	(.L_170 - .L_169)


	//   ....[0]....
.L_169:
        /*0050*/ 	.word	0x00000180


	//   ....[1]....
        /*0054*/ 	.word	0x00000230


	//   ....[2]....
        /*0058*/ 	.word	0x0000cbe0


	//----- nvinfo : EIATTR_COOP_GROUP_MASK_REGIDS
	.align		4
.L_170:
        /*005c*/ 	.byte	0x04, 0x29
        /*005e*/ 	.short	(.L_172 - .L_171)


	//   ....[0]....
.L_171:
        /*0060*/ 	.word	0xffffffff


	//   ....[1]....
        /*0064*/ 	.word	0xffffffff


	//   ....[2]....
        /*0068*/ 	.word	0xffffffff


	//   ....[3]....
        /*006c*/ 	.word	0xffffffff


	//   ....[4]....
        /*0070*/ 	.word	0xffffffff


	//   ....[5]....
        /*0074*/ 	.word	0xffffffff


	//----- nvinfo : EIATTR_COOP_GROUP_INSTR_OFFSETS
	.align		4
.L_172:
        /*0078*/ 	.byte	0x04, 0x28
        /*007a*/ 	.short	(.L_174 - .L_173)


	//   ....[0]....
.L_173:
        /*007c*/ 	.word	0x00000060


	//   ....[1]....
        /*0080*/ 	.word	0x00000190


	//   ....[2]....
        /*0084*/ 	.word	0x00000240


	//   ....[3]....
        /*0088*/ 	.word	0x000003a0


	//   ....[4]....
        /*008c*/ 	.word	0x00001070


	//   ....[5]....
        /*0090*/ 	.word	0x0000c850


	//----- nvinfo : EIATTR_REG_RECONFIG
	.align		4
.L_174:
        /*0094*/ 	.byte	0x01, 0x54
	.zero		2


	//----- nvinfo : EIATTR_MBARRIER_INSTR_OFFSETS
	.align		4
        /*0098*/ 	.byte	0x04, 0x39
        /*009a*/ 	.short	(.L_176 - .L_175)


	//   ....[0]....
.L_175:
        /*009c*/ 	.word	0x00000260
        /*00a0*/ 	.word	0x000000ff
        /*00a4*/ 	.word	0x00031600
        /*00a8*/ 	.short	0x0100
        /*00aa*/ 	.byte	0x06
	.zero		1


	//   ....[1]....
        /*00ac*/ 	.word	0x00000350
        /*00b0*/ 	.word	0x000000ff
        /*00b4*/ 	.word	0x00031610
        /*00b8*/ 	.short	0x0100
        /*00ba*/ 	.byte	0x08
	.zero		1


	//   ....[2]....
        /*00bc*/ 	.word	0x00000360
        /*00c0*/ 	.word	0x000000ff
        /*00c4*/ 	.word	0x00031620
        /*00c8*/ 	.short	0x0100
        /*00ca*/ 	.byte	0x08
	.zero		1


	//   ....[3]....
        /*00cc*/ 	.word	0x00000370
        /*00d0*/ 	.word	0x000000ff
        /*00d4*/ 	.word	0x00031618
        /*00d8*/ 	.short	0x0100
        /*00da*/ 	.byte	0x08
	.zero		1


	//   ....[4]....
        /*00dc*/ 	.word	0x00000380
        /*00e0*/ 	.word	0x000000ff
        /*00e4*/ 	.word	0x00031628
        /*00e8*/ 	.short	0x0100
        /*00ea*/ 	.byte	0x08
	.zero		1


	//   ....[5]....
        /*00ec*/ 	.word	0x000004b0
        /*00f0*/ 	.word	0x000000ff
        /*00f4*/ 	.word	0x00031630
        /*00f8*/ 	.short	0x0100
        /*00fa*/ 	.byte	0x08
	.zero		1


	//   ....[6]....
        /*00fc*/ 	.word	0x000004c0
        /*0100*/ 	.word	0x000000ff
        /*0104*/ 	.word	0x00031638
        /*0108*/ 	.short	0x0100
        /*010a*/ 	.byte	0x08
	.zero		1


	//   ....[7]....
        /*010c*/ 	.word	0x00001000
        /*0110*/ 	.word	0x00000012
        /*0114*/ 	.word	0x00031600
        /*0118*/ 	.short	0x010a
        /*011a*/ 	.byte	0x3f
	.zero		1


	//   ....[8]....
        /*011c*/ 	.word	0x00001090
        /*0120*/ 	.word	0x00000012
        /*0124*/ 	.word	0x00031600
        /*0128*/ 	.short	0x010a
        /*012a*/ 	.byte	0x3f
	.zero		1


	//   ....[9]....
        /*012c*/ 	.word	0x00001a00
        /*0130*/ 	.word	0x00000011
        /*0134*/ 	.word	0x00031610
        /*0138*/ 	.short	0x010a
        /*013a*/ 	.byte	0x3f
	.zero		1


	//   ....[10]....
        /*013c*/ 	.word	0x00001ac0
        /*0140*/ 	.word	0x00000011
        /*0144*/ 	.word	0x00031610
        /*0148*/ 	.short	0x010a
        /*014a*/ 	.byte	0x3f
	.zero		1


	//   ....[11]....
        /*014c*/ 	.word	0x00003650
        /*0150*/ 	.word	0x00000012
        /*0154*/ 	.word	0x00031630
        /*0158*/ 	.short	0x010a
        /*015a*/ 	.byte	0x3f
	.zero		1


	//   ....[12]....
        /*015c*/ 	.word	0x00003710
        /*0160*/ 	.word	0x00000012
        /*0164*/ 	.word	0x00031630
        /*0168*/ 	.short	0x010a
        /*016a*/ 	.byte	0x3f
	.zero		1


	//   ....[13]....
        /*016c*/ 	.word	0x000078f0
        /*0170*/ 	.word	0x00000018
        /*0174*/ 	.word	0x00000000
        /*0178*/ 	.short	0x0101
        /*017a*/ 	.byte	0x3f
	.zero		1


	//   ....[14]....
        /*017c*/ 	.word	0x00007fe0
        /*0180*/ 	.word	0x00000011
        /*0184*/ 	.word	0x00000000
        /*0188*/ 	.short	0x0101
        /*018a*/ 	.byte	0x3f
	.zero		1


	//   ....[15]....
        /*018c*/ 	.word	0x0000cf50
        /*0190*/ 	.word	0x00000000
        /*0194*/ 	.word	0x00031620
        /*0198*/ 	.short	0x010a
        /*019a*/ 	.byte	0x3f
	.zero		1


	//   ....[16]....
        /*019c*/ 	.word	0x0000d990
        /*01a0*/ 	.word	0x00000000
        /*01a4*/ 	.word	0x00031638
        /*01a8*/ 	.short	0x010a
        /*01aa*/ 	.byte	0x3f
	.zero		1


	//   ....[17]....
        /*01ac*/ 	.word	0x0000dd40
        /*01b0*/ 	.word	0x00000013
        /*01b4*/ 	.word	0x00031620
        /*01b8*/ 	.short	0x010a
        /*01ba*/ 	.byte	0x3f
	.zero		1


	//   ....[18]....
        /*01bc*/ 	.word	0x0000e170
        /*01c0*/ 	.word	0x00000000
        /*01c4*/ 	.word	0x00031638
        /*01c8*/ 	.short	0x010a
        /*01ca*/ 	.byte	0x3f
	.zero		1


	//   ....[19]....
        /*01cc*/ 	.word	0x0000e6a0
        /*01d0*/ 	.word	0x00000006
        /*01d4*/ 	.word	0x00000000
        /*01d8*/ 	.short	0x010a
        /*01da*/ 	.byte	0x3f
	.zero		1


	//   ....[20]....
        /*01dc*/ 	.word	0x0000e730
        /*01e0*/ 	.word	0x00000005
        /*01e4*/ 	.word	0x00000000
        /*01e8*/ 	.short	0x010a
        /*01ea*/ 	.byte	0x3f
	.zero		1


	//   ....[21]....
        /*01ec*/ 	.word	0x0000e780
        /*01f0*/ 	.word	0x00000007
        /*01f4*/ 	.word	0x00031638
        /*01f8*/ 	.short	0x010a
        /*01fa*/ 	.byte	0x3f
	.zero		1


	//   ....[22]....
        /*01fc*/ 	.word	0x0000e7e0
        /*0200*/ 	.word	0x00000012
        /*0204*/ 	.word	0x00031600
        /*0208*/ 	.short	0x010a
        /*020a*/ 	.byte	0x3f
	.zero		1


	//   ....[23]....
        /*020c*/ 	.word	0x0000e830
        /*0210*/ 	.word	0x00000011
        /*0214*/ 	.word	0x00031610
        /*0218*/ 	.short	0x010a
        /*021a*/ 	.byte	0x3f
	.zero		1


	//   ....[24]....
        /*021c*/ 	.word	0x0000e880
        /*0220*/ 	.word	0x00000012
        /*0224*/ 	.word	0x00031630
        /*0228*/ 	.short	0x010a
        /*022a*/ 	.byte	0x3f
	.zero		1


	//   ....[25]....
        /*022c*/ 	.word	0x0000e8d0
        /*0230*/ 	.word	0x00000000
        /*0234*/ 	.word	0x00031620
        /*0238*/ 	.short	0x010a
        /*023a*/ 	.byte	0x3f
	.zero		1


	//   ....[26]....
        /*023c*/ 	.word	0x0000e920
        /*0240*/ 	.word	0x00000000
        /*0244*/ 	.word	0x00031638
        /*0248*/ 	.short	0x010a
        /*024a*/ 	.byte	0x3f
	.zero		1


	//   ....[27]....
        /*024c*/ 	.word	0x0000e980
        /*0250*/ 	.word	0x00000013
        /*0254*/ 	.word	0x00031620
        /*0258*/ 	.short	0x010a
        /*025a*/ 	.byte	0x3f
	.zero		1


	//   ....[28]....
        /*025c*/ 	.word	0x0000e9d0
        /*0260*/ 	.word	0x00000000
        /*0264*/ 	.word	0x00031638
        /*0268*/ 	.short	0x010a
        /*026a*/ 	.byte	0x3f
	.zero		1


	//   ....[29]....
        /*026c*/ 	.word	0x0000ea20
        /*0270*/ 	.word	0x00000006
        /*0274*/ 	.word	0x00000000
        /*0278*/ 	.short	0x010a
        /*027a*/ 	.byte	0x3f
	.zero		1


	//   ....[30]....
        /*027c*/ 	.word	0x0000ea70
        /*0280*/ 	.word	0x00000005
        /*0284*/ 	.word	0x00000000
        /*0288*/ 	.short	0x010a
        /*028a*/ 	.byte	0x3f
	.zero		1


	//----- nvinfo : EIATTR_NUM_MBARRIERS
	.align		4
.L_176:
        /*028c*/ 	.byte	0x03, 0x38
        /*028e*/ 	.short	0x0007


	//----- nvinfo : EIATTR_EXIT_INSTR_OFFSETS
	.align		4
        /*0290*/ 	.byte	0x04, 0x1c
        /*0292*/ 	.short	(.L_178 - .L_177)


	//   ....[0]....
.L_177:
        /*0294*/ 	.word	0x0000e7d0


	//----- nvinfo : EIATTR_MAX_THREADS
	.align		4
.L_178:
        /*0298*/ 	.byte	0x04, 0x05
        /*029a*/ 	.short	(.L_180 - .L_179)
.L_179:
        /*029c*/ 	.word	0x00000180
        /*02a0*/ 	.word	0x00000001
        /*02a4*/ 	.word	0x00000001


	//----- nvinfo : EIATTR_CRS_STACK_SIZE
	.align		4
.L_180:
        /*02a8*/ 	.byte	0x04, 0x1e
        /*02aa*/ 	.short	(.L_182 - .L_181)
.L_181:
        /*02ac*/ 	.word	0x00000000


	//----- nvinfo : EIATTR_CBANK_PARAM_SIZE
	.align		4
.L_182:
        /*02b0*/ 	.byte	0x03, 0x19
        /*02b2*/ 	.short	0x06f0


	//----- nvinfo : EIATTR_PARAM_CBANK
	.align		4
        /*02b4*/ 	.byte	0x04, 0x0a
        /*02b6*/ 	.short	(.L_184 - .L_183)
	.align		4
.L_183:
        /*02b8*/ 	.word	index@(.nv.constant0._ZN7cutlass13device_kernelIN5flash11enable_sm90INS1_16FlashAttnBwdSm90INS1_25CollectiveMainloopBwdSm90ILi2ELi1ELi1EN4cute5tupleIJNS5_1CILi1EEES8_S8_EEENS6_IJNS7_ILi64EEENS7_ILi80EEENS7_ILi256EEEEEENS_10bfloat16_tEfNS_4arch4Sm90ELb0ELb0ELb0ELb1ELb0ELb0ELb1ELb1ELi2ELi1ELi1ELi1ELb0EEENS1_21CollectiveEpilogueBwdISD_SE_SG_Li256ELb1ELb1ELi2EEENS1_19SingleTileSchedulerILb1ELb0ELb0ELi80EEEEEEEEEvNT_6ParamsE)
        /*02bc*/ 	.short	0x0210
        /*02be*/ 	.short	0x06f0


	//----- nvinfo : EIATTR_SW_WAR
	.align		4
.L_184:
        /*02c0*/ 	.byte	0x04, 0x36
        /*02c2*/ 	.short	(.L_186 - .L_185)
.L_185:
        /*02c4*/ 	.word	0x00000008
.L_186:


//--------------------- .nv.info._ZN7cutlass13device_kernelIN5flash11enable_sm90INS1_16FlashAttnBwdSm90INS1_25CollectiveMainloopBwdSm90ILi2ELi1ELi1EN4cute5tupleIJNS5_1CILi1EEES8_S8_EEENS6_IJNS7_ILi64EEENS7_ILi80EEENS7_ILi256EEEEEENS_10bfloat16_tEfNS_4arch4Sm90ELb0ELb0ELb0ELb1ELb0ELb0ELb1ELb1ELi2ELi1ELi1ELi1ELb0EEENS1_24CollectiveEpilogueBwdGQAISD_fSG_Li256ELb1ELb0EEENS1_19SingleTileSchedulerILb1ELb0ELb0ELi80EEEEEEEEEvNT_6ParamsE --------------------------
	.section	.nv.info._ZN7cutlass13device_kernelIN5flash11enable_sm90INS1_16FlashAttnBwdSm90INS1_25CollectiveMainloopBwdSm90ILi2ELi1ELi1EN4cute5tupleIJNS5_1CILi1EEES8_S8_EEENS6_IJNS7_ILi64EEENS7_ILi80EEENS7_ILi256EEEEEENS_10bfloat16_tEfNS_4arch4Sm90ELb0ELb0ELb0ELb1ELb0ELb0ELb1ELb1ELi2ELi1ELi1ELi1ELb0EEENS1_24CollectiveEpilogueBwdGQAISD_fSG_Li256ELb1ELb0EEENS1_19SingleTileSchedulerILb1ELb0ELb0ELi80EEEEEEEEEvNT_6ParamsE,"",@"SHT_CUDA_INFO"
	.sectionflags	@""
	.align	4


	//----- nvinfo : EIATTR_CUDA_API_VERSION
	.align		4
        /*0000*/ 	.byte	0x04, 0x37
        /*0002*/ 	.short	(.L_188 - .L_187)
.L_187:
        /*0004*/ 	.word	0x00000082


	//----- nvinfo : EIATTR_KPARAM_INFO
	.align		4
.L_188:
        /*0008*/ 	.byte	0x04, 0x17
        /*000a*/ 	.short	(.L_190 - .L_189)
.L_189:
        /*000c*/ 	.word	0x00000000
        /*0010*/ 	.short	0x0000
        /*0012*/ 	.short	0x0070
        /*0014*/ 	.byte	0x00, 0xf0, 0x01, 0x1a


	//----- nvinfo : EIATTR_SPARSE_MMA_MASK
	.align		4
.L_190:
        /*0018*/ 	.byte	0x03, 0x50
        /*001a*/ 	.short	0x0000


	//----- nvinfo : EIATTR_MAXREG_COUNT
	.align		4
        /*001c*/ 	.byte	0x03, 0x1b
        /*001e*/ 	.short	0x00a8


	//----- nvinfo : EIATTR_NUM_BARRIERS
	.align		4
        /*0020*/ 	.byte	0x02, 0x4c
        /*0022*/ 	.byte	0x0a
	.zero		1


	//----- nvinfo : EIATTR_ANNOTATIONS
	.align		4
        /*0024*/ 	.byte	0x04, 0x55
        /*0026*/ 	.short	(.L_192 - .L_191)


	//   ....[0]....
.L_191:
        /*0028*/ 	.word	0x00000001
        /*002c*/ 	.byte	0x40, 0x07, 0x00, 0x00, 0x01, 0x00, 0x00, 0x00, 0xf0, 0x10, 0x00, 0x00, 0x01, 0x00, 0x00, 0x00
        /*003c*/ 	.byte	0x70, 0x85, 0x00, 0x00, 0x01, 0x00, 0x00, 0x00, 0xc0, 0xa0, 0x00, 0x00, 0x01, 0x00, 0x00, 0x00
        /*004c*/ 	.byte	0x20, 0xa1, 0x00, 0x00


	//----- nvinfo : EIATTR_MERCURY_ISA_VERSION
	.align		4
.L_192:
        /*0050*/ 	.byte	0x03, 0x5f
        /*0052*/ 	.short	0x0101


	//----- nvinfo : EIATTR_INT_WARP_WIDE_INSTR_OFFSETS
	.align		4
        /*0054*/ 	.byte	0x04, 0x31
        /*0056*/ 	.short	(.L_194 - .L_193)


	//   ....[0]....
.L_193:
        /*0058*/ 	.word	0x00000180


	//   ....[1]....
        /*005c*/ 	.word	0x00000230


	//   ....[2]....
        /*0060*/ 	.word	0x00009290


	//----- nvinfo : EIATTR_COOP_GROUP_MASK_REGIDS
	.align		4
.L_194:
        /*0064*/ 	.byte	0x04, 0x29
        /*0066*/ 	.short	(.L_196 - .L_195)


	//   ....[0]....
.L_195:
        /*0068*/ 	.word	0xffffffff


	//   ....[1]....
        /*006c*/ 	.word	0xffffffff


	//   ....[2]....
        /*0070*/ 	.word	0xffffffff


	//   ....[3]....
        /*0074*/ 	.word	0xffffffff


	//   ....[4]....
        /*0078*/ 	.word	0xffffffff


	//   ....[5]....
        /*007c*/ 	.word	0xffffffff


	//----- nvinfo : EIATTR_COOP_GROUP_INSTR_OFFSETS
	.align		4
.L_196:
        /*0080*/ 	.byte	0x04, 0x28
        /*0082*/ 	.short	(.L_198 - .L_197)


	//   ....[0]....
.L_197:
        /*0084*/ 	.word	0x00000060


	//   ....[1]....
        /*0088*/ 	.word	0x00000190


	//   ....[2]....
        /*008c*/ 	.word	0x00000240


	//   ....[3]....
        /*0090*/ 	.word	0x000003a0


	//   ....[4]....
        /*0094*/ 	.word	0x000010b0


	//   ....[5]....
        /*0098*/ 	.word	0x00008f00


	//----- nvinfo : EIATTR_REG_RECONFIG
	.align		4
.L_198:
        /*009c*/ 	.byte	0x01, 0x54
	.zero		2


	//----- nvinfo : EIATTR_MBARRIER_INSTR_OFFSETS
	.align		4
        /*00a0*/ 	.byte	0x04, 0x39
        /*00a2*/ 	.short	(.L_200 - .L_199)


	//   ....[0]....
.L_199:
        /*00a4*/ 	.word	0x00000260
        /*00a8*/ 	.word	0x000000ff
        /*00ac*/ 	.word	0x00031800
        /*00b0*/ 	.short	0x0100
        /*00b2*/ 	.byte	0x06
	.zero		1


	//   ....[1]....
        /*00b4*/ 	.word	0x00000350
        /*00b8*/ 	.word	0x000000ff
        /*00bc*/ 	.word	0x00031810
        /*00c0*/ 	.short	0x0100
        /*00c2*/ 	.byte	0x08
	.zero		1


	//   ....[2]....
        /*00c4*/ 	.word	0x00000360
        /*00c8*/ 	.word	0x000000ff
        /*00cc*/ 	.word	0x00031820
        /*00d0*/ 	.short	0x0100
        /*00d2*/ 	.byte	0x08
	.zero		1


	//   ....[3]....
        /*00d4*/ 	.word	0x00000370
        /*00d8*/ 	.word	0x000000ff
        /*00dc*/ 	.word	0x00031818
        /*00e0*/ 	.short	0x0100
        /*00e2*/ 	.byte	0x08
	.zero		1


	//   ....[4]....
        /*00e4*/ 	.word	0x00000380
        /*00e8*/ 	.word	0x000000ff
        /*00ec*/ 	.word	0x00031828
        /*00f0*/ 	.short	0x0100
        /*00f2*/ 	.byte	0x08
	.zero		1


	//   ....[5]....
        /*00f4*/ 	.word	0x000004b0
        /*00f8*/ 	.word	0x000000ff
        /*00fc*/ 	.word	0x00031830
        /*0100*/ 	.short	0x0100
        /*0102*/ 	.byte	0x08
	.zero		1


	//   ....[6]....
        /*0104*/ 	.word	0x000004c0
        /*0108*/ 	.word	0x000000ff
        /*010c*/ 	.word	0x00031838
        /*0110*/ 	.short	0x0100
        /*0112*/ 	.byte	0x08
	.zero		1


	//   ....[7]....
        /*0114*/ 	.word	0x00001040
        /*0118*/ 	.word	0x00000012
        /*011c*/ 	.word	0x00031800
        /*0120*/ 	.short	0x010a
        /*0122*/ 	.byte	0x3f
	.zero		1


	//   ....[8]....
        /*0124*/ 	.word	0x000010d0
        /*0128*/ 	.word	0x00000012
        /*012c*/ 	.word	0x00031800
        /*0130*/ 	.short	0x010a
        /*0132*/ 	.byte	0x3f
	.zero		1


	//   ....[9]....
        /*0134*/ 	.word	0x00001a30
        /*0138*/ 	.word	0x00000011
        /*013c*/ 	.word	0x00031810
        /*0140*/ 	.short	0x010a
        /*0142*/ 	.byte	0x3f
	.zero		1


	//   ....[10]....
        /*0144*/ 	.word	0x00001af0
        /*0148*/ 	.word	0x00000011
        /*014c*/ 	.word	0x00031810
        /*0150*/ 	.short	0x010a
        /*0152*/ 	.byte	0x3f
	.zero		1


	//   ....[11]....
        /*0154*/ 	.word	0x00003680
        /*0158*/ 	.word	0x00000012
        /*015c*/ 	.word	0x00031830
        /*0160*/ 	.short	0x010a
        /*0162*/ 	.byte	0x3f
	.zero		1


	//   ....[12]....
        /*0164*/ 	.word	0x00003740
        /*0168*/ 	.word	0x00000012
        /*016c*/ 	.word	0x00031830
        /*0170*/ 	.short	0x010a
        /*0172*/ 	.byte	0x3f
	.zero		1


	//   ....[13]....
        /*0174*/ 	.word	0x00007910
        /*0178*/ 	.word	0x00000018
        /*017c*/ 	.word	0x00000000
        /*0180*/ 	.short	0x0101
        /*0182*/ 	.byte	0x3f
	.zero		1


	//   ....[14]....
        /*0184*/ 	.word	0x00008000
        /*0188*/ 	.word	0x00000011
        /*018c*/ 	.word	0x00000000
        /*0190*/ 	.short	0x0101
        /*0192*/ 	.byte	0x3f
	.zero		1


	//   ....[15]....
        /*0194*/ 	.word	0x00009600
        /*0198*/ 	.word	0x00000000
        /*019c*/ 	.word	0x00031820
        /*01a0*/ 	.short	0x010a
        /*01a2*/ 	.byte	0x3f
	.zero		1


	//   ....[16]....
        /*01a4*/ 	.word	0x0000a040
        /*01a8*/ 	.word	0x00000000
        /*01ac*/ 	.word	0x00031838
        /*01b0*/ 	.short	0x010a
        /*01b2*/ 	.byte	0x3f
	.zero		1


	//   ....[17]....
        /*01b4*/ 	.word	0x0000a3f0
        /*01b8*/ 	.word	0x00000013
        /*01bc*/ 	.word	0x00031820
        /*01c0*/ 	.short	0x010a
        /*01c2*/ 	.byte	0x3f
	.zero		1


	//   ....[18]....
        /*01c4*/ 	.word	0x0000a820
        /*01c8*/ 	.word	0x00000000
        /*01cc*/ 	.word	0x00031838
        /*01d0*/ 	.short	0x010a
        /*01d2*/ 	.byte	0x3f
	.zero		1


	//   ....[19]....
        /*01d4*/ 	.word	0x0000ad50
        /*01d8*/ 	.word	0x00000006
        /*01dc*/ 	.word	0x00000000
        /*01e0*/ 	.short	0x010a
        /*01e2*/ 	.byte	0x3f
	.zero		1


	//   ....[20]....
        /*01e4*/ 	.word	0x0000ade0
        /*01e8*/ 	.word	0x00000005
        /*01ec*/ 	.word	0x00000000
        /*01f0*/ 	.short	0x010a
        /*01f2*/ 	.byte	0x3f
	.zero		1


	//   ....[21]....
        /*01f4*/ 	.word	0x0000ae30
        /*01f8*/ 	.word	0x00000007
        /*01fc*/ 	.word	0x00031838
        /*0200*/ 	.short	0x010a
        /*0202*/ 	.byte	0x3f
	.zero		1


	//   ....[22]....
        /*0204*/ 	.word	0x0000ae90
        /*0208*/ 	.word	0x00000012
        /*020c*/ 	.word	0x00031800
        /*0210*/ 	.short	0x010a
        /*0212*/ 	.byte	0x3f
	.zero		1


	//   ....[23]....
        /*0214*/ 	.word	0x0000aee0
        /*0218*/ 	.word	0x00000011
        /*021c*/ 	.word	0x00031810
        /*0220*/ 	.short	0x010a
        /*0222*/ 	.byte	0x3f
	.zero		1


	//   ....[24]....
        /*0224*/ 	.word	0x0000af30
        /*0228*/ 	.word	0x00000012
        /*022c*/ 	.word	0x00031830
        /*0230*/ 	.short	0x010a
        /*0232*/ 	.byte	0x3f
	.zero		1


	//   ....[25]....
        /*0234*/ 	.word	0x0000af80
        /*0238*/ 	.word	0x00000000
        /*023c*/ 	.word	0x00031820
        /*0240*/ 	.short	0x010a
        /*0242*/ 	.byte	0x3f
	.zero		1


	//   ....[26]....
        /*0244*/ 	.word	0x0000afd0
        /*0248*/ 	.word	0x00000000
        /*024c*/ 	.word	0x00031838
        /*0250*/ 	.short	0x010a
        /*0252*/ 	.byte	0x3f
	.zero		1


	//   ....[27]....
        /*0254*/ 	.word	0x0000b030
        /*0258*/ 	.word	0x00000013
        /*025c*/ 	.word	0x00031820
        /*0260*/ 	.short	0x010a
        /*0262*/ 	.byte	0x3f
	.zero		1


	//   ....[28]....
        /*0264*/ 	.word	0x0000b080
        /*0268*/ 	.word	0x00000000
        /*026c*/ 	.word	0x00031838
        /*0270*/ 	.short	0x010a
        /*0272*/ 	.byte	0x3f
	.zero		1


	//   ....[29]....
        /*0274*/ 	.word	0x0000b0d0
        /*0278*/ 	.word	0x00000006
        /*027c*/ 	.word	0x00000000
        /*0280*/ 	.short	0x010a
        /*0282*/ 	.byte	0x3f
	.zero		1


	//   ....[30]....
        /*0284*/ 	.word	0x0000b120
        /*0288*/ 	.word	0x00000005
        /*028c*/ 	.word	0x00000000
        /*0290*/ 	.short	0x010a
        /*0292*/ 	.byte	0x3f
	.zero		1


	//----- nvinfo : EIATTR_NUM_MBARRIERS
	.align		4
.L_200:
        /*0294*/ 	.byte	0x03, 0x38
        /*0296*/ 	.short	0x0007


	//----- nvinfo : EIATTR_EXIT_INSTR_OFFSETS
	.align		4
        /*0298*/ 	.byte	0x04, 0x1c
        /*029a*/ 	.short	(.L_202 - .L_201)


	//   ....[0]....
.L_201:
        /*029c*/ 	.word	0x0000ae80


	//----- nvinfo : EIATTR_MAX_THREADS
	.align		4
.L_202:
        /*02a0*/ 	.byte	0x04, 0x05
        /*02a2*/ 	.short	(.L_204 - .L_203)
.L_203:
        /*02a4*/ 	.word	0x00000180
        /*02a8*/ 	.word	0x00000001
        /*02ac*/ 	.word	0x00000001


	//----- nvinfo : EIATTR_CRS_STACK_SIZE
	.align		4
.L_204:
        /*02b0*/ 	.byte	0x04, 0x1e
        /*02b2*/ 	.short	(.L_206 - .L_205)
.L_205:
        /*02b4*/ 	.word	0x00000000


	//----- nvinfo : EIATTR_CBANK_PARAM_SIZE
	.align		4
.L_206:
        /*02b8*/ 	.byte	0x03, 0x19
        /*02ba*/ 	.short	0x06f0


	//----- nvinfo : EIATTR_PARAM_CBANK
	.align		4
        /*02bc*/ 	.byte	0x04, 0x0a
        /*02be*/ 	.short	(.L_208 - .L_207)
	.align		4
.L_207:
        /*02c0*/ 	.word	index@(.nv.constant0._ZN7cutlass13device_kernelIN5flash11enable_sm90INS1_16FlashAttnBwdSm90INS1_25CollectiveMainloopBwdSm90ILi2ELi1ELi1EN4cute5tupleIJNS5_1CILi1EEES8_S8_EEENS6_IJNS7_ILi64EEENS7_ILi80EEENS7_ILi256EEEEEENS_10bfloat16_tEfNS_4arch4Sm90ELb0ELb0ELb0ELb1ELb0ELb0ELb1ELb1ELi2ELi1ELi1ELi1ELb0EEENS1_24CollectiveEpilogueBwdGQAISD_fSG_Li256ELb1ELb0EEENS1_19SingleTileSchedulerILb1ELb0ELb0ELi80EEEEEEEEEvNT_6ParamsE)
        /*02c4*/ 	.short	0x0210
        /*02c6*/ 	.short	0x06f0


	//----- nvinfo : EIATTR_SW_WAR
	.align		4
.L_208:
        /*02c8*/ 	.byte	0x04, 0x36
        /*02ca*/ 	.short	(.L_210 - .L_209)
.L_209:
        /*02cc*/ 	.word	0x00000008
.L_210:


//--------------------- .nv.info._ZN7cutlass13device_kernelIN5flash11enable_sm90INS1_16FlashAttnBwdSm90INS1_25CollectiveMainloopBwdSm90ILi2ELi1ELi1EN4cute5tupleIJNS5_1CILi1EEES8_S8_EEENS6_IJNS7_ILi64EEENS7_ILi80EEENS7_ILi256EEEEEENS_10bfloat16_tEfNS_4arch4Sm90ELb0ELb1ELb0ELb0ELb0ELb0ELb1ELb1ELi2ELi1ELi1ELi1ELb0EEENS1_21CollectiveEpilogueBwdISD_SE_SG_Li256ELb0ELb1ELi2EEENS1_19SingleTileSchedulerILb0ELb0ELb0ELi80EEEEEEEEEvNT_6ParamsE --------------------------
	.section	.nv.info._ZN7cutlass13device_kernelIN5flash11enable_sm90INS1_16FlashAttnBwdSm90INS1_25CollectiveMainloopBwdSm90ILi2ELi1ELi1EN4cute5tupleIJNS5_1CILi1EEES8_S8_EEENS6_IJNS7_ILi64EEENS7_ILi80EEENS7_ILi256EEEEEENS_10bfloat16_tEfNS_4arch4Sm90ELb0ELb1ELb0ELb0ELb0ELb0ELb1ELb1ELi2ELi1ELi1ELi1ELb0EEENS1_21CollectiveEpilogueBwdISD_SE_SG_Li256ELb0ELb1ELi2EEENS1_19SingleTileSchedulerILb0ELb0ELb0ELi80EEEEEEEEEvNT_6ParamsE,"",@"SHT_CUDA_INFO"
	.sectionflags	@""
	.align	4


	//----- nvinfo : EIATTR_CUDA_API_VERSION
	.align		4
        /*0000*/ 	.byte	0x04, 0x37
        /*0002*/ 	.short	(.L_212 - .L_211)
.L_211:
        /*0004*/ 	.word	0x00000082


	//----- nvinfo : EIATTR_KPARAM_INFO
	.align		4
.L_212:
        /*0008*/ 	.byte	0x04, 0x17
        /*000a*/ 	.short	(.L_214 - .L_213)
.L_213:
        /*000c*/ 	.word	0x00000000
        /*0010*/ 	.short	0x0000
        /*0012*/ 	.short	0x0070
        /*0014*/ 	.byte	0x00, 0xf0, 0x01, 0x24


	//----- nvinfo : EIATTR_SPARSE_MMA_MASK
	.align		4
.L_214:
        /*0018*/ 	.byte	0x03, 0x50
        /*001a*/ 	.short	0x0000


	//----- nvinfo : EIATTR_MAXREG_COUNT
	.align		4
        /*001c*/ 	.byte	0x03, 0x1b
        /*001e*/ 	.short	0x00a8


	//----- nvinfo : EIATTR_NUM_BARRIERS
	.align		4
        /*0020*/ 	.byte	0x02, 0x4c
        /*0022*/ 	.byte	0x0a
	.zero		1


	//----- nvinfo : EIATTR_EXTERNS
	.align		4
        /*0024*/ 	.byte	0x04, 0x0f
        /*0026*/ 	.short	(.L_216 - .L_215)


	//   ....[0]....
	.align		4
.L_215:
        /*0028*/ 	.word	index@(__assertfail)


	//----- nvinfo : EIATTR_ANNOTATIONS
	.align		4
.L_216:
        /*002c*/ 	.byte	0x04, 0x55
        /*002e*/ 	.short	(.L_218 - .L_217)


	//   ....[0]....
.L_217:
        /*0030*/ 	.word	0x00000001
        /*0034*/ 	.byte	0x20, 0x03, 0x00, 0x00, 0x01, 0x00, 0x00, 0x00, 0x40, 0x0e, 0x00, 0x00, 0x01, 0x00, 0x00, 0x00
        /*0044*/ 	.byte	0xb0, 0xed, 0x00, 0x00


	//----- nvinfo : EIATTR_MERCURY_ISA_VERSION
	.align		4
.L_218:
        /*0048*/ 	.byte	0x03, 0x5f
        /*004a*/ 	.short	0x0101


	//----- nvinfo : EIATTR_INT_WARP_WIDE_INSTR_OFFSETS
	.align		4
        /*004c*/ 	.byte	0x04, 0x31
        /*004e*/ 	.short	(.L_220 - .L_219)


	//   ....[0]....
.L_219:
        /*0050*/ 	.word	0x000001f0


	//   ....[1]....
        /*0054*/ 	.word	0x00000220


	//----- nvinfo : EIATTR_COOP_GROUP_MASK_REGIDS
	.align		4
.L_220:
        /*0058*/ 	.byte	0x04, 0x29
        /*005a*/ 	.short	(.L_222 - .L_221)


	//   ....[0]....
.L_221:
        /*005c*/ 	.word	0xffffffff


	//   ....[1]....
        /*0060*/ 	.word	0xffffffff


	//   ....[2]....
        /*0064*/ 	.word	0xffffffff


	//   ....[3]....
        /*0068*/ 	.word	0xffffffff


	//   ....[4]....
        /*006c*/ 	.word	0xffffffff


	//   ....[5]....
        /*0070*/ 	.word	0xffffffff


	//   ....[6]....
        /*0074*/ 	.word	0xffffffff


	//----- nvinfo : EIATTR_COOP_GROUP_INSTR_OFFSETS
	.align		4
.L_222:
        /*0078*/ 	.byte	0x04, 0x28
        /*007a*/ 	.short	(.L_224 - .L_223)


	//   ....[0]....
.L_223:
        /*007c*/ 	.word	0x00000060


	//   ....[1]....
        /*0080*/ 	.word	0x00000200


	//   ....[2]....
        /*0084*/ 	.word	0x00000280


	//   ....[3]....
        /*0088*/ 	.word	0x00000460


	//   ....[4]....
        /*008c*/ 	.word	0x00000e00


	//   ....[5]....
        /*0090*/ 	.word	0x0000b210


	//   ....[6]....
        /*0094*/ 	.word	0x0000d4c0


	//----- nvinfo : EIATTR_REG_RECONFIG
	.align		4
.L_224:
        /*0098*/ 	.byte	0x01, 0x54
	.zero		2


	//----- nvinfo : EIATTR_SYSCALL_OFFSETS
	.align		4
        /*009c*/ 	.byte	0x04, 0x46
        /*009e*/ 	.short	(.L_226 - .L_225)


	//   ....[0]....
.L_225:
        /*00a0*/ 	.word	0x0000ac30


	//   ....[1]....
        /*00a4*/ 	.word	0x0000ad70


	//   ....[2]....
        /*00a8*/ 	.word	0x0000ae90


	//   ....[3]....
        /*00ac*/ 	.word	0x0000afb0


	//----- nvinfo : EIATTR_MBARRIER_INSTR_OFFSETS
	.align		4
.L_226:
        /*00b0*/ 	.byte	0x04, 0x39
        /*00b2*/ 	.short	(.L_228 - .L_227)


	//   ....[0]....
.L_227:
        /*00b4*/ 	.word	0x000002f0
        /*00b8*/ 	.word	0x000000ff
        /*00bc*/ 	.word	0x00031800
        /*00c0*/ 	.short	0x0100
        /*00c2*/ 	.byte	0x06
	.zero		1


	//   ....[1]....
        /*00c4*/ 	.word	0x00000410
        /*00c8*/ 	.word	0x000000ff
        /*00cc*/ 	.word	0x00031810
        /*00d0*/ 	.short	0x0100
        /*00d2*/ 	.byte	0x08
	.zero		1


	//   ....[2]....
        /*00d4*/ 	.word	0x00000420
        /*00d8*/ 	.word	0x000000ff
        /*00dc*/ 	.word	0x00031820
        /*00e0*/ 	.short	0x0100
        /*00e2*/ 	.byte	0x08
	.zero		1


	//   ....[3]....
        /*00e4*/ 	.word	0x00000430
        /*00e8*/ 	.word	0x000000ff
        /*00ec*/ 	.word	0x00031818
        /*00f0*/ 	.short	0x0100
        /*00f2*/ 	.byte	0x08
	.zero		1


	//   ....[4]....
        /*00f4*/ 	.word	0x00000440
        /*00f8*/ 	.word	0x000000ff
        /*00fc*/ 	.word	0x00031828
        /*0100*/ 	.short	0x0100
        /*0102*/ 	.byte	0x08
	.zero		1


	//   ....[5]....
        /*0104*/ 	.word	0x00000570
        /*0108*/ 	.word	0x000000ff
        /*010c*/ 	.word	0x00031830
        /*0110*/ 	.short	0x0100
        /*0112*/ 	.byte	0x08
	.zero		1


	//   ....[6]....
        /*0114*/ 	.word	0x00000580
        /*0118*/ 	.word	0x000000ff
        /*011c*/ 	.word	0x00031838
        /*0120*/ 	.short	0x0100
        /*0122*/ 	.byte	0x08
	.zero		1


	//   ....[7]....
        /*0124*/ 	.word	0x00000d90
        /*0128*/ 	.word	0x00000011
        /*012c*/ 	.word	0x00031800
        /*0130*/ 	.short	0x010a
        /*0132*/ 	.byte	0x3f
	.zero		1


	//   ....[8]....
        /*0134*/ 	.word	0x00000e20
        /*0138*/ 	.word	0x00000011
        /*013c*/ 	.word	0x00031800
        /*0140*/ 	.short	0x010a
        /*0142*/ 	.byte	0x3f
	.zero		1


	//   ....[9]....
        /*0144*/ 	.word	0x00001790
        /*0148*/ 	.word	0x00000010
        /*014c*/ 	.word	0x00031810
        /*0150*/ 	.short	0x010a
        /*0152*/ 	.byte	0x3f
	.zero		1


	//   ....[10]....
        /*0154*/ 	.word	0x00001860
        /*0158*/ 	.word	0x00000010
        /*015c*/ 	.word	0x00031810
        /*0160*/ 	.short	0x010a
        /*0162*/ 	.byte	0x3f
	.zero		1


	//   ....[11]....
        /*0164*/ 	.word	0x00003e10
        /*0168*/ 	.word	0x00000011
        /*016c*/ 	.word	0x00031830
        /*0170*/ 	.short	0x010a
        /*0172*/ 	.byte	0x3f
	.zero		1


	//   ....[12]....
        /*0174*/ 	.word	0x00003ed0
        /*0178*/ 	.word	0x00000011
        /*017c*/ 	.word	0x00031830
        /*0180*/ 	.short	0x010a
        /*0182*/ 	.byte	0x3f
	.zero		1


	//   ....[13]....
        /*0184*/ 	.word	0x00009b70
        /*0188*/ 	.word	0x00000018
        /*018c*/ 	.word	0x00000000
        /*0190*/ 	.short	0x0101
        /*0192*/ 	.byte	0x3f
	.zero		1


	//   ....[14]....
        /*0194*/ 	.word	0x0000a560
        /*0198*/ 	.word	0x00000010
        /*019c*/ 	.word	0x00000000
        /*01a0*/ 	.short	0x0101
        /*01a2*/ 	.byte	0x3f
	.zero		1


	//   ....[15]....
        /*01a4*/ 	.word	0x0000d9b0
        /*01a8*/ 	.word	0x00000005
        /*01ac*/ 	.word	0x00031820
        /*01b0*/ 	.short	0x010a
        /*01b2*/ 	.byte	0x3f
	.zero		1


	//   ....[16]....
        /*01b4*/ 	.word	0x0000e280
        /*01b8*/ 	.word	0x00000005
        /*01bc*/ 	.word	0x00031838
        /*01c0*/ 	.short	0x010a
        /*01c2*/ 	.byte	0x3f
	.zero		1


	//   ....[17]....
        /*01c4*/ 	.word	0x0000e5e0
        /*01c8*/ 	.word	0x00000013
        /*01cc*/ 	.word	0x00031820
        /*01d0*/ 	.short	0x010a
        /*01d2*/ 	.byte	0x3f
	.zero		1


	//   ....[18]....
        /*01d4*/ 	.word	0x0000e9c0
        /*01d8*/ 	.word	0x00000005
        /*01dc*/ 	.word	0x00031838
        /*01e0*/ 	.short	0x010a
        /*01e2*/ 	.byte	0x3f
	.zero		1


	//   ....[19]....
        /*01e4*/ 	.word	0x0000ee80
        /*01e8*/ 	.word	0x00000005
        /*01ec*/ 	.word	0x00000000
        /*01f0*/ 	.short	0x010a
        /*01f2*/ 	.byte	0x3f
	.zero		1


	//   ....[20]....
        /*01f4*/ 	.word	0x0000ef10
        /*01f8*/ 	.word	0x00000003
        /*01fc*/ 	.word	0x00000000
        /*0200*/ 	.short	0x010a
        /*0202*/ 	.byte	0x3f
	.zero		1


	//   ....[21]....
        /*0204*/ 	.word	0x0000ef60
        /*0208*/ 	.word	0x00000004
        /*020c*/ 	.word	0x00031838
        /*0210*/ 	.short	0x010a
        /*0212*/ 	.byte	0x3f
	.zero		1


	//   ....[22]....
        /*0214*/ 	.word	0x0000efc0
        /*0218*/ 	.word	0x00000011
        /*021c*/ 	.word	0x00031800
        /*0220*/ 	.short	0x010a
        /*0222*/ 	.byte	0x3f
	.zero		1


	//   ....[23]....
        /*0224*/ 	.word	0x0000f010
        /*0228*/ 	.word	0x00000010
        /*022c*/ 	.word	0x00031810
        /*0230*/ 	.short	0x010a
        /*0232*/ 	.byte	0x3f
	.zero		1


	//   ....[24]....
        /*0234*/ 	.word	0x0000f060
        /*0238*/ 	.word	0x00000011
        /*023c*/ 	.word	0x00031830
        /*0240*/ 	.short	0x010a
        /*0242*/ 	.byte	0x3f
	.zero		1


	//   ....[25]....
        /*0244*/ 	.word	0x0000f0b0
        /*0248*/ 	.word	0x00000005
        /*024c*/ 	.word	0x00031820
        /*0250*/ 	.short	0x010a
        /*0252*/ 	.byte	0x3f
	.zero		1


	//   ....[26]....
        /*0254*/ 	.word	0x0000f100
        /*0258*/ 	.word	0x00000005
        /*025c*/ 	.word	0x00031838
        /*0260*/ 	.short	0x010a
        /*0262*/ 	.byte	0x3f
	.zero		1


	//   ....[27]....
        /*0264*/ 	.word	0x0000f160
        /*0268*/ 	.word	0x00000013
        /*026c*/ 	.word	0x00031820
        /*0270*/ 	.short	0x010a
        /*0272*/ 	.byte	0x3f
	.zero		1


	//   ....[28]....
        /*0274*/ 	.word	0x0000f1b0
        /*0278*/ 	.word	0x00000005
        /*027c*/ 	.word	0x00031838
        /*0280*/ 	.short	0x010a
        /*0282*/ 	.byte	0x3f
	.zero		1


	//   ....[29]....
        /*0284*/ 	.word	0x0000f280
        /*0288*/ 	.word	0x00000005
        /*028c*/ 	.word	0x00000000
        /*0290*/ 	.short	0x010a
        /*0292*/ 	.byte	0x3f
	.zero		1


	//   ....[30]....
        /*0294*/ 	.word	0x0000f2d0
        /*0298*/ 	.word	0x00000003
        /*029c*/ 	.word	0x00000000
        /*02a0*/ 	.short	0x010a
        /*02a2*/ 	.byte	0x3f
	.zero		1


	//----- nvinfo : EIATTR_NUM_MBARRIERS
	.align		4
.L_228:
        /*02a4*/ 	.byte	0x03, 0x38
        /*02a6*/ 	.short	0x0007


	//----- nvinfo : EIATTR_EXIT_INSTR_OFFSETS
	.align		4
        /*02a8*/ 	.byte	0x04, 0x1c
        /*02aa*/ 	.short	(.L_230 - .L_229)


	//   ....[0]....
.L_229:
        /*02ac*/ 	.word	0x00000650


	//   ....[1]....
        /*02b0*/ 	.word	0x0000bb50


	//   ....[2]....
        /*02b4*/ 	.word	0x0000d470


	//   ....[3]....
        /*02b8*/ 	.word	0x0000efb0


	//----- nvinfo : EIATTR_MAX_THREADS
	.align		4
.L_230:
        /*02bc*/ 	.byte	0x04, 0x05
        /*02be*/ 	.short	(.L_232 - .L_231)
.L_231:
        /*02c0*/ 	.word	0x00000180
        /*02c4*/ 	.word	0x00000001
        /*02c8*/ 	.word	0x00000001


	//----- nvinfo : EIATTR_CRS_STACK_SIZE
	.align		4
.L_232:
        /*02cc*/ 	.byte	0x04, 0x1e
        /*02ce*/ 	.short	(.L_234 - .L_233)
.L_233:
        /*02d0*/ 	.word	0x00000000


	//----- nvinfo : EIATTR_CBANK_PARAM_SIZE
	.align		4
.L_234:
        /*02d4*/ 	.byte	0x03, 0x19
        /*02d6*/ 	.short	0x0970


	//----- nvinfo : EIATTR_PARAM_CBANK
	.align		4
        /*02d8*/ 	.byte	0x04, 0x0a
        /*02da*/ 	.short	(.L_236 - .L_235)
	.align		4
.L_235:
        /*02dc*/ 	.word	index@(.nv.constant0._ZN7cutlass13device_kernelIN5flash11enable_sm90INS1_16FlashAttnBwdSm90INS1_25CollectiveMainloopBwdSm90ILi2ELi1ELi1EN4cute5tupleIJNS5_1CILi1EEES8_S8_EEENS6_IJNS7_ILi64EEENS7_ILi80EEENS7_ILi256EEEEEENS_10bfloat16_tEfNS_4arch4Sm90ELb0ELb1ELb0ELb0ELb0ELb0ELb1ELb1ELi2ELi1ELi1ELi1ELb0EEENS1_21CollectiveEpilogueBwdISD_SE_SG_Li256ELb0ELb1ELi2EEENS1_19SingleTileSchedulerILb0ELb0ELb0ELi80EEEEEEEEEvNT_6ParamsE)
        /*02e0*/ 	.short	0x0210
        /*02e2*/ 	.short	0x0970


	//----- nvinfo : EIATTR_SW_WAR
	.align		4
.L_236:
        /*02e4*/ 	.byte	0x04, 0x36
        /*02e6*/ 	.short	(.L_238 - .L_237)
.L_237:
        /*02e8*/ 	.word	0x00000008
.L_238:


//--------------------- .nv.info._ZN7cutlass13device_kernelIN5flash11enable_sm90INS1_16FlashAttnBwdSm90INS1_25CollectiveMainloopBwdSm90ILi2ELi1ELi1EN4cute5tupleIJNS5_1CILi1EEES8_S8_EEENS6_IJNS7_ILi64EEENS7_ILi80EEENS7_ILi256EEEEEENS_10bfloat16_tEfNS_4arch4Sm90ELb0ELb1ELb0ELb0ELb0ELb0ELb1ELb1ELi2ELi1ELi1ELi1ELb0EEENS1_24CollectiveEpilogueBwdGQAISD_fSG_Li256ELb0ELb0EEENS1_19SingleTileSchedulerILb0ELb0ELb0ELi80EEEEEEEEEvNT_6ParamsE --------------------------
	.section	.nv.info._ZN7cutlass13device_kernelIN5flash11enable_sm90INS1_16FlashAttnBwdSm90INS1_25CollectiveMainloopBwdSm90ILi2ELi1ELi1EN4cute5tupleIJNS5_1CILi1EEES8_S8_EEENS6_IJNS7_ILi64EEENS7_ILi80EEENS7_ILi256EEEEEENS_10bfloat16_tEfNS_4arch4Sm90ELb0ELb1ELb0ELb0ELb0ELb0ELb1ELb1ELi2ELi1ELi1ELi1ELb0EEENS1_24CollectiveEpilogueBwdGQAISD_fSG_Li256ELb0ELb0EEENS1_19SingleTileSchedulerILb0ELb0ELb0ELi80EEEEEEEEEvNT_6ParamsE,"",@"SHT_CUDA_INFO"
	.sectionflags	@""
	.align	4


	//----- nvinfo : EIATTR_CUDA_API_VERSION
	.align		4
        /*0000*/ 	.byte	0x04, 0x37
        /*0002*/ 	.short	(.L_240 - .L_239)
.L_239:
        /*0004*/ 	.word	0x00000082


	//----- nvinfo : EIATTR_KPARAM_INFO
	.align		4
.L_240:
        /*0008*/ 	.byte	0x04, 0x17
        /*000a*/ 	.short	(.L_242 - .L_241)
.L_241:
        /*000c*/ 	.word	0x00000000
        /*0010*/ 	.short	0x0000
        /*0012*/ 	.short	0x0070
        /*0014*/ 	.byte	0x00, 0xf0, 0x01, 0x1a


	//----- nvinfo : EIATTR_SPARSE_MMA_MASK
	.align		4
.L_242:
        /*0018*/ 	.byte	0x03, 0x50
        /*001a*/ 	.short	0x0000


	//----- nvinfo : EIATTR_MAXREG_COUNT
	.align		4
        /*001c*/ 	.byte	0x03, 0x1b
        /*001e*/ 	.short	0x00a8


	//----- nvinfo : EIATTR_NUM_BARRIERS
	.align		4
        /*0020*/ 	.byte	0x02, 0x4c
        /*0022*/ 	.byte	0x0a
	.zero		1


	//----- nvinfo : EIATTR_ANNOTATIONS
	.align		4
        /*0024*/ 	.byte	0x04, 0x55
        /*0026*/ 	.short	(.L_244 - .L_243)


	//   ....[0]....
.L_243:
        /*0028*/ 	.word	0x00000001
        /*002c*/ 	.byte	0xc0, 0x02, 0x00, 0x00, 0x01, 0x00, 0x00, 0x00, 0xe0, 0x0d, 0x00, 0x00, 0x01, 0x00, 0x00, 0x00
        /*003c*/ 	.byte	0xe0, 0xac, 0x00, 0x00


	//----- nvinfo : EIATTR_MERCURY_ISA_VERSION
	.align		4
.L_244:
        /*0040*/ 	.byte	0x03, 0x5f
        /*0042*/ 	.short	0x0101


	//----- nvinfo : EIATTR_INT_WARP_WIDE_INSTR_OFFSETS
	.align		4
        /*0044*/ 	.byte	0x04, 0x31
        /*0046*/ 	.short	(.L_246 - .L_245)


	//   ....[0]....
.L_245:
        /*0048*/ 	.word	0x00000190


	//   ....[1]....
        /*004c*/ 	.word	0x000001c0


	//----- nvinfo : EIATTR_COOP_GROUP_MASK_REGIDS
	.align		4
.L_246:
        /*0050*/ 	.byte	0x04, 0x29
        /*0052*/ 	.short	(.L_248 - .L_247)


	//   ....[0]....
.L_247:
        /*0054*/ 	.word	0xffffffff


	//   ....[1]....
        /*0058*/ 	.word	0xffffffff


	//   ....[2]....
        /*005c*/ 	.word	0xffffffff


	//   ....[3]....
        /*0060*/ 	.word	0xffffffff


	//   ....[4]....
        /*0064*/ 	.word	0xffffffff


	//   ....[5]....
        /*0068*/ 	.word	0xffffffff


	//----- nvinfo : EIATTR_COOP_GROUP_INSTR_OFFSETS
	.align		4
.L_248:
        /*006c*/ 	.byte	0x04, 0x28
        /*006e*/ 	.short	(.L_250 - .L_249)


	//   ....[0]....
.L_249:
        /*0070*/ 	.word	0x00000060


	//   ....[1]....
        /*0074*/ 	.word	0x000001a0


	//   ....[2]....
        /*0078*/ 	.word	0x00000220


	//   ....[3]....
        /*007c*/ 	.word	0x00000400


	//   ....[4]....
        /*0080*/ 	.word	0x00000da0


	//   ....[5]....
        /*0084*/ 	.word	0x00009420


	//----- nvinfo : EIATTR_REG_RECONFIG
	.align		4
.L_250:
        /*0088*/ 	.byte	0x01, 0x54
	.zero		2


	//----- nvinfo : EIATTR_MBARRIER_INSTR_OFFSETS
	.align		4
        /*008c*/ 	.byte	0x04, 0x39
        /*008e*/ 	.short	(.L_252 - .L_251)


	//   ....[0]....
.L_251:
        /*0090*/ 	.word	0x00000290
        /*0094*/ 	.word	0x000000ff
        /*0098*/ 	.word	0x00031800
        /*009c*/ 	.short	0x0100
        /*009e*/ 	.byte	0x06
	.zero		1


	//   ....[1]....
        /*00a0*/ 	.word	0x000003b0
        /*00a4*/ 	.word	0x000000ff
        /*00a8*/ 	.word	0x00031810
        /*00ac*/ 	.short	0x0100
        /*00ae*/ 	.byte	0x08
	.zero		1


	//   ....[2]....
        /*00b0*/ 	.word	0x000003c0
        /*00b4*/ 	.word	0x000000ff
        /*00b8*/ 	.word	0x00031820
        /*00bc*/ 	.short	0x0100
        /*00be*/ 	.byte	0x08
	.zero		1


	//   ....[3]....
        /*00c0*/ 	.word	0x000003d0
        /*00c4*/ 	.word	0x000000ff
        /*00c8*/ 	.word	0x00031818
        /*00cc*/ 	.short	0x0100
        /*00ce*/ 	.byte	0x08
	.zero		1


	//   ....[4]....
        /*00d0*/ 	.word	0x000003e0
        /*00d4*/ 	.word	0x000000ff
        /*00d8*/ 	.word	0x00031828
        /*00dc*/ 	.short	0x0100
        /*00de*/ 	.byte	0x08
	.zero		1


	//   ....[5]....
        /*00e0*/ 	.word	0x00000510
        /*00e4*/ 	.word	0x000000ff
        /*00e8*/ 	.word	0x00031830
        /*00ec*/ 	.short	0x0100
        /*00ee*/ 	.byte	0x08
	.zero		1


	//   ....[6]....
        /*00f0*/ 	.word	0x00000520
        /*00f4*/ 	.word	0x000000ff
        /*00f8*/ 	.word	0x00031838
        /*00fc*/ 	.short	0x0100
        /*00fe*/ 	.byte	0x08
	.zero		1


	//   ....[7]....
        /*0100*/ 	.word	0x00000d30
        /*0104*/ 	.word	0x00000011
        /*0108*/ 	.word	0x00031800
        /*010c*/ 	.short	0x010a
        /*010e*/ 	.byte	0x3f
	.zero		1


	//   ....[8]....
        /*0110*/ 	.word	0x00000dc0
        /*0114*/ 	.word	0x00000011
        /*0118*/ 	.word	0x00031800
        /*011c*/ 	.short	0x010a
        /*011e*/ 	.byte	0x3f
	.zero		1


	//   ....[9]....
        /*0120*/ 	.word	0x00001740
        /*0124*/ 	.word	0x00000010
        /*0128*/ 	.word	0x00031810
        /*012c*/ 	.short	0x010a
        /*012e*/ 	.byte	0x3f
	.zero		1


	//   ....[10]....
        /*0130*/ 	.word	0x00001800
        /*0134*/ 	.word	0x00000010
        /*0138*/ 	.word	0x00031810
        /*013c*/ 	.short	0x010a
        /*013e*/ 	.byte	0x3f
	.zero		1


	//   ....[11]....
        /*0140*/ 	.word	0x000033d0
        /*0144*/ 	.word	0x00000011
        /*0148*/ 	.word	0x00031830
        /*014c*/ 	.short	0x010a
        /*014e*/ 	.byte	0x3f
	.zero		1


	//   ....[12]....
        /*0150*/ 	.word	0x00003490
        /*0154*/ 	.word	0x00000011
        /*0158*/ 	.word	0x00031830
        /*015c*/ 	.short	0x010a
        /*015e*/ 	.byte	0x3f
	.zero		1


	//   ....[13]....
        /*0160*/ 	.word	0x00007f20
        /*0164*/ 	.word	0x00000018
        /*0168*/ 	.word	0x00000000
        /*016c*/ 	.short	0x0101
        /*016e*/ 	.byte	0x3f
	.zero		1


	//   ....[14]....
        /*0170*/ 	.word	0x00008630
        /*0174*/ 	.word	0x00000010
        /*0178*/ 	.word	0x00000000
        /*017c*/ 	.short	0x0101
        /*017e*/ 	.byte	0x3f
	.zero		1


	//   ....[15]....
        /*0180*/ 	.word	0x00009900
        /*0184*/ 	.word	0x00000006
        /*0188*/ 	.word	0x00031820
        /*018c*/ 	.short	0x010a
        /*018e*/ 	.byte	0x3f
	.zero		1


	//   ....[16]....
        /*0190*/ 	.word	0x0000a1d0
        /*0194*/ 	.word	0x00000006
        /*0198*/ 	.word	0x00031838
        /*019c*/ 	.short	0x010a
        /*019e*/ 	.byte	0x3f
	.zero		1


	//   ....[17]....
        /*01a0*/ 	.word	0x0000a530
        /*01a4*/ 	.word	0x00000014
        /*01a8*/ 	.word	0x00031820
        /*01ac*/ 	.short	0x010a
        /*01ae*/ 	.byte	0x3f
	.zero		1


	//   ....[18]....
        /*01b0*/ 	.word	0x0000a910
        /*01b4*/ 	.word	0x00000006
        /*01b8*/ 	.word	0x00031838
        /*01bc*/ 	.short	0x010a
        /*01be*/ 	.byte	0x3f
	.zero		1


	//   ....[19]....
        /*01c0*/ 	.word	0x0000adb0
        /*01c4*/ 	.word	0x00000005
        /*01c8*/ 	.word	0x00000000
        /*01cc*/ 	.short	0x010a
        /*01ce*/ 	.byte	0x3f
	.zero		1


	//   ....[20]....
        /*01d0*/ 	.word	0x0000ae40
        /*01d4*/ 	.word	0x00000003
        /*01d8*/ 	.word	0x00000000
        /*01dc*/ 	.short	0x010a
        /*01de*/ 	.byte	0x3f
	.zero		1


	//   ....[21]....
        /*01e0*/ 	.word	0x0000ae90
        /*01e4*/ 	.word	0x00000007
        /*01e8*/ 	.word	0x00031838
        /*01ec*/ 	.short	0x010a
        /*01ee*/ 	.byte	0x3f
	.zero		1


	//   ....[22]....
        /*01f0*/ 	.word	0x0000aef0
        /*01f4*/ 	.word	0x00000011
        /*01f8*/ 	.word	0x00031800
        /*01fc*/ 	.short	0x010a
        /*01fe*/ 	.byte	0x3f
	.zero		1


	//   ....[23]....
        /*0200*/ 	.word	0x0000af40
        /*0204*/ 	.word	0x00000010
        /*0208*/ 	.word	0x00031810
        /*020c*/ 	.short	0x010a
        /*020e*/ 	.byte	0x3f
	.zero		1


	//   ....[24]....
        /*0210*/ 	.word	0x0000af90
        /*0214*/ 	.word	0x00000011
        /*0218*/ 	.word	0x00031830
        /*021c*/ 	.short	0x010a
        /*021e*/ 	.byte	0x3f
	.zero		1


	//   ....[25]....
        /*0220*/ 	.word	0x0000afe0
        /*0224*/ 	.word	0x00000006
        /*0228*/ 	.word	0x00031820
        /*022c*/ 	.short	0x010a
        /*022e*/ 	.byte	0x3f
	.zero		1


	//   ....[26]....
        /*0230*/ 	.word	0x0000b030
        /*0234*/ 	.word	0x00000006
        /*0238*/ 	.word	0x00031838
        /*023c*/ 	.short	0x010a
        /*023e*/ 	.byte	0x3f
	.zero		1


	//   ....[27]....
        /*0240*/ 	.word	0x0000b090
        /*0244*/ 	.word	0x00000014
        /*0248*/ 	.word	0x00031820
        /*024c*/ 	.short	0x010a
        /*024e*/ 	.byte	0x3f
	.zero		1


	//   ....[28]....
        /*0250*/ 	.word	0x0000b0e0
        /*0254*/ 	.word	0x00000006
        /*0258*/ 	.word	0x00031838
        /*025c*/ 	.short	0x010a
        /*025e*/ 	.byte	0x3f
	.zero		1


	//   ....[29]....
        /*0260*/ 	.word	0x0000b130
        /*0264*/ 	.word	0x00000005
        /*0268*/ 	.word	0x00000000
        /*026c*/ 	.short	0x010a
        /*026e*/ 	.byte	0x3f
	.zero		1


	//   ....[30]....
        /*0270*/ 	.word	0x0000b180
        /*0274*/ 	.word	0x00000003
        /*0278*/ 	.word	0x00000000
        /*027c*/ 	.short	0x010a
        /*027e*/ 	.byte	0x3f
	.zero		1


	//----- nvinfo : EIATTR_NUM_MBARRIERS
	.align		4
.L_252:
        /*0280*/ 	.byte	0x03, 0x38
        /*0282*/ 	.short	0x0007


	//----- nvinfo : EIATTR_EXIT_INSTR_OFFSETS
	.align		4
        /*0284*/ 	.byte	0x04, 0x1c
        /*0286*/ 	.short	(.L_254 - .L_253)


	//   ....[0]....
.L_253:
        /*0288*/ 	.word	0x0000aee0


	//----- nvinfo : EIATTR_MAX_THREADS
	.align		4
.L_254:
        /*028c*/ 	.byte	0x04, 0x05
        /*028e*/ 	.short	(.L_256 - .L_255)
.L_255:
        /*0290*/ 	.word	0x00000180
        /*0294*/ 	.word	0x00000001
        /*0298*/ 	.word	0x00000001


	//----- nvinfo : EIATTR_CRS_STACK_SIZE
	.align		4
.L_256:
        /*029c*/ 	.byte	0x04, 0x1e
        /*029e*/ 	.short	(.L_258 - .L_257)
.L_257:
        /*02a0*/ 	.word	0x00000000


	//----- nvinfo : EIATTR_CBANK_PARAM_SIZE
	.align		4
.L_258:
        /*02a4*/ 	.byte	0x03, 0x19
        /*02a6*/ 	.short	0x06f0


	//----- nvinfo : EIATTR_PARAM_CBANK
	.align		4
        /*02a8*/ 	.byte	0x04, 0x0a
        /*02aa*/ 	.short	(.L_260 - .L_259)
	.align		4
.L_259:
        /*02ac*/ 	.word	index@(.nv.constant0._ZN7cutlass13device_kernelIN5flash11enable_sm90INS1_16FlashAttnBwdSm90INS1_25CollectiveMainloopBwdSm90ILi2ELi1ELi1EN4cute5tupleIJNS5_1CILi1EEES8_S8_EEENS6_IJNS7_ILi64EEENS7_ILi80EEENS7_ILi256EEEEEENS_10bfloat16_tEfNS_4arch4Sm90ELb0ELb1ELb0ELb0ELb0ELb0ELb1ELb1ELi2ELi1ELi1ELi1ELb0EEENS1_24CollectiveEpilogueBwdGQAISD_fSG_Li256ELb0ELb0EEENS1_19SingleTileSchedulerILb0ELb0ELb0ELi80EEEEEEEEEvNT_6ParamsE)
        /*02b0*/ 	.short	0x0210
        /*02b2*/ 	.short	0x06f0


	//----- nvinfo : EIATTR_SW_WAR
	.align		4
.L_260:
        /*02b4*/ 	.byte	0x04, 0x36
        /*02b6*/ 	.short	(.L_262 - .L_261)
.L_261:
        /*02b8*/ 	.word	0x00000008
.L_262:


//--------------------- .nv.info._ZN7cutlass13device_kernelIN5flash11enable_sm90INS1_16FlashAttnBwdSm90INS1_25CollectiveMainloopBwdSm90ILi2ELi1ELi1EN4cute5tupleIJNS5_1CILi1EEES8_S8_EEENS6_IJNS7_ILi64EEENS7_ILi80EEENS7_ILi256EEEEEENS_10bfloat16_tEfNS_4arch4Sm90ELb0ELb1ELb0ELb1ELb0ELb0ELb1ELb1ELi2ELi1ELi1ELi1ELb0EEENS1_21CollectiveEpilogueBwdISD_SE_SG_Li256ELb1ELb1ELi2EEENS1_19SingleTileSchedulerILb1ELb0ELb0ELi80EEEEEEEEEvNT_6ParamsE --------------------------
	.section	.nv.info._ZN7cutlass13device_kernelIN5flash11enable_sm90INS1_16FlashAttnBwdSm90INS1_25CollectiveMainloopBwdSm90ILi2ELi1ELi1EN4cute5tupleIJNS5_1CILi1EEES8_S8_EEENS6_IJNS7_ILi64EEENS7_ILi80EEENS7_ILi256EEEEEENS_10bfloat16_tEfNS_4arch4Sm90ELb0ELb1ELb0ELb1ELb0ELb0ELb1ELb1ELi2ELi1ELi1ELi1ELb0EEENS1_21CollectiveEpilogueBwdISD_SE_SG_Li256ELb1ELb1ELi2EEENS1_19SingleTileSchedulerILb1ELb0ELb0ELi80EEEEEEEEEvNT_6ParamsE,"",@"SHT_CUDA_INFO"
	.sectionflags	@""
	.align	4


	//----- nvinfo : EIATTR_CUDA_API_VERSION
	.align		4
        /*0000*/ 	.byte	0x04, 0x37
        /*0002*/ 	.short	(.L_264 - .L_263)
.L_263:
        /*0004*/ 	.word	0x00000082


	//----- nvinfo : EIATTR_KPARAM_INFO
	.align		4
.L_264:
        /*0008*/ 	.byte	0x04, 0x17
        /*000a*/ 	.short	(.L_266 - .L_265)
.L_265:
        /*000c*/ 	.word	0x00000000
        /*0010*/ 	.short	0x0000
        /*0012*/ 	.short	0x0070
        /*0014*/ 	.byte	0x00, 0xf0, 0x01, 0x1a


	//----- nvinfo : EIATTR_SPARSE_MMA_MASK
	.align		4
.L_266:
        /*0018*/ 	.byte	0x03, 0x50
        /*001a*/ 	.short	0x0000


	//----- nvinfo : EIATTR_MAXREG_COUNT
	.align		4
        /*001c*/ 	.byte	0x03, 0x1b
        /*001e*/ 	.short	0x00a8


	//----- nvinfo : EIATTR_NUM_BARRIERS
	.align		4
        /*0020*/ 	.byte	0x02, 0x4c
        /*0022*/ 	.byte	0x0a
	.zero		1


	//----- nvinfo : EIATTR_ANNOTATIONS
	.align		4
        /*0024*/ 	.byte	0x04, 0x55
        /*0026*/ 	.short	(.L_268 - .L_267)


	//   ....[0]....
.L_267:
        /*0028*/ 	.word	0x00000001
        /*002c*/ 	.byte	0xc0, 0x02, 0x00, 0x00, 0x01, 0x00, 0x00, 0x00, 0x20, 0x12, 0x00, 0x00, 0x01, 0x00, 0x00, 0x00
        /*003c*/ 	.byte	0x20, 0xf4, 0x00, 0x00


	//----- nvinfo : EIATTR_MERCURY_ISA_VERSION
	.align		4
.L_268:
        /*0040*/ 	.byte	0x03, 0x5f
        /*0042*/ 	.short	0x0101


	//----- nvinfo : EIATTR_INT_WARP_WIDE_INSTR_OFFSETS
	.align		4
        /*0044*/ 	.byte	0x04, 0x31
        /*0046*/ 	.short	(.L_270 - .L_269)


	//   ....[0]....
.L_269:
        /*0048*/ 	.word	0x00000190


	//   ....[1]....
        /*004c*/ 	.word	0x000001c0


	//----- nvinfo : EIATTR_COOP_GROUP_MASK_REGIDS
	.align		4
.L_270:
        /*0050*/ 	.byte	0x04, 0x29
        /*0052*/ 	.short	(.L_272 - .L_271)


	//   ....[0]....
.L_271:
        /*0054*/ 	.word	0xffffffff


	//   ....[1]....
        /*0058*/ 	.word	0xffffffff


	//   ....[2]....
        /*005c*/ 	.word	0xffffffff


	//   ....[3]....
        /*0060*/ 	.word	0xffffffff


	//   ....[4]....
        /*0064*/ 	.word	0xffffffff


	//   ....[5]....
        /*0068*/ 	.word	0xffffffff


	//----- nvinfo : EIATTR_COOP_GROUP_INSTR_OFFSETS
	.align		4
.L_272:
        /*006c*/ 	.byte	0x04, 0x28
        /*006e*/ 	.short	(.L_274 - .L_273)


	//   ....[0]....
.L_273:
        /*0070*/ 	.word	0x00000060


	//   ....[1]....
        /*0074*/ 	.word	0x000001a0


	//   ....[2]....
        /*0078*/ 	.word	0x00000220


	//   ....[3]....
        /*007c*/ 	.word	0x00000400


	//   ....[4]....
        /*0080*/ 	.word	0x000011e0


	//   ....[5]....
        /*0084*/ 	.word	0x0000d300


	//----- nvinfo : EIATTR_REG_RECONFIG
	.align		4
.L_274:
        /*0088*/ 	.byte	0x01, 0x54
	.zero		2


	//----- nvinfo : EIATTR_MBARRIER_INSTR_OFFSETS
	.align		4
        /*008c*/ 	.byte	0x04, 0x39
        /*008e*/ 	.short	(.L_276 - .L_275)


	//   ....[0]....
.L_275:
        /*0090*/ 	.word	0x00000290
        /*0094*/ 	.word	0x000000ff
        /*0098*/ 	.word	0x00031600
        /*009c*/ 	.short	0x0100
        /*009e*/ 	.byte	0x06
	.zero		1


	//   ....[1]....
        /*00a0*/ 	.word	0x000003b0
        /*00a4*/ 	.word	0x000000ff
        /*00a8*/ 	.word	0x00031610
        /*00ac*/ 	.short	0x0100
        /*00ae*/ 	.byte	0x08
	.zero		1


	//   ....[2]....
        /*00b0*/ 	.word	0x000003c0
        /*00b4*/ 	.word	0x000000ff
        /*00b8*/ 	.word	0x00031620
        /*00bc*/ 	.short	0x0100
        /*00be*/ 	.byte	0x08
	.zero		1


	//   ....[3]....
        /*00c0*/ 	.word	0x000003d0
        /*00c4*/ 	.word	0x000000ff
        /*00c8*/ 	.word	0x00031618
        /*00cc*/ 	.short	0x0100
        /*00ce*/ 	.byte	0x08
	.zero		1


	//   ....[4]....
        /*00d0*/ 	.word	0x000003e0
        /*00d4*/ 	.word	0x000000ff
        /*00d8*/ 	.word	0x00031628
        /*00dc*/ 	.short	0x0100
        /*00de*/ 	.byte	0x08
	.zero		1


	//   ....[5]....
        /*00e0*/ 	.word	0x00000510
        /*00e4*/ 	.word	0x000000ff
        /*00e8*/ 	.word	0x00031630
        /*00ec*/ 	.short	0x0100
        /*00ee*/ 	.byte	0x08
	.zero		1


	//   ....[6]....
        /*00f0*/ 	.word	0x00000520
        /*00f4*/ 	.word	0x000000ff
        /*00f8*/ 	.word	0x00031638
        /*00fc*/ 	.short	0x0100
        /*00fe*/ 	.byte	0x08
	.zero		1


	//   ....[7]....
        /*0100*/ 	.word	0x00001190
        /*0104*/ 	.word	0x00000011
        /*0108*/ 	.word	0x00031600
        /*010c*/ 	.short	0x010a
        /*010e*/ 	.byte	0x3f
	.zero		1


	//   ....[8]....
        /*0110*/ 	.word	0x00001200
        /*0114*/ 	.word	0x00000011
        /*0118*/ 	.word	0x00031600
        /*011c*/ 	.short	0x010a
        /*011e*/ 	.byte	0x3f
	.zero		1


	//   ....[9]....
        /*0120*/ 	.word	0x00001be0
        /*0124*/ 	.word	0x00000010
        /*0128*/ 	.word	0x00031610
        /*012c*/ 	.short	0x010a
        /*012e*/ 	.byte	0x3f
	.zero		1


	//   ....[10]....
        /*0130*/ 	.word	0x00001ca0
        /*0134*/ 	.word	0x00000010
        /*0138*/ 	.word	0x00031610
        /*013c*/ 	.short	0x010a
        /*013e*/ 	.byte	0x3f
	.zero		1


	//   ....[11]....
        /*0140*/ 	.word	0x00003860
        /*0144*/ 	.word	0x00000011
        /*0148*/ 	.word	0x00031630
        /*014c*/ 	.short	0x010a
        /*014e*/ 	.byte	0x3f
	.zero		1


	//   ....[12]....
        /*0150*/ 	.word	0x00003920
        /*0154*/ 	.word	0x00000011
        /*0158*/ 	.word	0x00031630
        /*015c*/ 	.short	0x010a
        /*015e*/ 	.byte	0x3f
	.zero		1


	//   ....[13]....
        /*0160*/ 	.word	0x00008390
        /*0164*/ 	.word	0x00000018
        /*0168*/ 	.word	0x00000000
        /*016c*/ 	.short	0x0101
        /*016e*/ 	.byte	0x3f
	.zero		1


	//   ....[14]....
        /*0170*/ 	.word	0x00008a90
        /*0174*/ 	.word	0x00000010
        /*0178*/ 	.word	0x00000000
        /*017c*/ 	.short	0x0101
        /*017e*/ 	.byte	0x3f
	.zero		1


	//   ....[15]....
        /*0180*/ 	.word	0x0000ddb0
        /*0184*/ 	.word	0x00000006
        /*0188*/ 	.word	0x00031620
        /*018c*/ 	.short	0x010a
        /*018e*/ 	.byte	0x3f
	.zero		1


	//   ....[16]....
        /*0190*/ 	.word	0x0000e7f0
        /*0194*/ 	.word	0x00000006
        /*0198*/ 	.word	0x00031638
        /*019c*/ 	.short	0x010a
        /*019e*/ 	.byte	0x3f
	.zero		1


	//   ....[17]....
        /*01a0*/ 	.word	0x0000eb40
        /*01a4*/ 	.word	0x00000014
        /*01a8*/ 	.word	0x00031620
        /*01ac*/ 	.short	0x010a
        /*01ae*/ 	.byte	0x3f
	.zero		1


	//   ....[18]....
        /*01b0*/ 	.word	0x0000ef80
        /*01b4*/ 	.word	0x00000006
        /*01b8*/ 	.word	0x00031638
        /*01bc*/ 	.short	0x010a
        /*01be*/ 	.byte	0x3f
	.zero		1


	//   ....[19]....
        /*01c0*/ 	.word	0x0000f4f0
        /*01c4*/ 	.word	0x00000005
        /*01c8*/ 	.word	0x00000000
        /*01cc*/ 	.short	0x010a
        /*01ce*/ 	.byte	0x3f
	.zero		1


	//   ....[20]....
        /*01d0*/ 	.word	0x0000f580
        /*01d4*/ 	.word	0x00000003
        /*01d8*/ 	.word	0x00000000
        /*01dc*/ 	.short	0x010a
        /*01de*/ 	.byte	0x3f
	.zero		1


	//   ....[21]....
        /*01e0*/ 	.word	0x0000f5d0
        /*01e4*/ 	.word	0x00000002
        /*01e8*/ 	.word	0x00031638
        /*01ec*/ 	.short	0x010a
        /*01ee*/ 	.byte	0x3f
	.zero		1


	//   ....[22]....
        /*01f0*/ 	.word	0x0000f630
        /*01f4*/ 	.word	0x00000011
        /*01f8*/ 	.word	0x00031600
        /*01fc*/ 	.short	0x010a
        /*01fe*/ 	.byte	0x3f
	.zero		1


	//   ....[23]....
        /*0200*/ 	.word	0x0000f680
        /*0204*/ 	.word	0x00000010
        /*0208*/ 	.word	0x00031610
        /*020c*/ 	.short	0x010a
        /*020e*/ 	.byte	0x3f
	.zero		1


	//   ....[24]....
        /*0210*/ 	.word	0x0000f6d0
        /*0214*/ 	.word	0x00000011
        /*0218*/ 	.word	0x00031630
        /*021c*/ 	.short	0x010a
        /*021e*/ 	.byte	0x3f
	.zero		1


	//   ....[25]....
        /*0220*/ 	.word	0x0000f720
        /*0224*/ 	.word	0x00000006
        /*0228*/ 	.word	0x00031620
        /*022c*/ 	.short	0x010a
        /*022e*/ 	.byte	0x3f
	.zero		1


	//   ....[26]....
        /*0230*/ 	.word	0x0000f770
        /*0234*/ 	.word	0x00000006
        /*0238*/ 	.word	0x00031638
        /*023c*/ 	.short	0x010a
        /*023e*/ 	.byte	0x3f
	.zero		1


	//   ....[27]....
        /*0240*/ 	.word	0x0000f7d0
        /*0244*/ 	.word	0x00000014
        /*0248*/ 	.word	0x00031620
        /*024c*/ 	.short	0x010a
        /*024e*/ 	.byte	0x3f
	.zero		1


	//   ....[28]....
        /*0250*/ 	.word	0x0000f820
        /*0254*/ 	.word	0x00000006
        /*0258*/ 	.word	0x00031638
        /*025c*/ 	.short	0x010a
        /*025e*/ 	.byte	0x3f
	.zero		1


	//   ....[29]....
        /*0260*/ 	.word	0x0000f870
        /*0264*/ 	.word	0x00000005
        /*0268*/ 	.word	0x00000000
        /*026c*/ 	.short	0x010a
        /*026e*/ 	.byte	0x3f
	.zero		1


	//   ....[30]....
        /*0270*/ 	.word	0x0000f8c0
        /*0274*/ 	.word	0x00000003
        /*0278*/ 	.word	0x00000000
        /*027c*/ 	.short	0x010a
        /*027e*/ 	.byte	0x3f
	.zero		1


	//----- nvinfo : EIATTR_NUM_MBARRIERS
	.align		4
.L_276:
        /*0280*/ 	.byte	0x03, 0x38
        /*0282*/ 	.short	0x0007


	//----- nvinfo : EIATTR_EXIT_INSTR_OFFSETS
	.align		4
        /*0284*/ 	.byte	0x04, 0x1c
        /*0286*/ 	.short	(.L_278 - .L_277)


	//   ....[0]....
.L_277:
        /*0288*/ 	.word	0x0000f620


	//----- nvinfo : EIATTR_MAX_THREADS
	.align		4
.L_278:
        /*028c*/ 	.byte	0x04, 0x05
        /*028e*/ 	.short	(.L_280 - .L_279)
.L_279:
        /*0290*/ 	.word	0x00000180
        /*0294*/ 	.word	0x00000001
        /*0298*/ 	.word	0x00000001


	//----- nvinfo : EIATTR_CRS_STACK_SIZE
	.align		4
.L_280:
        /*029c*/ 	.byte	0x04, 0x1e
        /*029e*/ 	.short	(.L_282 - .L_281)
.L_281:
        /*02a0*/ 	.word	0x00000000


	//----- nvinfo : EIATTR_CBANK_PARAM_SIZE
	.align		4
.L_282:
        /*02a4*/ 	.byte	0x03, 0x19
        /*02a6*/ 	.short	0x06f0


	//----- nvinfo : EIATTR_PARAM_CBANK
	.align		4
        /*02a8*/ 	.byte	0x04, 0x0a
        /*02aa*/ 	.short	(.L_284 - .L_283)
	.align		4
.L_283:
        /*02ac*/ 	.word	index@(.nv.constant0._ZN7cutlass13device_kernelIN5flash11enable_sm90INS1_16FlashAttnBwdSm90INS1_25CollectiveMainloopBwdSm90ILi2ELi1ELi1EN4cute5tupleIJNS5_1CILi1EEES8_S8_EEENS6_IJNS7_ILi64EEENS7_ILi80EEENS7_ILi256EEEEEENS_10bfloat16_tEfNS_4arch4Sm90ELb0ELb1ELb0ELb1ELb0ELb0ELb1ELb1ELi2ELi1ELi1ELi1ELb0EEENS1_21CollectiveEpilogueBwdISD_SE_SG_Li256ELb1ELb1ELi2EEENS1_19SingleTileSchedulerILb1ELb0ELb0ELi80EEEEEEEEEvNT_6ParamsE)
        /*02b0*/ 	.short	0x0210
        /*02b2*/ 	.short	0x06f0


	//----- nvinfo : EIATTR_SW_WAR
	.align		4
.L_284:
        /*02b4*/ 	.byte	0x04, 0x36
        /*02b6*/ 	.short	(.L_286 - .L_285)
.L_285:
        /*02b8*/ 	.word	0x00000008
.L_286:


//--------------------- .nv.info._ZN7cutlass13device_kernelIN5flash11enable_sm90INS1_16FlashAttnBwdSm90INS1_25CollectiveMainloopBwdSm90ILi2ELi1ELi1EN4cute5tupleIJNS5_1CILi1EEES8_S8_EEENS6_IJNS7_ILi64EEENS7_ILi80EEENS7_ILi256EEEEEENS_10bfloat16_tEfNS_4arch4Sm90ELb0ELb1ELb0ELb1ELb0ELb0ELb1ELb1ELi2ELi1ELi1ELi1ELb0EEENS1_24CollectiveEpilogueBwdGQAISD_fSG_Li256ELb1ELb0EEENS1_19SingleTileSchedulerILb1ELb0ELb0ELi80EEEEEEEEEvNT_6ParamsE --------------------------
	.section	.nv.info._ZN7cutlass13device_kernelIN5flash11enable_sm90INS1_16FlashAttnBwdSm90INS1_25CollectiveMainloopBwdSm90ILi2ELi1ELi1EN4cute5tupleIJNS5_1CILi1EEES8_S8_EEENS6_IJNS7_ILi64EEENS7_ILi80EEENS7_ILi256EEEEEENS_10bfloat16_tEfNS_4arch4Sm90ELb0ELb1ELb0ELb1ELb0ELb0ELb1ELb1ELi2ELi1ELi1ELi1ELb0EEENS1_24CollectiveEpilogueBwdGQAISD_fSG_Li256ELb1ELb0EEENS1_19SingleTileSchedulerILb1ELb0ELb0ELi80EEEEEEEEEvNT_6ParamsE,"",@"SHT_CUDA_INFO"
	.sectionflags	@""
	.align	4


	//----- nvinfo : EIATTR_CUDA_API_VERSION
	.align		4
        /*0000*/ 	.byte	0x04, 0x37
        /*0002*/ 	.short	(.L_288 - .L_287)
.L_287:
        /*0004*/ 	.word	0x00000082


	//----- nvinfo : EIATTR_KPARAM_INFO
	.align		4
.L_288:
        /*0008*/ 	.byte	0x04, 0x17
        /*000a*/ 	.short	(.L_290 - .L_289)
.L_289:
        /*000c*/ 	.word	0x00000000
        /*0010*/ 	.short	0x0000
        /*0012*/ 	.short	0x0070
        /*0014*/ 	.byte	0x00, 0xf0, 0x01, 0x1a


	//----- nvinfo : EIATTR_SPARSE_MMA_MASK
	.align		4
.L_290:
        /*0018*/ 	.byte	0x03, 0x50
        /*001a*/ 	.short	0x0000


	//----- nvinfo : EIATTR_MAXREG_COUNT
	.align		4
        /*001c*/ 	.byte	0x03, 0x1b
        /*001e*/ 	.short	0x00a8


	//----- nvinfo : EIATTR_NUM_BARRIERS
	.align		4
        /*0020*/ 	.byte	0x02, 0x4c
        /*0022*/ 	.byte	0x0a
	.zero		1


	//----- nvinfo : EIATTR_ANNOTATIONS
	.align		4
        /*0024*/ 	.byte	0x04, 0x55
        /*0026*/ 	.short	(.L_292 - .L_291)


	//   ....[0]....
.L_291:
        /*0028*/ 	.word	0x00000001
        /*002c*/ 	.byte	0xc0, 0x02, 0x00, 0x00, 0x01, 0x00, 0x00, 0x00, 0x90, 0x07, 0x00, 0x00, 0x01, 0x00, 0x00, 0x00
        /*003c*/ 	.byte	0x60, 0x12, 0x00, 0x00, 0x01, 0x00, 0x00, 0x00, 0x70, 0x12, 0x00, 0x00, 0x01, 0x00, 0x00, 0x00
        /*004c*/ 	.byte	0x20, 0x90, 0x00, 0x00, 0x01, 0x00, 0x00, 0x00, 0xd0, 0xba, 0x00, 0x00


	//----- nvinfo : EIATTR_MERCURY_ISA_VERSION
	.align		4
.L_292:
        /*0058*/ 	.byte	0x03, 0x5f
        /*005a*/ 	.short	0x0101


	//----- nvinfo : EIATTR_INT_WARP_WIDE_INSTR_OFFSETS
	.align		4
        /*005c*/ 	.byte	0x04, 0x31
        /*005e*/ 	.short	(.L_294 - .L_293)


	//   ....[0]....
.L_293:
        /*0060*/ 	.word	0x00000190


	//   ....[1]....
        /*0064*/ 	.word	0x000001c0


	//----- nvinfo : EIATTR_COOP_GROUP_MASK_REGIDS
	.align		4
.L_294:
        /*0068*/ 	.byte	0x04, 0x29
        /*006a*/ 	.short	(.L_296 - .L_295)


	//   ....[0]....
.L_295:
        /*006c*/ 	.word	0xffffffff


	//   ....[1]....
        /*0070*/ 	.word	0xffffffff


	//   ....[2]....
        /*0074*/ 	.word	0xffffffff


	//   ....[3]....
        /*0078*/ 	.word	0xffffffff


	//   ....[4]....
        /*007c*/ 	.word	0xffffffff


	//   ....[5]....
        /*0080*/ 	.word	0xffffffff


	//----- nvinfo : EIATTR_COOP_GROUP_INSTR_OFFSETS
	.align		4
.L_296:
        /*0084*/ 	.byte	0x04, 0x28
        /*0086*/ 	.short	(.L_298 - .L_297)


	//   ....[0]....
.L_297:
        /*0088*/ 	.word	0x00000060


	//   ....[1]....
        /*008c*/ 	.word	0x000001a0


	//   ....[2]....
        /*0090*/ 	.word	0x00000220


	//   ....[3]....
        /*0094*/ 	.word	0x00000400


	//   ....[4]....
        /*0098*/ 	.word	0x00001220


	//   ....[5]....
        /*009c*/ 	.word	0x000099b0


	//----- nvinfo : EIATTR_REG_RECONFIG
	.align		4
.L_298:
        /*00a0*/ 	.byte	0x01, 0x54
	.zero		2


	//----- nvinfo : EIATTR_MBARRIER_INSTR_OFFSETS
	.align		4
        /*00a4*/ 	.byte	0x04, 0x39
        /*00a6*/ 	.short	(.L_300 - .L_299)


	//   ....[0]....
.L_299:
        /*00a8*/ 	.word	0x00000290
        /*00ac*/ 	.word	0x000000ff
        /*00b0*/ 	.word	0x00031800
        /*00b4*/ 	.short	0x0100
        /*00b6*/ 	.byte	0x06
	.zero		1


	//   ....[1]....
        /*00b8*/ 	.word	0x000003b0
        /*00bc*/ 	.word	0x000000ff
        /*00c0*/ 	.word	0x00031810
        /*00c4*/ 	.short	0x0100
        /*00c6*/ 	.byte	0x08
	.zero		1


	//   ....[2]....
        /*00c8*/ 	.word	0x000003c0
        /*00cc*/ 	.word	0x000000ff
        /*00d0*/ 	.word	0x00031820
        /*00d4*/ 	.short	0x0100
        /*00d6*/ 	.byte	0x08
	.zero		1


	//   ....[3]....
        /*00d8*/ 	.word	0x000003d0
        /*00dc*/ 	.word	0x000000ff
        /*00e0*/ 	.word	0x00031818
        /*00e4*/ 	.short	0x0100
        /*00e6*/ 	.byte	0x08
	.zero		1


	//   ....[4]....
        /*00e8*/ 	.word	0x000003e0
        /*00ec*/ 	.word	0x000000ff
        /*00f0*/ 	.word	0x00031828
        /*00f4*/ 	.short	0x0100
        /*00f6*/ 	.byte	0x08
	.zero		1


	//   ....[5]....
        /*00f8*/ 	.word	0x00000510
        /*00fc*/ 	.word	0x000000ff
        /*0100*/ 	.word	0x00031830
        /*0104*/ 	.short	0x0100
        /*0106*/ 	.byte	0x08
	.zero		1


	//   ....[6]....
        /*0108*/ 	.word	0x00000520
        /*010c*/ 	.word	0x000000ff
        /*0110*/ 	.word	0x00031838
        /*0114*/ 	.short	0x0100
        /*0116*/ 	.byte	0x08
	.zero		1


	//   ....[7]....
        /*0118*/ 	.word	0x00001200
        /*011c*/ 	.word	0x00000011
        /*0120*/ 	.word	0x00031800
        /*0124*/ 	.short	0x010a
        /*0126*/ 	.byte	0x3f
	.zero		1


	//   ....[8]....
        /*0128*/ 	.word	0x00001240
        /*012c*/ 	.word	0x00000011
        /*0130*/ 	.word	0x00031800
        /*0134*/ 	.short	0x010a
        /*0136*/ 	.byte	0x3f
	.zero		1


	//   ....[9]....
        /*0138*/ 	.word	0x00001c20
        /*013c*/ 	.word	0x00000010
        /*0140*/ 	.word	0x00031810
        /*0144*/ 	.short	0x010a
        /*0146*/ 	.byte	0x3f
	.zero		1


	//   ....[10]....
        /*0148*/ 	.word	0x00001ce0
        /*014c*/ 	.word	0x00000010
        /*0150*/ 	.word	0x00031810
        /*0154*/ 	.short	0x010a
        /*0156*/ 	.byte	0x3f
	.zero		1


	//   ....[11]....
        /*0158*/ 	.word	0x000038a0
        /*015c*/ 	.word	0x00000011
        /*0160*/ 	.word	0x00031830
        /*0164*/ 	.short	0x010a
        /*0166*/ 	.byte	0x3f
	.zero		1


	//   ....[12]....
        /*0168*/ 	.word	0x00003960
        /*016c*/ 	.word	0x00000011
        /*0170*/ 	.word	0x00031830
        /*0174*/ 	.short	0x010a
        /*0176*/ 	.byte	0x3f
	.zero		1


	//   ....[13]....
        /*0178*/ 	.word	0x000083b0
        /*017c*/ 	.word	0x00000018
        /*0180*/ 	.word	0x00000000
        /*0184*/ 	.short	0x0101
        /*0186*/ 	.byte	0x3f
	.zero		1


	//   ....[14]....
        /*0188*/ 	.word	0x00008ab0
        /*018c*/ 	.word	0x00000010
        /*0190*/ 	.word	0x00000000
        /*0194*/ 	.short	0x0101
        /*0196*/ 	.byte	0x3f
	.zero		1


	//   ....[15]....
        /*0198*/ 	.word	0x0000a460
        /*019c*/ 	.word	0x00000006
        /*01a0*/ 	.word	0x00031820
        /*01a4*/ 	.short	0x010a
        /*01a6*/ 	.byte	0x3f
	.zero		1


	//   ....[16]....
        /*01a8*/ 	.word	0x0000aea0
        /*01ac*/ 	.word	0x00000006
        /*01b0*/ 	.word	0x00031838
        /*01b4*/ 	.short	0x010a
        /*01b6*/ 	.byte	0x3f
	.zero		1


	//   ....[17]....
        /*01b8*/ 	.word	0x0000b1f0
        /*01bc*/ 	.word	0x00000014
        /*01c0*/ 	.word	0x00031820
        /*01c4*/ 	.short	0x010a
        /*01c6*/ 	.byte	0x3f
	.zero		1


	//   ....[18]....
        /*01c8*/ 	.word	0x0000b630
        /*01cc*/ 	.word	0x00000006
        /*01d0*/ 	.word	0x00031838
        /*01d4*/ 	.short	0x010a
        /*01d6*/ 	.byte	0x3f
	.zero		1


	//   ....[19]....
        /*01d8*/ 	.word	0x0000bba0
        /*01dc*/ 	.word	0x00000005
        /*01e0*/ 	.word	0x00000000
        /*01e4*/ 	.short	0x010a
        /*01e6*/ 	.byte	0x3f
	.zero		1


	//   ....[20]....
        /*01e8*/ 	.word	0x0000bc30
        /*01ec*/ 	.word	0x00000003
        /*01f0*/ 	.word	0x00000000
        /*01f4*/ 	.short	0x010a
        /*01f6*/ 	.byte	0x3f
	.zero		1


	//   ....[21]....
        /*01f8*/ 	.word	0x0000bc80
        /*01fc*/ 	.word	0x00000002
        /*0200*/ 	.word	0x00031838
        /*0204*/ 	.short	0x010a
        /*0206*/ 	.byte	0x3f
	.zero		1


	//   ....[22]....
        /*0208*/ 	.word	0x0000bce0
        /*020c*/ 	.word	0x00000011
        /*0210*/ 	.word	0x00031800
        /*0214*/ 	.short	0x010a
        /*0216*/ 	.byte	0x3f
	.zero		1


	//   ....[23]....
        /*0218*/ 	.word	0x0000bd30
        /*021c*/ 	.word	0x00000010
        /*0220*/ 	.word	0x00031810
        /*0224*/ 	.short	0x010a
        /*0226*/ 	.byte	0x3f
	.zero		1


	//   ....[24]....
        /*0228*/ 	.word	0x0000bd80
        /*022c*/ 	.word	0x00000011
        /*0230*/ 	.word	0x00031830
        /*0234*/ 	.short	0x010a
        /*0236*/ 	.byte	0x3f
	.zero		1


	//   ....[25]....
        /*0238*/ 	.word	0x0000bdd0
        /*023c*/ 	.word	0x00000006
        /*0240*/ 	.word	0x00031820
        /*0244*/ 	.short	0x010a
        /*0246*/ 	.byte	0x3f
	.zero		1


	//   ....[26]....
        /*0248*/ 	.word	0x0000be20
        /*024c*/ 	.word	0x00000006
        /*0250*/ 	.word	0x00031838
        /*0254*/ 	.short	0x010a
        /*0256*/ 	.byte	0x3f
	.zero		1


	//   ....[27]....
        /*0258*/ 	.word	0x0000be80
        /*025c*/ 	.word	0x00000014
        /*0260*/ 	.word	0x00031820
        /*0264*/ 	.short	0x010a
        /*0266*/ 	.byte	0x3f
	.zero		1


	//   ....[28]....
        /*0268*/ 	.word	0x0000bed0
        /*026c*/ 	.word	0x00000006
        /*0270*/ 	.word	0x00031838
        /*0274*/ 	.short	0x010a
        /*0276*/ 	.byte	0x3f
	.zero		1


	//   ....[29]....
        /*0278*/ 	.word	0x0000bf20
        /*027c*/ 	.word	0x00000005
        /*0280*/ 	.word	0x00000000
        /*0284*/ 	.short	0x010a
        /*0286*/ 	.byte	0x3f
	.zero		1


	//   ....[30]....
        /*0288*/ 	.word	0x0000bf70
        /*028c*/ 	.word	0x00000003
        /*0290*/ 	.word	0x00000000
        /*0294*/ 	.short	0x010a
        /*0296*/ 	.byte	0x3f
	.zero		1


	//----- nvinfo : EIATTR_NUM_MBARRIERS
	.align		4
.L_300:
        /*0298*/ 	.byte	0x03, 0x38
        /*029a*/ 	.short	0x0007


	//----- nvinfo : EIATTR_EXIT_INSTR_OFFSETS
	.align		4
        /*029c*/ 	.byte	0x04, 0x1c
        /*029e*/ 	.short	(.L_302 - .L_301)


	//   ....[0]....
.L_301:
        /*02a0*/ 	.word	0x0000bcd0


	//----- nvinfo : EIATTR_MAX_THREADS
	.align		4
.L_302:
        /*02a4*/ 	.byte	0x04, 0x05
        /*02a6*/ 	.short	(.L_304 - .L_303)
.L_303:
        /*02a8*/ 	.word	0x00000180
        /*02ac*/ 	.word	0x00000001
        /*02b0*/ 	.word	0x00000001


	//----- nvinfo : EIATTR_CRS_STACK_SIZE
	.align		4
.L_304:
        /*02b4*/ 	.byte	0x04, 0x1e
        /*02b6*/ 	.short	(.L_306 - .L_305)
.L_305:
        /*02b8*/ 	.word	0x00000000


	//----- nvinfo : EIATTR_CBANK_PARAM_SIZE
	.align		4
.L_306:
        /*02bc*/ 	.byte	0x03, 0x19
        /*02be*/ 	.short	0x06f0


	//----- nvinfo : EIATTR_PARAM_CBANK
	.align		4
        /*02c0*/ 	.byte	0x04, 0x0a
        /*02c2*/ 	.short	(.L_308 - .L_307)
	.align		4
.L_307:
        /*02c4*/ 	.word	index@(.nv.constant0._ZN7cutlass13device_kernelIN5flash11enable_sm90INS1_16FlashAttnBwdSm90INS1_25CollectiveMainloopBwdSm90ILi2ELi1ELi1EN4cute5tupleIJNS5_1CILi1EEES8_S8_EEENS6_IJNS7_ILi64EEENS7_ILi80EEENS7_ILi256EEEEEENS_10bfloat16_tEfNS_4arch4Sm90ELb0ELb1ELb0ELb1ELb0ELb0ELb1ELb1ELi2ELi1ELi1ELi1ELb0EEENS1_24CollectiveEpilogueBwdGQAISD_fSG_Li256ELb1ELb0EEENS1_19SingleTileSchedulerILb1ELb0ELb0ELi80EEEEEEEEEvNT_6ParamsE)
        /*02c8*/ 	.short	0x0210
        /*02ca*/ 	.short	0x06f0


	//----- nvinfo : EIATTR_SW_WAR
	.align		4
.L_308:
        /*02cc*/ 	.byte	0x04, 0x36
        /*02ce*/ 	.short	(.L_310 - .L_309)
.L_309:
        /*02d0*/ 	.word	0x00000008
.L_310:


//--------------------- .nv.info._ZN7cutlass13device_kernelIN5flash11enable_sm90INS1_16FlashAttnBwdSm90INS1_25CollectiveMainloopBwdSm90ILi2ELi1ELi1EN4cute5tupleIJNS5_1CILi1EEES8_S8_EEENS6_IJNS7_ILi64EEENS7_ILi80EEENS7_ILi256EEEEEENS_10bfloat16_tEfNS_4arch4Sm90ELb1ELb0ELb0ELb0ELb0ELb0ELb1ELb1ELi2ELi1ELi1ELi1ELb0EEENS1_21CollectiveEpilogueBwdISD_SE_SG_Li256ELb0ELb1ELi2EEENS1_25SingleTileBwdLPTSchedulerILb0ELi80ELb0EEEEEEEEEvNT_6ParamsE --------------------------
	.section	.nv.info._ZN7cutlass13device_kernelIN5flash11enable_sm90INS1_16FlashAttnBwdSm90INS1_25CollectiveMainloopBwdSm90ILi2ELi1ELi1EN4cute5tupleIJNS5_1CILi1EEES8_S8_EEENS6_IJNS7_ILi64EEENS7_ILi80EEENS7_ILi256EEEEEENS_10bfloat16_tEfNS_4arch4Sm90ELb1ELb0ELb0ELb0ELb0ELb0ELb1ELb1ELi2ELi1ELi1ELi1ELb0EEENS1_21CollectiveEpilogueBwdISD_SE_SG_Li256ELb0ELb1ELi2EEENS1_25SingleTileBwdLPTSchedulerILb0ELi80ELb0EEEEEEEEEvNT_6ParamsE,"",@"SHT_CUDA_INFO"
	.sectionflags	@""
	.align	4


	//----- nvinfo : EIATTR_CUDA_API_VERSION
	.align		4
        /*0000*/ 	.byte	0x04, 0x37
        /*0002*/ 	.short	(.L_312 - .L_311)
.L_311:
        /*0004*/ 	.word	0x00000082


	//----- nvinfo : EIATTR_KPARAM_INFO
	.align		4
.L_312:
        /*0008*/ 	.byte	0x04, 0x17
        /*000a*/ 	.short	(.L_314 - .L_313)
.L_313:
        /*000c*/ 	.word	0x00000000
        /*0010*/ 	.short	0x0000
        /*0012*/ 	.short	0x0070
        /*0014*/ 	.byte	0x00, 0xf0, 0x01, 0x24


	//----- nvinfo : EIATTR_SPARSE_MMA_MASK
	.align		4
.L_314:
        /*0018*/ 	.byte	0x03, 0x50
        /*001a*/ 	.short	0x0000


	//----- nvinfo : EIATTR_MAXREG_COUNT
	.align		4
        /*001c*/ 	.byte	0x03, 0x1b
        /*001e*/ 	.short	0x00a8


	//----- nvinfo : EIATTR_NUM_BARRIERS
	.align		4
        /*0020*/ 	.byte	0x02, 0x4c
        /*0022*/ 	.byte	0x0a
	.zero		1


	//----- nvinfo : EIATTR_EXTERNS
	.align		4
        /*0024*/ 	.byte	0x04, 0x0f
        /*0026*/ 	.short	(.L_316 - .L_315)


	//   ....[0]....
	.align		4
.L_315:
        /*0028*/ 	.word	index@(__assertfail)


	//----- nvinfo : EIATTR_ANNOTATIONS
	.align		4
.L_316:
        /*002c*/ 	.byte	0x04, 0x55
        /*002e*/ 	.short	(.L_318 - .L_317)


	//   ....[0]....
.L_317:
        /*0030*/ 	.word	0x00000001
        /*0034*/ 	.byte	0x80, 0x13, 0x00, 0x00, 0x01, 0x00, 0x00, 0x00, 0xc0, 0x13, 0x00, 0x00, 0x01, 0x00, 0x00, 0x00
        /*0044*/ 	.byte	0x10, 0x3f, 0x00, 0x00, 0x01, 0x00, 0x00, 0x00, 0xc0, 0x3f, 0x00, 0x00, 0x01, 0x00, 0x00, 0x00
        /*0054*/ 	.byte	0x60, 0x46, 0x00, 0x00, 0x01, 0x00, 0x00, 0x00, 0xc0, 0xe0, 0x00, 0x00, 0x01, 0x00, 0x00, 0x00
        /*0064*/ 	.byte	0x40, 0xe1, 0x00, 0x00


	//----- nvinfo : EIATTR_MERCURY_ISA_VERSION
	.align		4
.L_318:
        /*0068*/ 	.byte	0x03, 0x5f
        /*006a*/ 	.short	0x0101


	//----- nvinfo : EIATTR_INT_WARP_WIDE_INSTR_OFFSETS
	.align		4
        /*006c*/ 	.byte	0x04, 0x31
        /*006e*/ 	.short	(.L_320 - .L_319)


	//   ....[0]....
.L_319:
        /*0070*/ 	.word	0x000001e0


	//   ....[1]....
        /*0074*/ 	.word	0x00000290


	//----- nvinfo : EIATTR_COOP_GROUP_MASK_REGIDS
	.align		4
.L_320:
        /*0078*/ 	.byte	0x04, 0x29
        /*007a*/ 	.short	(.L_322 - .L_321)


	//   ....[0]....
.L_321:
        /*007c*/ 	.word	0xffffffff


	//   ....[1]....
        /*0080*/ 	.word	0xffffffff


	//   ....[2]....
        /*0084*/ 	.word	0xffffffff


	//   ....[3]....
        /*0088*/ 	.word	0xffffffff


	//   ....[4]....
        /*008c*/ 	.word	0xffffffff


	//   ....[5]....
        /*0090*/ 	.word	0xffffffff


	//   ....[6]....
        /*0094*/ 	.word	0xffffffff


	//----- nvinfo : EIATTR_COOP_GROUP_INSTR_OFFSETS
	.align		4
.L_322:
        /*0098*/ 	.byte	0x04, 0x28
        /*009a*/ 	.short	(.L_324 - .L_323)


	//   ....[0]....
.L_323:
        /*009c*/ 	.word	0x00000060


	//   ....[1]....
        /*00a0*/ 	.word	0x000001f0


	//   ....[2]....
        /*00a4*/ 	.word	0x000002a0


	//   ....[3]....
        /*00a8*/ 	.word	0x00000400


	//   ....[4]....
        /*00ac*/ 	.word	0x00000f80


	//   ....[5]....
        /*00b0*/ 	.word	0x0000aee0


	//   ....[6]....
        /*00b4*/ 	.word	0x0000d120


	//----- nvinfo : EIATTR_REG_RECONFIG
	.align		4
.L_324:
        /*00b8*/ 	.byte	0x01, 0x54
	.zero		2


	//----- nvinfo : EIATTR_SYSCALL_OFFSETS
	.align		4
        /*00bc*/ 	.byte	0x04, 0x46
        /*00be*/ 	.short	(.L_326 - .L_325)


	//   ....[0]....
.L_325:
        /*00c0*/ 	.word	0x0000a900


	//   ....[1]....
        /*00c4*/ 	.word	0x0000aa40


	//   ....[2]....
        /*00c8*/ 	.word	0x0000ab60


	//   ....[3]....
        /*00cc*/ 	.word	0x0000ac80


	//----- nvinfo : EIATTR_MBARRIER_INSTR_OFFSETS
	.align		4
.L_326:
        /*00d0*/ 	.byte	0x04, 0x39
        /*00d2*/ 	.short	(.L_328 - .L_327)


	//   ....[0]....
.L_327:
        /*00d4*/ 	.word	0x000002c0
        /*00d8*/ 	.word	0x000000ff
        /*00dc*/ 	.word	0x00031800
        /*00e0*/ 	.short	0x0100
        /*00e2*/ 	.byte	0x06
	.zero		1


	//   ....[1]....
        /*00e4*/ 	.word	0x000003b0
        /*00e8*/ 	.word	0x000000ff
        /*00ec*/ 	.word	0x00031810
        /*00f0*/ 	.short	0x0100
        /*00f2*/ 	.byte	0x08
	.zero		1


	//   ....[2]....
        /*00f4*/ 	.word	0x000003c0
        /*00f8*/ 	.word	0x000000ff
        /*00fc*/ 	.word	0x00031820
        /*0100*/ 	.short	0x0100
        /*0102*/ 	.byte	0x08
	.zero		1


	//   ....[3]....
        /*0104*/ 	.word	0x000003d0
        /*0108*/ 	.word	0x000000ff
        /*010c*/ 	.word	0x00031818
        /*0110*/ 	.short	0x0100
        /*0112*/ 	.byte	0x08
	.zero		1


	//   ....[4]....
        /*0114*/ 	.word	0x000003e0
        /*0118*/ 	.word	0x000000ff
        /*011c*/ 	.word	0x00031828
        /*0120*/ 	.short	0x0100
        /*0122*/ 	.byte	0x08
	.zero		1


	//   ....[5]....
        /*0124*/ 	.word	0x00000510
        /*0128*/ 	.word	0x000000ff
        /*012c*/ 	.word	0x00031830
        /*0130*/ 	.short	0x0100
        /*0132*/ 	.byte	0x08
	.zero		1


	//   ....[6]....
        /*0134*/ 	.word	0x00000520
        /*0138*/ 	.word	0x000000ff
        /*013c*/ 	.word	0x00031838
        /*0140*/ 	.short	0x0100
        /*0142*/ 	.byte	0x08
	.zero		1


	//   ....[7]....
        /*0144*/ 	.word	0x00000f00
        /*0148*/ 	.word	0x00000011
        /*014c*/ 	.word	0x00031800
        /*0150*/ 	.short	0x010a
        /*0152*/ 	.byte	0x3f
	.zero		1


	//   ....[8]....
        /*0154*/ 	.word	0x00001000
        /*0158*/ 	.word	0x00000011
        /*015c*/ 	.word	0x00031800
        /*0160*/ 	.short	0x010a
        /*0162*/ 	.byte	0x3f
	.zero		1


	//   ....[9]....
        /*0164*/ 	.word	0x000018a0
        /*0168*/ 	.word	0x00000010
        /*016c*/ 	.word	0x00031810
        /*0170*/ 	.short	0x010a
        /*0172*/ 	.byte	0x3f
	.zero		1


	//   ....[10]....
        /*0174*/ 	.word	0x00001970
        /*0178*/ 	.word	0x00000010
        /*017c*/ 	.word	0x00031810
        /*0180*/ 	.short	0x010a
        /*0182*/ 	.byte	0x3f
	.zero		1


	//   ....[11]....
        /*0184*/ 	.word	0x00003ee0
        /*0188*/ 	.word	0x00000011
        /*018c*/ 	.word	0x00031830
        /*0190*/ 	.short	0x010a
        /*0192*/ 	.byte	0x3f
	.zero		1


	//   ....[12]....
        /*0194*/ 	.word	0x00003f90
        /*0198*/ 	.word	0x00000011
        /*019c*/ 	.word	0x00031830
        /*01a0*/ 	.short	0x010a
        /*01a2*/ 	.byte	0x3f
	.zero		1


	//   ....[13]....
        /*01a4*/ 	.word	0x00009870
        /*01a8*/ 	.word	0x00000018
        /*01ac*/ 	.word	0x00000000
        /*01b0*/ 	.short	0x0101
        /*01b2*/ 	.byte	0x3f
	.zero		1


	//   ....[14]....
        /*01b4*/ 	.word	0x0000a240
        /*01b8*/ 	.word	0x00000010
        /*01bc*/ 	.word	0x00000000
        /*01c0*/ 	.short	0x0101
        /*01c2*/ 	.byte	0x3f
	.zero		1


	//   ....[15]....
        /*01c4*/ 	.word	0x0000d7a0
        /*01c8*/ 	.word	0x00000007
        /*01cc*/ 	.word	0x00031820
        /*01d0*/ 	.short	0x010a
        /*01d2*/ 	.byte	0x3f
	.zero		1


	//   ....[16]....
        /*01d4*/ 	.word	0x0000e040
        /*01d8*/ 	.word	0x00000007
        /*01dc*/ 	.word	0x00031838
        /*01e0*/ 	.short	0x010a
        /*01e2*/ 	.byte	0x3f
	.zero		1


	//   ....[17]....
        /*01e4*/ 	.word	0x0000e3d0
        /*01e8*/ 	.word	0x00000013
        /*01ec*/ 	.word	0x00031820
        /*01f0*/ 	.short	0x010a
        /*01f2*/ 	.byte	0x3f
	.zero		1


	//   ....[18]....
        /*01f4*/ 	.word	0x0000e7b0
        /*01f8*/ 	.word	0x00000007
        /*01fc*/ 	.word	0x00031838
        /*0200*/ 	.short	0x010a
        /*0202*/ 	.byte	0x3f
	.zero		1


	//   ....[19]....
        /*0204*/ 	.word	0x0000ec70
        /*0208*/ 	.word	0x00000003
        /*020c*/ 	.word	0x00000000
        /*0210*/ 	.short	0x010a
        /*0212*/ 	.byte	0x3f
	.zero		1


	//   ....[20]....
        /*0214*/ 	.word	0x0000ed00
        /*0218*/ 	.word	0x00000011
        /*021c*/ 	.word	0x00000000
        /*0220*/ 	.short	0x010a
        /*0222*/ 	.byte	0x3f
	.zero		1


	//   ....[21]....
        /*0224*/ 	.word	0x0000ed50
        /*0228*/ 	.word	0x00000005
        /*022c*/ 	.word	0x00031838
        /*0230*/ 	.short	0x010a
        /*0232*/ 	.byte	0x3f
	.zero		1


	//   ....[22]....
        /*0234*/ 	.word	0x0000edb0
        /*0238*/ 	.word	0x00000011
        /*023c*/ 	.word	0x00031800
        /*0240*/ 	.short	0x010a
        /*0242*/ 	.byte	0x3f
	.zero		1


	//   ....[23]....
        /*0244*/ 	.word	0x0000ee00
        /*0248*/ 	.word	0x00000010
        /*024c*/ 	.word	0x00031810
        /*0250*/ 	.short	0x010a
        /*0252*/ 	.byte	0x3f
	.zero		1


	//   ....[24]....
        /*0254*/ 	.word	0x0000ee50
        /*0258*/ 	.word	0x00000011
        /*025c*/ 	.word	0x00031830
        /*0260*/ 	.short	0x010a
        /*0262*/ 	.byte	0x3f
	.zero		1


	//   ....[25]....
        /*0264*/ 	.word	0x0000eea0
        /*0268*/ 	.word	0x00000007
        /*026c*/ 	.word	0x00031820
        /*0270*/ 	.short	0x010a
        /*0272*/ 	.byte	0x3f
	.zero		1


	//   ....[26]....
        /*0274*/ 	.word	0x0000eef0
        /*0278*/ 	.word	0x00000007
        /*027c*/ 	.word	0x00031838
        /*0280*/ 	.short	0x010a
        /*0282*/ 	.byte	0x3f
	.zero		1


	//   ....[27]....
        /*0284*/ 	.word	0x0000ef50
        /*0288*/ 	.word	0x00000013
        /*028c*/ 	.word	0x00031820
        /*0290*/ 	.short	0x010a
        /*0292*/ 	.byte	0x3f
	.zero		1


	//   ....[28]....
        /*0294*/ 	.word	0x0000efa0
        /*0298*/ 	.word	0x00000007
        /*029c*/ 	.word	0x00031838
        /*02a0*/ 	.short	0x010a
        /*02a2*/ 	.byte	0x3f
	.zero		1


	//   ....[29]....
        /*02a4*/ 	.word	0x0000f070
        /*02a8*/ 	.word	0x00000003
        /*02ac*/ 	.word	0x00000000
        /*02b0*/ 	.short	0x010a
        /*02b2*/ 	.byte	0x3f
	.zero		1


	//   ....[30]....
        /*02b4*/ 	.word	0x0000f0c0
        /*02b8*/ 	.word	0x00000011
        /*02bc*/ 	.word	0x00000000
        /*02c0*/ 	.short	0x010a
        /*02c2*/ 	.byte	0x3f
	.zero		1


	//----- nvinfo : EIATTR_NUM_MBARRIERS
	.align		4
.L_328:
        /*02c4*/ 	.byte	0x03, 0x38
        /*02c6*/ 	.short	0x0007


	//----- nvinfo : EIATTR_EXIT_INSTR_OFFSETS
	.align		4
        /*02c8*/ 	.byte	0x04, 0x1c
        /*02ca*/ 	.short	(.L_330 - .L_329)


	//   ....[0]....
.L_329:
        /*02cc*/ 	.word	0x00000880


	//   ....[1]....
        /*02d0*/ 	.word	0x0000b7d0


	//   ....[2]....
        /*02d4*/ 	.word	0x0000d0d0


	//   ....[3]....
        /*02d8*/ 	.word	0x0000eda0


	//----- nvinfo : EIATTR_MAX_THREADS
	.align		4
.L_330:
        /*02dc*/ 	.byte	0x04, 0x05
        /*02de*/ 	.short	(.L_332 - .L_331)
.L_331:
        /*02e0*/ 	.word	0x00000180
        /*02e4*/ 	.word	0x00000001
        /*02e8*/ 	.word	0x00000001


	//----- nvinfo : EIATTR_CRS_STACK_SIZE
	.align		4
.L_332:
        /*02ec*/ 	.byte	0x04, 0x1e
        /*02ee*/ 	.short	(.L_334 - .L_333)
.L_333:
        /*02f0*/ 	.word	0x00000000


	//----- nvinfo : EIATTR_CBANK_PARAM_SIZE
	.align		4
.L_334:
        /*02f4*/ 	.byte	0x03, 0x19
        /*02f6*/ 	.short	0x0970


	//----- nvinfo : EIATTR_PARAM_CBANK
	.align		4
        /*02f8*/ 	.byte	0x04, 0x0a
        /*02fa*/ 	.short	(.L_336 - .L_335)
	.align		4
.L_335:
        /*02fc*/ 	.word	index@(.nv.constant0._ZN7cutlass13device_kernelIN5flash11enable_sm90INS1_16FlashAttnBwdSm90INS1_25CollectiveMainloopBwdSm90ILi2ELi1ELi1EN4cute5tupleIJNS5_1CILi1EEES8_S8_EEENS6_IJNS7_ILi64EEENS7_ILi80EEENS7_ILi256EEEEEENS_10bfloat16_tEfNS_4arch4Sm90ELb1ELb0ELb0ELb0ELb0ELb0ELb1ELb1ELi2ELi1ELi1ELi1ELb0EEENS1_21CollectiveEpilogueBwdISD_SE_SG_Li256ELb0ELb1ELi2EEENS1_25SingleTileBwdLPTSchedulerILb0ELi80ELb0EEEEEEEEEvNT_6ParamsE)
        /*0300*/ 	.short	0x0210
        /*0302*/ 	.short	0x0970


	//----- nvinfo : EIATTR_SW_WAR
	.align		4
.L_336:
        /*0304*/ 	.byte	0x04, 0x36
        /*0306*/ 	.short	(.L_338 - .L_337)
.L_337:
        /*0308*/ 	.word	0x00000008
.L_338:


//--------------------- .nv.info._ZN7cutlass13device_kernelIN5flash11enable_sm90INS1_16FlashAttnBwdSm90INS1_25CollectiveMainloopBwdSm90ILi2ELi1ELi1EN4cute5tupleIJNS5_1CILi1EEES8_S8_EEENS6_IJNS7_ILi64EEENS7_ILi80EEENS7_ILi256EEEEEENS_10bfloat16_tEfNS_4arch4Sm90ELb1ELb0ELb0ELb0ELb0ELb0ELb1ELb1ELi2ELi1ELi1ELi1ELb0EEENS1_24CollectiveEpilogueBwdGQAISD_fSG_Li256ELb0ELb0EEENS1_25SingleTileBwdLPTSchedulerILb0ELi80ELb0EEEEEEEEEvNT_6ParamsE --------------------------
	.section	.nv.info._ZN7cutlass13device_kernelIN5flash11enable_sm90INS1_16FlashAttnBwdSm90INS1_25CollectiveMainloopBwdSm90ILi2ELi1ELi1EN4cute5tupleIJNS5_1CILi1EEES8_S8_EEENS6_IJNS7_ILi64EEENS7_ILi80EEENS7_ILi256EEEEEENS_10bfloat16_tEfNS_4arch4Sm90ELb1ELb0ELb0ELb0ELb0ELb0ELb1ELb1ELi2ELi1ELi1ELi1ELb0EEENS1_24CollectiveEpilogueBwdGQAISD_fSG_Li256ELb0ELb0EEENS1_25SingleTileBwdLPTSchedulerILb0ELi80ELb0EEEEEEEEEvNT_6ParamsE,"",@"SHT_CUDA_INFO"
	.sectionflags	@""
	.align	4


	//----- nvinfo : EIATTR_CUDA_API_VERSION
	.align		4
        /*0000*/ 	.byte	0x04, 0x37
        /*0002*/ 	.short	(.L_340 - .L_339)
.L_339:
        /*0004*/ 	.word	0x00000082


	//----- nvinfo : EIATTR_KPARAM_INFO
	.align		4
.L_340:
        /*0008*/ 	.byte	0x04, 0x17
        /*000a*/ 	.short	(.L_342 - .L_341)
.L_341:
        /*000c*/ 	.word	0x00000000
        /*0010*/ 	.short	0x0000
        /*0012*/ 	.short	0x0070
        /*0014*/ 	.byte	0x00, 0xf0, 0x01, 0x1c


	//----- nvinfo : EIATTR_SPARSE_MMA_MASK
	.align		4
.L_342:
        /*0018*/ 	.byte	0x03, 0x50
        /*001a*/ 	.short	0x0000


	//----- nvinfo : EIATTR_MAXREG_COUNT
	.align		4
        /*001c*/ 	.byte	0x03, 0x1b
        /*001e*/ 	.short	0x00a8


	//----- nvinfo : EIATTR_NUM_BARRIERS
	.align		4
        /*0020*/ 	.byte	0x02, 0x4c
        /*0022*/ 	.byte	0x0a
	.zero		1


	//----- nvinfo : EIATTR_ANNOTATIONS
	.align		4
        /*0024*/ 	.byte	0x04, 0x55
        /*0026*/ 	.short	(.L_344 - .L_343)


	//   ....[0]....
.L_343:
        /*0028*/ 	.word	0x00000001
        /*002c*/ 	.byte	0xf0, 0x06, 0x00, 0x00, 0x01, 0x00, 0x00, 0x00, 0x90, 0x07, 0x00, 0x00, 0x01, 0x00, 0x00, 0x00
        /*003c*/ 	.byte	0x80, 0x08, 0x00, 0x00, 0x01, 0x00, 0x00, 0x00, 0xa0, 0x08, 0x00, 0x00, 0x01, 0x00, 0x00, 0x00
        /*004c*/ 	.byte	0x60, 0x10, 0x00, 0x00, 0x01, 0x00, 0x00, 0x00, 0x90, 0x10, 0x00, 0x00, 0x01, 0x00, 0x00, 0x00
        /*005c*/ 	.byte	0xd0, 0x86, 0x00, 0x00, 0x01, 0x00, 0x00, 0x00, 0x20, 0x87, 0x00, 0x00, 0x01, 0x00, 0x00, 0x00
        /*006c*/ 	.byte	0x00, 0x9f, 0x00, 0x00, 0x01, 0x00, 0x00, 0x00, 0x80, 0x9f, 0x00, 0x00


	//----- nvinfo : EIATTR_MERCURY_ISA_VERSION
	.align		4
.L_344:
        /*0078*/ 	.byte	0x03, 0x5f
        /*007a*/ 	.short	0x0101


	//----- nvinfo : EIATTR_INT_WARP_WIDE_INSTR_OFFSETS
	.align		4
        /*007c*/ 	.byte	0x04, 0x31
        /*007e*/ 	.short	(.L_346 - .L_345)


	//   ....[0]....
.L_345:
        /*0080*/ 	.word	0x00000180


	//   ....[1]....
        /*0084*/ 	.word	0x00000230


	//----- nvinfo : EIATTR_COOP_GROUP_MASK_REGIDS
	.align		4
.L_346:
        /*0088*/ 	.byte	0x04, 0x29
        /*008a*/ 	.short	(.L_348 - .L_347)


	//   ....[0]....
.L_347:
        /*008c*/ 	.word	0xffffffff


	//   ....[1]....
        /*0090*/ 	.word	0xffffffff


	//   ....[2]....
        /*0094*/ 	.word	0xffffffff


	//   ....[3]....
        /*0098*/ 	.word	0xffffffff


	//   ....[4]....
        /*009c*/ 	.word	0xffffffff


	//   ....[5]....
        /*00a0*/ 	.word	0xffffffff


	//----- nvinfo : EIATTR_COOP_GROUP_INSTR_OFFSETS
	.align		4
.L_348:
        /*00a4*/ 	.byte	0x04, 0x28
        /*00a6*/ 	.short	(.L_350 - .L_349)


	//   ....[0]....
.L_349:
        /*00a8*/ 	.word	0x00000060


	//   ....[1]....
        /*00ac*/ 	.word	0x00000190


	//   ....[2]....
        /*00b0*/ 	.word	0x00000240


	//   ....[3]....
        /*00b4*/ 	.word	0x000003a0


	//   ....[4]....
        /*00b8*/ 	.word	0x00000fc0


	//   ....[5]....
        /*00bc*/ 	.word	0x00008f70


	//----- nvinfo : EIATTR_REG_RECONFIG
	.align		4
.L_350:
        /*00c0*/ 	.byte	0x01, 0x54
	.zero		2


	//----- nvinfo : EIATTR_MBARRIER_INSTR_OFFSETS
	.align		4
        /*00c4*/ 	.byte	0x04, 0x39
        /*00c6*/ 	.short	(.L_352 - .L_351)


	//   ....[0]....
.L_351:
        /*00c8*/ 	.word	0x00000260
        /*00cc*/ 	.word	0x000000ff
        /*00d0*/ 	.word	0x00031800
        /*00d4*/ 	.short	0x0100
        /*00d6*/ 	.byte	0x06
	.zero		1


	//   ....[1]....
        /*00d8*/ 	.word	0x00000350
        /*00dc*/ 	.word	0x000000ff
        /*00e0*/ 	.word	0x00031810
        /*00e4*/ 	.short	0x0100
        /*00e6*/ 	.byte	0x08
	.zero		1


	//   ....[2]....
        /*00e8*/ 	.word	0x00000360
        /*00ec*/ 	.word	0x000000ff
        /*00f0*/ 	.word	0x00031820
        /*00f4*/ 	.short	0x0100
        /*00f6*/ 	.byte	0x08
	.zero		1


	//   ....[3]....
        /*00f8*/ 	.word	0x00000370
        /*00fc*/ 	.word	0x000000ff
        /*0100*/ 	.word	0x00031818
        /*0104*/ 	.short	0x0100
        /*0106*/ 	.byte	0x08
	.zero		1


	//   ....[4]....
        /*0108*/ 	.word	0x00000380
        /*010c*/ 	.word	0x000000ff
        /*0110*/ 	.word	0x00031828
        /*0114*/ 	.short	0x0100
        /*0116*/ 	.byte	0x08
	.zero		1


	//   ....[5]....
        /*0118*/ 	.word	0x000004b0
        /*011c*/ 	.word	0x000000ff
        /*0120*/ 	.word	0x00031830
        /*0124*/ 	.short	0x0100
        /*0126*/ 	.byte	0x08
	.zero		1


	//   ....[6]....
        /*0128*/ 	.word	0x000004c0
        /*012c*/ 	.word	0x000000ff
        /*0130*/ 	.word	0x00031838
        /*0134*/ 	.short	0x0100
        /*0136*/ 	.byte	0x08
	.zero		1


	//   ....[7]....
        /*0138*/ 	.word	0x00000f40
        /*013c*/ 	.word	0x00000011
        /*0140*/ 	.word	0x00031800
        /*0144*/ 	.short	0x010a
        /*0146*/ 	.byte	0x3f
	.zero		1


	//   ....[8]....
        /*0148*/ 	.word	0x00001040
        /*014c*/ 	.word	0x00000011
        /*0150*/ 	.word	0x00031800
        /*0154*/ 	.short	0x010a
        /*0156*/ 	.byte	0x3f
	.zero		1


	//   ....[9]....
        /*0158*/ 	.word	0x00001920
        /*015c*/ 	.word	0x00000010
        /*0160*/ 	.word	0x00031810
        /*0164*/ 	.short	0x010a
        /*0166*/ 	.byte	0x3f
	.zero		1


	//   ....[10]....
        /*0168*/ 	.word	0x000019e0
        /*016c*/ 	.word	0x00000010
        /*0170*/ 	.word	0x00031810
        /*0174*/ 	.short	0x010a
        /*0176*/ 	.byte	0x3f
	.zero		1


	//   ....[11]....
        /*0178*/ 	.word	0x00003570
        /*017c*/ 	.word	0x00000011
        /*0180*/ 	.word	0x00031830
        /*0184*/ 	.short	0x010a
        /*0186*/ 	.byte	0x3f
	.zero		1


	//   ....[12]....
        /*0188*/ 	.word	0x00003630
        /*018c*/ 	.word	0x00000011
        /*0190*/ 	.word	0x00031830
        /*0194*/ 	.short	0x010a
        /*0196*/ 	.byte	0x3f
	.zero		1


	//   ....[13]....
        /*0198*/ 	.word	0x00007a60
        /*019c*/ 	.word	0x00000018
        /*01a0*/ 	.word	0x00000000
        /*01a4*/ 	.short	0x0101
        /*01a6*/ 	.byte	0x3f
	.zero		1


	//   ....[14]....
        /*01a8*/ 	.word	0x00008160
        /*01ac*/ 	.word	0x00000010
        /*01b0*/ 	.word	0x00000000
        /*01b4*/ 	.short	0x0101
        /*01b6*/ 	.byte	0x3f
	.zero		1


	//   ....[15]....
        /*01b8*/ 	.word	0x000095e0
        /*01bc*/ 	.word	0x00000007
        /*01c0*/ 	.word	0x00031820
        /*01c4*/ 	.short	0x010a
        /*01c6*/ 	.byte	0x3f
	.zero		1


	//   ....[16]....
        /*01c8*/ 	.word	0x00009e80
        /*01cc*/ 	.word	0x00000007
        /*01d0*/ 	.word	0x00031838
        /*01d4*/ 	.short	0x010a
        /*01d6*/ 	.byte	0x3f
	.zero		1


	//   ....[17]....
        /*01d8*/ 	.word	0x0000a210
        /*01dc*/ 	.word	0x00000013
        /*01e0*/ 	.word	0x00031820
        /*01e4*/ 	.short	0x010a
        /*01e6*/ 	.byte	0x3f
	.zero		1


	//   ....[18]....
        /*01e8*/ 	.word	0x0000a5f0
        /*01ec*/ 	.word	0x00000007
        /*01f0*/ 	.word	0x00031838
        /*01f4*/ 	.short	0x010a
        /*01f6*/ 	.byte	0x3f
	.zero		1


	//   ....[19]....
        /*01f8*/ 	.word	0x0000aa90
        /*01fc*/ 	.word	0x00000003
        /*0200*/ 	.word	0x00000000
        /*0204*/ 	.short	0x010a
        /*0206*/ 	.byte	0x3f
	.zero		1


	//   ....[20]....
        /*0208*/ 	.word	0x0000ab20
        /*020c*/ 	.word	0x00000011
        /*0210*/ 	.word	0x00000000
        /*0214*/ 	.short	0x010a
        /*0216*/ 	.byte	0x3f
	.zero		1


	//   ....[21]....
        /*0218*/ 	.word	0x0000ab70
        /*021c*/ 	.word	0x00000004
        /*0220*/ 	.word	0x00031838
        /*0224*/ 	.short	0x010a
        /*0226*/ 	.byte	0x3f
	.zero		1


	//   ....[22]....
        /*0228*/ 	.word	0x0000abd0
        /*022c*/ 	.word	0x00000011
        /*0230*/ 	.word	0x00031800
        /*0234*/ 	.short	0x010a
        /*0236*/ 	.byte	0x3f
	.zero		1


	//   ....[23]....
        /*0238*/ 	.word	0x0000ac20
        /*023c*/ 	.word	0x00000010
        /*0240*/ 	.word	0x00031810
        /*0244*/ 	.short	0x010a
        /*0246*/ 	.byte	0x3f
	.zero		1


	//   ....[24]....
        /*0248*/ 	.word	0x0000ac70
        /*024c*/ 	.word	0x00000011
        /*0250*/ 	.word	0x00031830
        /*0254*/ 	.short	0x010a
        /*0256*/ 	.byte	0x3f
	.zero		1


	//   ....[25]....
        /*0258*/ 	.word	0x0000acc0
        /*025c*/ 	.word	0x00000007
        /*0260*/ 	.word	0x00031820
        /*0264*/ 	.short	0x010a
        /*0266*/ 	.byte	0x3f
	.zero		1


	//   ....[26]....
        /*0268*/ 	.word	0x0000ad10
        /*026c*/ 	.word	0x00000007
        /*0270*/ 	.word	0x00031838
        /*0274*/ 	.short	0x010a
        /*0276*/ 	.byte	0x3f
	.zero		1


	//   ....[27]....
        /*0278*/ 	.word	0x0000ad70
        /*027c*/ 	.word	0x00000013
        /*0280*/ 	.word	0x00031820
        /*0284*/ 	.short	0x010a
        /*0286*/ 	.byte	0x3f
	.zero		1


	//   ....[28]....
        /*0288*/ 	.word	0x0000adc0
        /*028c*/ 	.word	0x00000007
        /*0290*/ 	.word	0x00031838
        /*0294*/ 	.short	0x010a
        /*0296*/ 	.byte	0x3f
	.zero		1


	//   ....[29]....
        /*0298*/ 	.word	0x0000ae10
        /*029c*/ 	.word	0x00000003
        /*02a0*/ 	.word	0x00000000
        /*02a4*/ 	.short	0x010a
        /*02a6*/ 	.byte	0x3f
	.zero		1


	//   ....[30]....
        /*02a8*/ 	.word	0x0000ae60
        /*02ac*/ 	.word	0x00000011
        /*02b0*/ 	.word	0x00000000
        /*02b4*/ 	.short	0x010a
        /*02b6*/ 	.byte	0x3f
	.zero		1


	//----- nvinfo : EIATTR_NUM_MBARRIERS
	.align		4
.L_352:
        /*02b8*/ 	.byte	0x03, 0x38
        /*02ba*/ 	.short	0x0007


	//----- nvinfo : EIATTR_EXIT_INSTR_OFFSETS
	.align		4
        /*02bc*/ 	.byte	0x04, 0x1c
        /*02be*/ 	.short	(.L_354 - .L_353)


	//   ....[0]....
.L_353:
        /*02c0*/ 	.word	0x0000abc0


	//----- nvinfo : EIATTR_MAX_THREADS
	.align		4
.L_354:
        /*02c4*/ 	.byte	0x04, 0x05
        /*02c6*/ 	.short	(.L_356 - .L_355)
.L_355:
        /*02c8*/ 	.word	0x00000180
        /*02cc*/ 	.word	0x00000001
        /*02d0*/ 	.word	0x00000001


	//----- nvinfo : EIATTR_CRS_STACK_SIZE
	.align		4
.L_356:
        /*02d4*/ 	.byte	0x04, 0x1e
        /*02d6*/ 	.short	(.L_358 - .L_357)
.L_357:
        /*02d8*/ 	.word	0x00000000


	//----- nvinfo : EIATTR_CBANK_PARAM_SIZE
	.align		4
.L_358:
        /*02dc*/ 	.byte	0x03, 0x19
        /*02de*/ 	.short	0x0770


	//----- nvinfo : EIATTR_PARAM_CBANK
	.align		4
        /*02e0*/ 	.byte	0x04, 0x0a
        /*02e2*/ 	.short	(.L_360 - .L_359)
	.align		4
.L_359:
        /*02e4*/ 	.word	index@(.nv.constant0._ZN7cutlass13device_kernelIN5flash11enable_sm90INS1_16FlashAttnBwdSm90INS1_25CollectiveMainloopBwdSm90ILi2ELi1ELi1EN4cute5tupleIJNS5_1CILi1EEES8_S8_EEENS6_IJNS7_ILi64EEENS7_ILi80EEENS7_ILi256EEEEEENS_10bfloat16_tEfNS_4arch4Sm90ELb1ELb0ELb0ELb0ELb0ELb0ELb1ELb1ELi2ELi1ELi1ELi1ELb0EEENS1_24CollectiveEpilogueBwdGQAISD_fSG_Li256ELb0ELb0EEENS1_25SingleTileBwdLPTSchedulerILb0ELi80ELb0EEEEEEEEEvNT_6ParamsE)
        /*02e8*/ 	.short	0x0210
        /*02ea*/ 	.short	0x0770


	//----- nvinfo : EIATTR_SW_WAR
	.align		4
.L_360:
        /*02ec*/ 	.byte	0x04, 0x36
        /*02ee*/ 	.short	(.L_362 - .L_361)
.L_361:
        /*02f0*/ 	.word	0x00000008
.L_362:


//--------------------- .nv.info._ZN7cutlass13device_kernelIN5flash22FlashAttnBwdPreprocessIN4cute5tupleIJNS3_1CILi64EEENS5_ILi256EEEEEENS_10bfloat16_tEfNS_4arch4Sm90ELb1ELb0EEEEEvNT_6ParamsE --------------------------
	.section	.nv.info._ZN7cutlass13device_kernelIN5flash22FlashAttnBwdPreprocessIN4cute5tupleIJNS3_1CILi64EEENS5_ILi256EEEEEENS_10bfloat16_tEfNS_4arch4Sm90ELb1ELb0EEEEEvNT_6ParamsE,"",@"SHT_CUDA_INFO"
	.sectionflags	@""
	.align	4


	//----- nvinfo : EIATTR_CUDA_API_VERSION
	.align		4
        /*0000*/ 	.byte	0x04, 0x37
        /*0002*/ 	.short	(.L_364 - .L_363)
.L_363:
        /*0004*/ 	.word	0x00000082


	//----- nvinfo : EIATTR_KPARAM_INFO
	.align		4
.L_364:
        /*0008*/ 	.byte	0x04, 0x17
        /*000a*/ 	.short	(.L_366 - .L_365)
.L_365:
        /*000c*/ 	.word	0x00000000
        /*0010*/ 	.short	0x0000
        /*0012*/ 	.short	0x0000
        /*0014*/ 	.byte	0x00, 0xf0, 0xc1, 0x03


	//----- nvinfo : EIATTR_SPARSE_MMA_MASK
	.align		4
.L_366:
        /*0018*/ 	.byte	0x03, 0x50
        /*001a*/ 	.short	0x0000


	//----- nvinfo : EIATTR_MAXREG_COUNT
	.align		4
        /*001c*/ 	.byte	0x03, 0x1b
        /*001e*/ 	.short	0x0080


	//----- nvinfo : EIATTR_MERCURY_ISA_VERSION
	.align		4
        /*0020*/ 	.byte	0x03, 0x5f
        /*0022*/ 	.short	0x0101


	//----- nvinfo : EIATTR_COOP_GROUP_MASK_REGIDS
	.align		4
        /*0024*/ 	.byte	0x04, 0x29
        /*0026*/ 	.short	(.L_368 - .L_367)


	//   ....[0]....
.L_367:
        /*0028*/ 	.word	0xffffffff


	//   ....[1]....
        /*002c*/ 	.word	0xffffffff


	//   ....[2]....
        /*0030*/ 	.word	0xffffffff


	//   ....[3]....
        /*0034*/ 	.word	0xffffffff


	//   ....[4]....
        /*0038*/ 	.word	0xffffffff


	//   ....[5]....
        /*003c*/ 	.word	0xffffffff


	//   ....[6]....
        /*0040*/ 	.word	0xffffffff


	//   ....[7]....
        /*0044*/ 	.word	0xffffffff


	//   ....[8]....
        /*0048*/ 	.word	0xffffffff


	//   ....[9]....
        /*004c*/ 	.word	0xffffffff


	//   ....[10]....
        /*0050*/ 	.word	0xffffffff


	//   ....[11]....
        /*0054*/ 	.word	0xffffffff


	//   ....[12]....
        /*0058*/ 	.word	0xffffffff


	//   ....[13]....
        /*005c*/ 	.word	0xffffffff


	//   ....[14]....
        /*0060*/ 	.word	0xffffffff


	//   ....[15]....
        /*0064*/ 	.word	0xffffffff


	//----- nvinfo : EIATTR_COOP_GROUP_INSTR_OFFSETS
	.align		4
.L_368:
        /*0068*/ 	.byte	0x04, 0x28
        /*006a*/ 	.short	(.L_370 - .L_369)


	//   ....[0]....
.L_369:
        /*006c*/ 	.word	0x00001e70


	//   ....[1]....
        /*0070*/ 	.word	0x00001ea0


	//   ....[2]....
        /*0074*/ 	.word	0x00001ec0


	//   ....[3]....
        /*0078*/ 	.word	0x00001ed0


	//   ....[4]....
        /*007c*/ 	.word	0x00001f00


	//   ....[5]....
        /*0080*/ 	.word	0x00001f20


	//   ....[6]....
        /*0084*/ 	.word	0x00001f40


	//   ....[7]....
        /*0088*/ 	.word	0x00001f50


	//   ....[8]....
        /*008c*/ 	.word	0x00001f80


	//   ....[9]....
        /*0090*/ 	.word	0x00001fc0


	//   ....[10]....
        /*0094*/ 	.word	0x00001fe0


	//   ....[11]....
        /*0098*/ 	.word	0x00002010


	//   ....[12]....
        /*009c*/ 	.word	0x00002090


	//   ....[13]....
        /*00a0*/ 	.word	0x000020f0


	//   ....[14]....
        /*00a4*/ 	.word	0x00002120


	//   ....[15]....
        /*00a8*/ 	.word	0x00002160


	//----- nvinfo : EIATTR_EXIT_INSTR_OFFSETS
	.align		4
.L_370:
        /*00ac*/ 	.byte	0x04, 0x1c
        /*00ae*/ 	.short	(.L_372 - .L_371)


	//   ....[0]....
.L_371:
        /*00b0*/ 	.word	0x00002760


	//   ....[1]....
        /*00b4*/ 	.word	0x000027e0


	//----- nvinfo : EIATTR_MAX_THREADS
	.align		4
.L_372:
        /*00b8*/ 	.byte	0x04, 0x05
        /*00ba*/ 	.short	(.L_374 - .L_373)
.L_373:
        /*00bc*/ 	.word	0x00000100
        /*00c0*/ 	.word	0x00000001
        /*00c4*/ 	.word	0x00000001


	//----- nvinfo : EIATTR_CRS_STACK_SIZE
	.align		4
.L_374:
        /*00c8*/ 	.byte	0x04, 0x1e
        /*00ca*/ 	.short	(.L_376 - .L_375)
.L_375:
        /*00cc*/ 	.word	0x00000000


	//----- nvinfo : EIATTR_CBANK_PARAM_SIZE
	.align		4
.L_376:
        /*00d0*/ 	.byte	0x03, 0x19
        /*00d2*/ 	.short	0x00f0


	//----- nvinfo : EIATTR_PARAM_CBANK
	.align		4
        /*00d4*/ 	.byte	0x04, 0x0a
        /*00d6*/ 	.short	(.L_378 - .L_377)
	.align		4
.L_377:
        /*00d8*/ 	.word	index@(.nv.constant0._ZN7cutlass13device_kernelIN5flash22FlashAttnBwdPreprocessIN4cute5tupleIJNS3_1CILi64EEENS5_ILi256EEEEEENS_10bfloat16_tEfNS_4arch4Sm90ELb1ELb0EEEEEvNT_6ParamsE)
        /*00dc*/ 	.short	0x0210
        /*00de*/ 	.short	0x00f0


	//----- nvinfo : EIATTR_SW_WAR
	.align		4
.L_378:
        /*00e0*/ 	.byte	0x04, 0x36
        /*00e2*/ 	.short	(.L_380 - .L_379)
.L_379:
        /*00e4*/ 	.word	0x00000008
.L_380:


//--------------------- .nv.info._ZN7cutlass13device_kernelIN5flash11enable_sm90INS1_16FlashAttnBwdSm90INS1_25CollectiveMainloopBwdSm90ILi2ELi1ELi1EN4cute5tupleIJNS5_1CILi1EEES8_S8_EEENS6_IJNS7_ILi64EEENS7_ILi80EEENS7_ILi256EEEEEENS_10bfloat16_tEfNS_4arch4Sm90ELb1ELb0ELb0ELb1ELb0ELb0ELb1ELb1ELi2ELi1ELi1ELi1ELb0EEENS1_21CollectiveEpilogueBwdISD_SE_SG_Li256ELb1ELb1ELi2EEENS1_25SingleTileBwdLPTSchedulerILb1ELi80ELb0EEEEEEEEEvNT_6ParamsE --------------------------
	.section	.nv.info._ZN7cutlass13device_kernelIN5flash11enable_sm90INS1_16FlashAttnBwdSm90INS1_25CollectiveMainloopBwdSm90ILi2ELi1ELi1EN4cute5tupleIJNS5_1CILi1EEES8_S8_EEENS6_IJNS7_ILi64EEENS7_ILi80EEENS7_ILi256EEEEEENS_10bfloat16_tEfNS_4arch4Sm90ELb1ELb0ELb0ELb1ELb0ELb0ELb1ELb1ELi2ELi1ELi1ELi1ELb0EEENS1_21CollectiveEpilogueBwdISD_SE_SG_Li256ELb1ELb1ELi2EEENS1_25SingleTileBwdLPTSchedulerILb1ELi80ELb0EEEEEEEEEvNT_6ParamsE,"",@"SHT_CUDA_INFO"
	.sectionflags	@""
	.align	4


	//----- nvinfo : EIATTR_CUDA_API_VERSION
	.align		4
        /*0000*/ 	.byte	0x04, 0x37
        /*0002*/ 	.short	(.L_382 - .L_381)
.L_381:
        /*0004*/ 	.word	0x00000082


	//----- nvinfo : EIATTR_KPARAM_INFO
	.align		4
.L_382:
        /*0008*/ 	.byte	0x04, 0x17
        /*000a*/ 	.short	(.L_384 - .L_383)
.L_383:
        /*000c*/ 	.word	0x00000000
        /*0010*/ 	.short	0x0000
        /*0012*/ 	.short	0x0070
        /*0014*/ 	.byte	0x00, 0xf0, 0x01, 0x1a


	//----- nvinfo : EIATTR_SPARSE_MMA_MASK
	.align		4
.L_384:
        /*0018*/ 	.byte	0x03, 0x50
        /*001a*/ 	.short	0x0000


	//----- nvinfo : EIATTR_MAXREG_COUNT
	.align		4
        /*001c*/ 	.byte	0x03, 0x1b
        /*001e*/ 	.short	0x00a8


	//----- nvinfo : EIATTR_NUM_BARRIERS
	.align		4
        /*0020*/ 	.byte	0x02, 0x4c
        /*0022*/ 	.byte	0x0a
	.zero		1


	//----- nvinfo : EIATTR_ANNOTATIONS
	.align		4
        /*0024*/ 	.byte	0x04, 0x55
        /*0026*/ 	.short	(.L_386 - .L_385)


	//   ....[0]....
.L_385:
        /*0028*/ 	.word	0x00000001
        /*002c*/ 	.byte	0xc0, 0x02, 0x00, 0x00, 0x01, 0x00, 0x00, 0x00, 0x40, 0x07, 0x00, 0x00, 0x01, 0x00, 0x00, 0x00
        /*003c*/ 	.byte	0xf0, 0x07, 0x00, 0x00, 0x01, 0x00, 0x00, 0x00, 0x10, 0x0a, 0x00, 0x00, 0x01, 0x00, 0x00, 0x00
        /*004c*/ 	.byte	0xd0, 0x0c, 0x00, 0x00, 0x01, 0x00, 0x00, 0x00, 0x50, 0x16, 0x00, 0x00, 0x01, 0x00, 0x00, 0x00
        /*005c*/ 	.byte	0x60, 0x16, 0x00, 0x00, 0x01, 0x00, 0x00, 0x00, 0x70, 0x16, 0x00, 0x00, 0x01, 0x00, 0x00, 0x00
        /*006c*/ 	.byte	0x30, 0x97, 0x00, 0x00, 0x01, 0x00, 0x00, 0x00, 0x70, 0x97, 0x00, 0x00, 0x01, 0x00, 0x00, 0x00
        /*007c*/ 	.byte	0x90, 0xb5, 0x00, 0x00, 0x01, 0x00, 0x00, 0x00, 0xc0, 0xb5, 0x00, 0x00, 0x01, 0x00, 0x00, 0x00
        /*008c*/ 	.byte	0x40, 0xf3, 0x00, 0x00


	//----- nvinfo : EIATTR_MERCURY_ISA_VERSION
	.align		4
.L_386:
        /*0090*/ 	.byte	0x03, 0x5f
        /*0092*/ 	.short	0x0101


	//----- nvinfo : EIATTR_INT_WARP_WIDE_INSTR_OFFSETS
	.align		4
        /*0094*/ 	.byte	0x04, 0x31
        /*0096*/ 	.short	(.L_388 - .L_387)


	//   ....[0]....
.L_387:
        /*0098*/ 	.word	0x00000190


	//   ....[1]....
        /*009c*/ 	.word	0x000001c0


	//----- nvinfo : EIATTR_COOP_GROUP_MASK_REGIDS
	.align		4
.L_388:
        /*00a0*/ 	.byte	0x04, 0x29
        /*00a2*/ 	.short	(.L_390 - .L_389)


	//   ....[0]....
.L_389:
        /*00a4*/ 	.word	0xffffffff


	//   ....[1]....
        /*00a8*/ 	.word	0xffffffff


	//   ....[2]....
        /*00ac*/ 	.word	0xffffffff


	//   ....[3]....
        /*00b0*/ 	.word	0xffffffff


	//   ....[4]....
        /*00b4*/ 	.word	0xffffffff


	//   ....[5]....
        /*00b8*/ 	.word	0xffffffff


	//----- nvinfo : EIATTR_COOP_GROUP_INSTR_OFFSETS
	.align		4
.L_390:
        /*00bc*/ 	.byte	0x04, 0x28
        /*00be*/ 	.short	(.L_392 - .L_391)


	//   ....[0]....
.L_391:
        /*00c0*/ 	.word	0x00000060


	//   ....[1]....
        /*00c4*/ 	.word	0x000001a0


	//   ....[2]....
        /*00c8*/ 	.word	0x00000220


	//   ....[3]....
        /*00cc*/ 	.word	0x00000400


	//   ....[4]....
        /*00d0*/ 	.word	0x00001530


	//   ....[5]....
        /*00d4*/ 	.word	0x0000d040


	//----- nvinfo : EIATTR_REG_RECONFIG
	.align		4
.L_392:
        /*00d8*/ 	.byte	0x01, 0x54
	.zero		2


	//----- nvinfo : EIATTR_MBARRIER_INSTR_OFFSETS
	.align		4
        /*00dc*/ 	.byte	0x04, 0x39
        /*00de*/ 	.short	(.L_394 - .L_393)


	//   ....[0]....
.L_393:
        /*00e0*/ 	.word	0x00000290
        /*00e4*/ 	.word	0x000000ff
        /*00e8*/ 	.word	0x00031600
        /*00ec*/ 	.short	0x0100
        /*00ee*/ 	.byte	0x06
	.zero		1


	//   ....[1]....
        /*00f0*/ 	.word	0x000003b0
        /*00f4*/ 	.word	0x000000ff
        /*00f8*/ 	.word	0x00031610
        /*00fc*/ 	.short	0x0100
        /*00fe*/ 	.byte	0x08
	.zero		1


	//   ....[2]....
        /*0100*/ 	.word	0x000003c0
        /*0104*/ 	.word	0x000000ff
        /*0108*/ 	.word	0x00031620
        /*010c*/ 	.short	0x0100
        /*010e*/ 	.byte	0x08
	.zero		1


	//   ....[3]....
        /*0110*/ 	.word	0x000003d0
        /*0114*/ 	.word	0x000000ff
        /*0118*/ 	.word	0x00031618
        /*011c*/ 	.short	0x0100
        /*011e*/ 	.byte	0x08
	.zero		1


	//   ....[4]....
        /*0120*/ 	.word	0x000003e0
        /*0124*/ 	.word	0x000000ff
        /*0128*/ 	.word	0x00031628
        /*012c*/ 	.short	0x0100
        /*012e*/ 	.byte	0x08
	.zero		1


	//   ....[5]....
        /*0130*/ 	.word	0x00000510
        /*0134*/ 	.word	0x000000ff
        /*0138*/ 	.word	0x00031630
        /*013c*/ 	.short	0x0100
        /*013e*/ 	.byte	0x08
	.zero		1


	//   ....[6]....
        /*0140*/ 	.word	0x00000520
        /*0144*/ 	.word	0x000000ff
        /*0148*/ 	.word	0x00031638
        /*014c*/ 	.short	0x0100
        /*014e*/ 	.byte	0x08
	.zero		1


	//   ....[7]....
        /*0150*/ 	.word	0x00001510
        /*0154*/ 	.word	0x000000e1
        /*0158*/ 	.word	0x00031600
        /*015c*/ 	.short	0x010a
        /*015e*/ 	.byte	0x3f
	.zero		1


	//   ....[8]....
        /*0160*/ 	.word	0x00001630
        /*0164*/ 	.word	0x000000e1
        /*0168*/ 	.word	0x00031600
        /*016c*/ 	.short	0x010a
        /*016e*/ 	.byte	0x3f
	.zero		1


	//   ....[9]....
        /*0170*/ 	.word	0x00001ea0
        /*0174*/ 	.word	0x000000e0
        /*0178*/ 	.word	0x00031610
        /*017c*/ 	.short	0x010a
        /*017e*/ 	.byte	0x3f
	.zero		1


	//   ....[10]....
        /*0180*/ 	.word	0x00001f60
        /*0184*/ 	.word	0x000000e0
        /*0188*/ 	.word	0x00031610
        /*018c*/ 	.short	0x010a
        /*018e*/ 	.byte	0x3f
	.zero		1


	//   ....[11]....
        /*0190*/ 	.word	0x00003af0
        /*0194*/ 	.word	0x000000e1
        /*0198*/ 	.word	0x00031630
        /*019c*/ 	.short	0x010a
        /*019e*/ 	.byte	0x3f
	.zero		1


	//   ....[12]....
        /*01a0*/ 	.word	0x00003bb0
        /*01a4*/ 	.word	0x000000e1
        /*01a8*/ 	.word	0x00031630
        /*01ac*/ 	.short	0x010a
        /*01ae*/ 	.byte	0x3f
	.zero		1


	//   ....[13]....
        /*01b0*/ 	.word	0x00008070
        /*01b4*/ 	.word	0x00000018
        /*01b8*/ 	.word	0x00000000
        /*01bc*/ 	.short	0x0101
        /*01be*/ 	.byte	0x3f
	.zero		1


	//   ....[14]....
        /*01c0*/ 	.word	0x00008770
        /*01c4*/ 	.word	0x000000e0
        /*01c8*/ 	.word	0x00000000
        /*01cc*/ 	.short	0x0101
        /*01ce*/ 	.byte	0x3f
	.zero		1


	//   ....[15]....
        /*01d0*/ 	.word	0x0000dca0
        /*01d4*/ 	.word	0x00000006
        /*01d8*/ 	.word	0x00031620
        /*01dc*/ 	.short	0x010a
        /*01de*/ 	.byte	0x3f
	.zero		1


	//   ....[16]....
        /*01e0*/ 	.word	0x0000e710
        /*01e4*/ 	.word	0x00000006
        /*01e8*/ 	.word	0x00031638
        /*01ec*/ 	.short	0x010a
        /*01ee*/ 	.byte	0x3f
	.zero		1


	//   ....[17]....
        /*01f0*/ 	.word	0x0000ea60
        /*01f4*/ 	.word	0x00000014
        /*01f8*/ 	.word	0x00031620
        /*01fc*/ 	.short	0x010a
        /*01fe*/ 	.byte	0x3f
	.zero		1


	//   ....[18]....
        /*0200*/ 	.word	0x0000eea0
        /*0204*/ 	.word	0x00000006
        /*0208*/ 	.word	0x00031638
        /*020c*/ 	.short	0x010a
        /*020e*/ 	.byte	0x3f
	.zero		1


	//   ....[19]....
        /*0210*/ 	.word	0x0000f410
        /*0214*/ 	.word	0x00000005
        /*0218*/ 	.word	0x00000000
        /*021c*/ 	.short	0x010a
        /*021e*/ 	.byte	0x3f
	.zero		1


	//   ....[20]....
        /*0220*/ 	.word	0x0000f4a0
        /*0224*/ 	.word	0x00000003
        /*0228*/ 	.word	0x00000000
        /*022c*/ 	.short	0x010a
        /*022e*/ 	.byte	0x3f
	.zero		1


	//   ....[21]....
        /*0230*/ 	.word	0x0000f4f0
        /*0234*/ 	.word	0x00000002
        /*0238*/ 	.word	0x00031638
        /*023c*/ 	.short	0x010a
        /*023e*/ 	.byte	0x3f
	.zero		1


	//   ....[22]....
        /*0240*/ 	.word	0x0000f550
        /*0244*/ 	.word	0x000000e1
        /*0248*/ 	.word	0x00031600
        /*024c*/ 	.short	0x010a
        /*024e*/ 	.byte	0x3f
	.zero		1


	//   ....[23]....
        /*0250*/ 	.word	0x0000f5a0
        /*0254*/ 	.word	0x000000e0
        /*0258*/ 	.word	0x00031610
        /*025c*/ 	.short	0x010a
        /*025e*/ 	.byte	0x3f
	.zero		1


	//   ....[24]....
        /*0260*/ 	.word	0x0000f5f0
        /*0264*/ 	.word	0x000000e1
        /*0268*/ 	.word	0x00031630
        /*026c*/ 	.short	0x010a
        /*026e*/ 	.byte	0x3f
	.zero		1


	//   ....[25]....
        /*0270*/ 	.word	0x0000f640
        /*0274*/ 	.word	0x00000006
        /*0278*/ 	.word	0x00031620
        /*027c*/ 	.short	0x010a
        /*027e*/ 	.byte	0x3f
	.zero		1


	//   ....[26]....
        /*0280*/ 	.word	0x0000f690
        /*0284*/ 	.word	0x00000006
        /*0288*/ 	.word	0x00031638
        /*028c*/ 	.short	0x010a
        /*028e*/ 	.byte	0x3f
	.zero		1


	//   ....[27]....
        /*0290*/ 	.word	0x0000f6f0
        /*0294*/ 	.word	0x00000014
        /*0298*/ 	.word	0x00031620
        /*029c*/ 	.short	0x010a
        /*029e*/ 	.byte	0x3f
	.zero		1


	//   ....[28]....
        /*02a0*/ 	.word	0x0000f740
        /*02a4*/ 	.word	0x00000006
        /*02a8*/ 	.word	0x00031638
        /*02ac*/ 	.short	0x010a
        /*02ae*/ 	.byte	0x3f
	.zero		1


	//   ....[29]....
        /*02b0*/ 	.word	0x0000f790
        /*02b4*/ 	.word	0x00000005
        /*02b8*/ 	.word	0x00000000
        /*02bc*/ 	.short	0x010a
        /*02be*/ 	.byte	0x3f
	.zero		1


	//   ....[30]....
        /*02c0*/ 	.word	0x0000f7e0
        /*02c4*/ 	.word	0x00000003
        /*02c8*/ 	.word	0x00000000
        /*02cc*/ 	.short	0x010a
        /*02ce*/ 	.byte	0x3f
	.zero		1


	//----- nvinfo : EIATTR_NUM_MBARRIERS
	.align		4
.L_394:
        /*02d0*/ 	.byte	0x03, 0x38
        /*02d2*/ 	.short	0x0007


	//----- nvinfo : EIATTR_EXIT_INSTR_OFFSETS
	.align		4
        /*02d4*/ 	.byte	0x04, 0x1c
        /*02d6*/ 	.short	(.L_396 - .L_395)


	//   ....[0]....
.L_395:
        /*02d8*/ 	.word	0x0000f540


	//----- nvinfo : EIATTR_MAX_THREADS
	.align		4
.L_396:
        /*02dc*/ 	.byte	0x04, 0x05
        /*02de*/ 	.short	(.L_398 - .L_397)
.L_397:
        /*02e0*/ 	.word	0x00000180
        /*02e4*/ 	.word	0x00000001
        /*02e8*/ 	.word	0x00000001


	//----- nvinfo : EIATTR_CRS_STACK_SIZE
	.align		4
.L_398:
        /*02ec*/ 	.byte	0x04, 0x1e
        /*02ee*/ 	.short	(.L_400 - .L_399)
.L_399:
        /*02f0*/ 	.word	0x00000000


	//----- nvinfo : EIATTR_CBANK_PARAM_SIZE
	.align		4
.L_400:
        /*02f4*/ 	.byte	0x03, 0x19
        /*02f6*/ 	.short	0x06f0


	//----- nvinfo : EIATTR_PARAM_CBANK
	.align		4
        /*02f8*/ 	.byte	0x04, 0x0a
        /*02fa*/ 	.short	(.L_402 - .L_401)
	.align		4
.L_401:
        /*02fc*/ 	.word	index@(.nv.constant0._ZN7cutlass13device_kernelIN5flash11enable_sm90INS1_16FlashAttnBwdSm90INS1_25CollectiveMainloopBwdSm90ILi2ELi1ELi1EN4cute5tupleIJNS5_1CILi1EEES8_S8_EEENS6_IJNS7_ILi64EEENS7_ILi80EEENS7_ILi256EEEEEENS_10bfloat16_tEfNS_4arch4Sm90ELb1ELb0ELb0ELb1ELb0ELb0ELb1ELb1ELi2ELi1ELi1ELi1ELb0EEENS1_21CollectiveEpilogueBwdISD_SE_SG_Li256ELb1ELb1ELi2EEENS1_25SingleTileBwdLPTSchedulerILb1ELi80ELb0EEEEEEEEEvNT_6ParamsE)
        /*0300*/ 	.short	0x0210
        /*0302*/ 	.short	0x06f0


	//----- nvinfo : EIATTR_SW_WAR
	.align		4
.L_402:
        /*0304*/ 	.byte	0x04, 0x36
        /*0306*/ 	.short	(.L_404 - .L_403)
.L_403:
        /*0308*/ 	.word	0x00000008
.L_404:


//--------------------- .nv.info._ZN7cutlass13device_kernelIN5flash32FlashAttnBwdPostprocessConvertdQIN4cute5tupleIJNS3_1CILi80EEENS5_ILi256EEEEEENS_10bfloat16_tEfNS_4arch4Sm90ELi256ENS3_8TiledMMAINS3_8MMA_AtomIJNS3_4SM904GMMA27MMA_64x16x16_F32BF16BF16_SSILNSF_5MajorE1ELSH_1ELNSF_7ScaleInE1ELSI_1EEEEEENS3_6LayoutINS4_IJNS5_ILi2EEENS5_ILi1EEESN_EEENS4_IJSN_NS5_ILi0EEESP_EEEEENS4_IJNS3_10UnderscoreESS_SS_EEEEELb1EEEEEvNT_6ParamsE --------------------------
	.section	.nv.info._ZN7cutlass13device_kernelIN5flash32FlashAttnBwdPostprocessConvertdQIN4cute5tupleIJNS3_1CILi80EEENS5_ILi256EEEEEENS_10bfloat16_tEfNS_4arch4Sm90ELi256ENS3_8TiledMMAINS3_8MMA_AtomIJNS3_4SM904GMMA27MMA_64x16x16_F32BF16BF16_SSILNSF_5MajorE1ELSH_1ELNSF_7ScaleInE1ELSI_1EEEEEENS3_6LayoutINS4_IJNS5_ILi2EEENS5_ILi1EEESN_EEENS4_IJSN_NS5_ILi0EEESP_EEEEENS4_IJNS3_10UnderscoreESS_SS_EEEEELb1EEEEEvNT_6ParamsE,"",@"SHT_CUDA_INFO"
	.sectionflags	@""
	.align	4


	//----- nvinfo : EIATTR_CUDA_API_VERSION
	.align		4
        /*0000*/ 	.byte	0x04, 0x37
        /*0002*/ 	.short	(.L_406 - .L_405)
.L_405:
        /*0004*/ 	.word	0x00000082


	//----- nvinfo : EIATTR_KPARAM_INFO
	.align		4
.L_406:
        /*0008*/ 	.byte	0x04, 0x17
        /*000a*/ 	.short	(.L_408 - .L_407)
.L_407:
        /*000c*/ 	.word	0x00000000
        /*0010*/ 	.short	0x0000
        /*0012*/ 	.short	0x0000
        /*0014*/ 	.byte	0x00, 0xf0, 0xc1, 0x01


	//----- nvinfo : EIATTR_SPARSE_MMA_MASK
	.align		4
.L_408:
        /*0018*/ 	.byte	0x03, 0x50
        /*001a*/ 	.short	0x0000


	//----- nvinfo : EIATTR_MAXREG_COUNT
	.align		4
        /*001c*/ 	.byte	0x03, 0x1b
        /*001e*/ 	.short	0x0080


	//----- nvinfo : EIATTR_NUM_BARRIERS
	.align		4
        /*0020*/ 	.byte	0x02, 0x4c
        /*0022*/ 	.byte	0x01
	.zero		1


	//----- nvinfo : EIATTR_MERCURY_ISA_VERSION
	.align		4
        /*0024*/ 	.byte	0x03, 0x5f
        /*0026*/ 	.short	0x0101


	//----- nvinfo : EIATTR_MBARRIER_INSTR_OFFSETS
	.align		4
        /*0028*/ 	.byte	0x04, 0x39
        /*002a*/ 	.short	(.L_410 - .L_409)


	//   ....[0]....
.L_409:
        /*002c*/ 	.word	0x00000490
        /*0030*/ 	.word	0x000000ff
        /*0034*/ 	.word	0x0001e000
        /*0038*/ 	.short	0x0100
        /*003a*/ 	.byte	0x06
	.zero		1


	//   ....[1]....
        /*003c*/ 	.word	0x000005a0
        /*0040*/ 	.word	0x00000002
        /*0044*/ 	.word	0x0001e000
        /*0048*/ 	.short	0x010a
        /*004a*/ 	.byte	0x3f
	.zero		1


	//----- nvinfo : EIATTR_NUM_MBARRIERS
	.align		4
.L_410:
        /*004c*/ 	.byte	0x03, 0x38
        /*004e*/ 	.short	0x0001


	//----- nvinfo : EIATTR_EXIT_INSTR_OFFSETS
	.align		4
        /*0050*/ 	.byte	0x04, 0x1c
        /*0052*/ 	.short	(.L_412 - .L_411)


	//   ....[0]....
.L_411:
        /*0054*/ 	.word	0x000001a0


	//   ....[1]....
        /*0058*/ 	.word	0x00001e40


	//   ....[2]....
        /*005c*/ 	.word	0x00001f10


	//----- nvinfo : EIATTR_MAX_THREADS
	.align		4
.L_412:
        /*0060*/ 	.byte	0x04, 0x05
        /*0062*/ 	.short	(.L_414 - .L_413)
.L_413:
        /*0064*/ 	.word	0x00000100
        /*0068*/ 	.word	0x00000001
        /*006c*/ 	.word	0x00000001


	//----- nvinfo : EIATTR_CRS_STACK_SIZE
	.align		4
.L_414:
        /*0070*/ 	.byte	0x04, 0x1e
        /*0072*/ 	.short	(.L_416 - .L_415)
.L_415:
        /*0074*/ 	.word	0x00000000


	//----- nvinfo : EIATTR_CBANK_PARAM_SIZE
	.align		4
.L_416:
        /*0078*/ 	.byte	0x03, 0x19
        /*007a*/ 	.short	0x0070


	//----- nvinfo : EIATTR_PARAM_CBANK
	.align		4
        /*007c*/ 	.byte	0x04, 0x0a
        /*007e*/ 	.short	(.L_418 - .L_417)
	.align		4
.L_417:
        /*0080*/ 	.word	index@(.nv.constant0._ZN7cutlass13device_kernelIN5flash32FlashAttnBwdPostprocessConvertdQIN4cute5tupleIJNS3_1CILi80EEENS5_ILi256EEEEEENS_10bfloat16_tEfNS_4arch4Sm90ELi256ENS3_8TiledMMAINS3_8MMA_AtomIJNS3_4SM904GMMA27MMA_64x16x16_F32BF16BF16_SSILNSF_5MajorE1ELSH_1ELNSF_7ScaleInE1ELSI_1EEEEEENS3_6LayoutINS4_IJNS5_ILi2EEENS5_ILi1EEESN_EEENS4_IJSN_NS5_ILi0EEESP_EEEEENS4_IJNS3_10UnderscoreESS_SS_EEEEELb1EEEEEvNT_6ParamsE)
        /*0084*/ 	.short	0x0210
        /*0086*/ 	.short	0x0070


	//----- nvinfo : EIATTR_SW_WAR
	.align		4
.L_418:
        /*0088*/ 	.byte	0x04, 0x36
        /*008a*/ 	.short	(.L_420 - .L_419)
.L_419:
        /*008c*/ 	.word	0x00000008
.L_420:


//--------------------- .nv.info._ZN7cutlass13device_kernelIN5flash32FlashAttnBwdPostprocessConvertdQIN4cute5tupleIJNS3_1CILi64EEENS5_ILi256EEEEEENS_10bfloat16_tEfNS_4arch4Sm90ELi256ENS3_8TiledMMAINS3_8MMA_AtomIJNS3_4SM904GMMA27MMA_64x64x16_F32BF16BF16_SSILNSF_5MajorE1ELSH_0ELNSF_7ScaleInE1ELSI_1EEEEEENS3_6LayoutINS4_IJNS5_ILi2EEENS5_ILi1EEESN_EEENS4_IJSN_NS5_ILi0EEESP_EEEEENS4_IJNS3_10UnderscoreESS_SS_EEEEELb1EEEEEvNT_6ParamsE --------------------------
	.section	.nv.info._ZN7cutlass13device_kernelIN5flash32FlashAttnBwdPostprocessConvertdQIN4cute5tupleIJNS3_1CILi64EEENS5_ILi256EEEEEENS_10bfloat16_tEfNS_4arch4Sm90ELi256ENS3_8TiledMMAINS3_8MMA_AtomIJNS3_4SM904GMMA27MMA_64x64x16_F32BF16BF16_SSILNSF_5MajorE1ELSH_0ELNSF_7ScaleInE1ELSI_1EEEEEENS3_6LayoutINS4_IJNS5_ILi2EEENS5_ILi1EEESN_EEENS4_IJSN_NS5_ILi0EEESP_EEEEENS4_IJNS3_10UnderscoreESS_SS_EEEEELb1EEEEEvNT_6ParamsE,"",@"SHT_CUDA_INFO"
	.sectionflags	@""
	.align	4


	//----- nvinfo : EIATTR_CUDA_API_VERSION
	.align		4
        /*0000*/ 	.byte	0x04, 0x37
        /*0002*/ 	.short	(.L_422 - .L_421)
.L_421:
        /*0004*/ 	.word	0x00000082


	//----- nvinfo : EIATTR_KPARAM_INFO
	.align		4
.L_422:
        /*0008*/ 	.byte	0x04, 0x17
        /*000a*/ 	.short	(.L_424 - .L_423)
.L_423:
        /*000c*/ 	.word	0x00000000
        /*0010*/ 	.short	0x0000
        /*0012*/ 	.short	0x0000
        /*0014*/ 	.byte	0x00, 0xf0, 0xc1, 0x01


	//----- nvinfo : EIATTR_SPARSE_MMA_MASK
	.align		4
.L_424:
        /*0018*/ 	.byte	0x03, 0x50
        /*001a*/ 	.short	0x0000


	//----- nvinfo : EIATTR_MAXREG_COUNT
	.align		4
        /*001c*/ 	.byte	0x03, 0x1b
        /*001e*/ 	.short	0x0080


	//----- nvinfo : EIATTR_NUM_BARRIERS
	.align		4
        /*0020*/ 	.byte	0x02, 0x4c
        /*0022*/ 	.byte	0x01
	.zero		1


	//----- nvinfo : EIATTR_MERCURY_ISA_VERSION
	.align		4
        /*0024*/ 	.byte	0x03, 0x5f
        /*0026*/ 	.short	0x0101


	//----- nvinfo : EIATTR_MBARRIER_INSTR_OFFSETS
	.align		4
        /*0028*/ 	.byte	0x04, 0x39
        /*002a*/ 	.short	(.L_426 - .L_425)


	//   ....[0]....
.L_425:
        /*002c*/ 	.word	0x000004a0
        /*0030*/ 	.word	0x000000ff
        /*0034*/ 	.word	0x00018000
        /*0038*/ 	.short	0x0100
        /*003a*/ 	.byte	0x06
	.zero		1


	//   ....[1]....
        /*003c*/ 	.word	0x000005b0
        /*0040*/ 	.word	0x00000002
        /*0044*/ 	.word	0x00018000
        /*0048*/ 	.short	0x010a
        /*004a*/ 	.byte	0x3f
	.zero		1


	//----- nvinfo : EIATTR_NUM_MBARRIERS
	.align		4
.L_426:
        /*004c*/ 	.byte	0x03, 0x38
        /*004e*/ 	.short	0x0001


	//----- nvinfo : EIATTR_EXIT_INSTR_OFFSETS
	.align		4
        /*0050*/ 	.byte	0x04, 0x1c
        /*0052*/ 	.short	(.L_428 - .L_427)


	//   ....[0]....
.L_427:
        /*0054*/ 	.word	0x000001b0


	//   ....[1]....
        /*0058*/ 	.word	0x00001970


	//   ....[2]....
        /*005c*/ 	.word	0x00001a40


	//----- nvinfo : EIATTR_MAX_THREADS
	.align		4
.L_428:
        /*0060*/ 	.byte	0x04, 0x05
        /*0062*/ 	.short	(.L_430 - .L_429)
.L_429:
        /*0064*/ 	.word	0x00000100
        /*0068*/ 	.word	0x00000001
        /*006c*/ 	.word	0x00000001


	//----- nvinfo : EIATTR_CRS_STACK_SIZE
	.align		4
.L_430:
        /*0070*/ 	.byte	0x04, 0x1e
        /*0072*/ 	.short	(.L_432 - .L_431)
.L_431:
        /*0074*/ 	.word	0x00000000


	//----- nvinfo : EIATTR_CBANK_PARAM_SIZE
	.align		4
.L_432:
        /*0078*/ 	.byte	0x03, 0x19
        /*007a*/ 	.short	0x0070


	//----- nvinfo : EIATTR_PARAM_CBANK
	.align		4
        /*007c*/ 	.byte	0x04, 0x0a
        /*007e*/ 	.short	(.L_434 - .L_433)
	.align		4
.L_433:
        /*0080*/ 	.word	index@(.nv.constant0._ZN7cutlass13device_kernelIN5flash32FlashAttnBwdPostprocessConvertdQIN4cute5tupleIJNS3_1CILi64EEENS5_ILi256EEEEEENS_10bfloat16_tEfNS_4arch4Sm90ELi256ENS3_8TiledMMAINS3_8MMA_AtomIJNS3_4SM904GMMA27MMA_64x64x16_F32BF16BF16_SSILNSF_5MajorE1ELSH_0ELNSF_7ScaleInE1ELSI_1EEEEEENS3_6LayoutINS4_IJNS5_ILi2EEENS5_ILi1EEESN_EEENS4_IJSN_NS5_ILi0EEESP_EEEEENS4_IJNS3_10UnderscoreESS_SS_EEEEELb1EEEEEvNT_6ParamsE)
        /*0084*/ 	.short	0x0210
        /*0086*/ 	.short	0x0070


	//----- nvinfo : EIATTR_SW_WAR
	.align		4
.L_434:
        /*0088*/ 	.byte	0x04, 0x36
        /*008a*/ 	.short	(.L_436 - .L_435)
.L_435:
        /*008c*/ 	.word	0x00000008
.L_436:


//--------------------- .nv.info._ZN7cutlass13device_kernelIN5flash11enable_sm90INS1_16FlashAttnBwdSm90INS1_25CollectiveMainloopBwdSm90ILi2ELi1ELi1EN4cute5tupleIJNS5_1CILi1EEES8_S8_EEENS6_IJNS7_ILi64EEENS7_ILi80EEENS7_ILi256EEEEEENS_10bfloat16_tEfNS_4arch4Sm90ELb1ELb0ELb0ELb1ELb0ELb0ELb1ELb1ELi2ELi1ELi1ELi1ELb0EEENS1_24CollectiveEpilogueBwdGQAISD_fSG_Li256ELb1ELb0EEENS1_25SingleTileBwdLPTSchedulerILb1ELi80ELb0EEEEEEEEEvNT_6ParamsE --------------------------
	.section	.nv.info._ZN7cutlass13device_kernelIN5flash11enable_sm90INS1_16FlashAttnBwdSm90INS1_25CollectiveMainloopBwdSm90ILi2ELi1ELi1EN4cute5tupleIJNS5_1CILi1EEES8_S8_EEENS6_IJNS7_ILi64EEENS7_ILi80EEENS7_ILi256EEEEEENS_10bfloat16_tEfNS_4arch4Sm90ELb1ELb0ELb0ELb1ELb0ELb0ELb1ELb1ELi2ELi1ELi1ELi1ELb0EEENS1_24CollectiveEpilogueBwdGQAISD_fSG_Li256ELb1ELb0EEENS1_25SingleTileBwdLPTSchedulerILb1ELi80ELb0EEEEEEEEEvNT_6ParamsE,"",@"SHT_CUDA_INFO"
	.sectionflags	@""
	.align	4


	//----- nvinfo : EIATTR_CUDA_API_VERSION
	.align		4
        /*0000*/ 	.byte	0x04, 0x37
        /*0002*/ 	.short	(.L_438 - .L_437)
.L_437:
        /*0004*/ 	.word	0x00000082


	//----- nvinfo : EIATTR_KPARAM_INFO
	.align		4
.L_438:
        /*0008*/ 	.byte	0x04, 0x17
        /*000a*/ 	.short	(.L_440 - .L_439)
.L_439:
        /*000c*/ 	.word	0x00000000
        /*0010*/ 	.short	0x0000
        /*0012*/ 	.short	0x0070
        /*0014*/ 	.byte	0x00, 0xf0, 0x01, 0x1c


	//----- nvinfo : EIATTR_SPARSE_MMA_MASK
	.align		4
.L_440:
        /*0018*/ 	.byte	0x03, 0x50
        /*001a*/ 	.short	0x0000


	//----- nvinfo : EIATTR_MAXREG_COUNT
	.align		4
        /*001c*/ 	.byte	0x03, 0x1b
        /*001e*/ 	.short	0x00a8


	//----- nvinfo : EIATTR_NUM_BARRIERS
	.align		4
        /*0020*/ 	.byte	0x02, 0x4c
        /*0022*/ 	.byte	0x0a
	.zero		1


	//----- nvinfo : EIATTR_ANNOTATIONS
	.align		4
        /*0024*/ 	.byte	0x04, 0x55
        /*0026*/ 	.short	(.L_442 - .L_441)


	//   ....[0]....
.L_441:
        /*0028*/ 	.word	0x00000001
        /*002c*/ 	.byte	0xc0, 0x02, 0x00, 0x00, 0x01, 0x00, 0x00, 0x00, 0x10, 0x07, 0x00, 0x00, 0x01, 0x00, 0x00, 0x00
        /*003c*/ 	.byte	0xa0, 0x07, 0x00, 0x00, 0x01, 0x00, 0x00, 0x00, 0xd0, 0x09, 0x00, 0x00, 0x01, 0x00, 0x00, 0x00
        /*004c*/ 	.byte	0xa0, 0x15, 0x00, 0x00, 0x01, 0x00, 0x00, 0x00, 0xb0, 0x15, 0x00, 0x00, 0x01, 0x00, 0x00, 0x00
        /*005c*/ 	.byte	0xe0, 0x8b, 0x00, 0x00, 0x01, 0x00, 0x00, 0x00, 0x30, 0xb8, 0x00, 0x00


	//----- nvinfo : EIATTR_MERCURY_ISA_VERSION
	.align		4
.L_442:
        /*0068*/ 	.byte	0x03, 0x5f
        /*006a*/ 	.short	0x0101


	//----- nvinfo : EIATTR_INT_WARP_WIDE_INSTR_OFFSETS
	.align		4
        /*006c*/ 	.byte	0x04, 0x31
        /*006e*/ 	.short	(.L_444 - .L_443)


	//   ....[0]....
.L_443:
        /*0070*/ 	.word	0x00000190


	//   ....[1]....
        /*0074*/ 	.word	0x000001c0


	//----- nvinfo : EIATTR_COOP_GROUP_MASK_REGIDS
	.align		4
.L_444:
        /*0078*/ 	.byte	0x04, 0x29
        /*007a*/ 	.short	(.L_446 - .L_445)


	//   ....[0]....
.L_445:
        /*007c*/ 	.word	0xffffffff


	//   ....[1]....
        /*0080*/ 	.word	0xffffffff


	//   ....[2]....
        /*0084*/ 	.word	0xffffffff


	//   ....[3]....
        /*0088*/ 	.word	0xffffffff


	//   ....[4]....
        /*008c*/ 	.word	0xffffffff


	//   ....[5]....
        /*0090*/ 	.word	0xffffffff


	//----- nvinfo : EIATTR_COOP_GROUP_INSTR_OFFSETS
	.align		4
.L_446:
        /*0094*/ 	.byte	0x04, 0x28
        /*0096*/ 	.short	(.L_448 - .L_447)


	//   ....[0]....
.L_447:
        /*0098*/ 	.word	0x00000060


	//   ....[1]....
        /*009c*/ 	.word	0x000001a0


	//   ....[2]....
        /*00a0*/ 	.word	0x00000220


	//   ....[3]....
        /*00a4*/ 	.word	0x00000400


	//   ....[4]....
        /*00a8*/ 	.word	0x000014a0


	//   ....[5]....
        /*00ac*/ 	.word	0x00009530


	//----- nvinfo : EIATTR_REG_RECONFIG
	.align		4
.L_448:
        /*00b0*/ 	.byte	0x01, 0x54
	.zero		2


	//----- nvinfo : EIATTR_MBARRIER_INSTR_OFFSETS
	.align		4
        /*00b4*/ 	.byte	0x04, 0x39
        /*00b6*/ 	.short	(.L_450 - .L_449)


	//   ....[0]....
.L_449:
        /*00b8*/ 	.word	0x00000290
        /*00bc*/ 	.word	0x000000ff
        /*00c0*/ 	.word	0x00031800
        /*00c4*/ 	.short	0x0100
        /*00c6*/ 	.byte	0x06
	.zero		1


	//   ....[1]....
        /*00c8*/ 	.word	0x000003b0
        /*00cc*/ 	.word	0x000000ff
        /*00d0*/ 	.word	0x00031810
        /*00d4*/ 	.short	0x0100
        /*00d6*/ 	.byte	0x08
	.zero		1


	//   ....[2]....
        /*00d8*/ 	.word	0x000003c0
        /*00dc*/ 	.word	0x000000ff
        /*00e0*/ 	.word	0x00031820
        /*00e4*/ 	.short	0x0100
        /*00e6*/ 	.byte	0x08
	.zero		1


	//   ....[3]....
        /*00e8*/ 	.word	0x000003d0
        /*00ec*/ 	.word	0x000000ff
        /*00f0*/ 	.word	0x00031818
        /*00f4*/ 	.short	0x0100
        /*00f6*/ 	.byte	0x08
	.zero		1


	//   ....[4]....
        /*00f8*/ 	.word	0x000003e0
        /*00fc*/ 	.word	0x000000ff
        /*0100*/ 	.word	0x00031828
        /*0104*/ 	.short	0x0100
        /*0106*/ 	.byte	0x08
	.zero		1


	//   ....[5]....
        /*0108*/ 	.word	0x00000510
        /*010c*/ 	.word	0x000000ff
        /*0110*/ 	.word	0x00031830
        /*0114*/ 	.short	0x0100
        /*0116*/ 	.byte	0x08
	.zero		1


	//   ....[6]....
        /*0118*/ 	.word	0x00000520
        /*011c*/ 	.word	0x000000ff
        /*0120*/ 	.word	0x00031838
        /*0124*/ 	.short	0x0100
        /*0126*/ 	.byte	0x08
	.zero		1


	//   ....[7]....
        /*0128*/ 	.word	0x000014c0
        /*012c*/ 	.word	0x00000011
        /*0130*/ 	.word	0x00031800
        /*0134*/ 	.short	0x010a
        /*0136*/ 	.byte	0x3f
	.zero		1


	//   ....[8]....
        /*0138*/ 	.word	0x00001580
        /*013c*/ 	.word	0x00000011
        /*0140*/ 	.word	0x00031800
        /*0144*/ 	.short	0x010a
        /*0146*/ 	.byte	0x3f
	.zero		1


	//   ....[9]....
        /*0148*/ 	.word	0x00001dd0
        /*014c*/ 	.word	0x00000010
        /*0150*/ 	.word	0x00031810
        /*0154*/ 	.short	0x010a
        /*0156*/ 	.byte	0x3f
	.zero		1


	//   ....[10]....
        /*0158*/ 	.word	0x00001e90
        /*015c*/ 	.word	0x00000010
        /*0160*/ 	.word	0x00031810
        /*0164*/ 	.short	0x010a
        /*0166*/ 	.byte	0x3f
	.zero		1


	//   ....[11]....
        /*0168*/ 	.word	0x00003a30
        /*016c*/ 	.word	0x00000011
        /*0170*/ 	.word	0x00031830
        /*0174*/ 	.short	0x010a
        /*0176*/ 	.byte	0x3f
	.zero		1


	//   ....[12]....
        /*0178*/ 	.word	0x00003af0
        /*017c*/ 	.word	0x00000011
        /*0180*/ 	.word	0x00031830
        /*0184*/ 	.short	0x010a
        /*0186*/ 	.byte	0x3f
	.zero		1


	//   ....[13]....
        /*0188*/ 	.word	0x00007f60
        /*018c*/ 	.word	0x00000018
        /*0190*/ 	.word	0x00000000
        /*0194*/ 	.short	0x0101
        /*0196*/ 	.byte	0x3f
	.zero		1


	//   ....[14]....
        /*0198*/ 	.word	0x00008650
        /*019c*/ 	.word	0x00000010
        /*01a0*/ 	.word	0x00000000
        /*01a4*/ 	.short	0x0101
        /*01a6*/ 	.byte	0x3f
	.zero		1


	//   ....[15]....
        /*01a8*/ 	.word	0x0000a190
        /*01ac*/ 	.word	0x00000006
        /*01b0*/ 	.word	0x00031820
        /*01b4*/ 	.short	0x010a
        /*01b6*/ 	.byte	0x3f
	.zero		1


	//   ....[16]....
        /*01b8*/ 	.word	0x0000ac00
        /*01bc*/ 	.word	0x00000006
        /*01c0*/ 	.word	0x00031838
        /*01c4*/ 	.short	0x010a
        /*01c6*/ 	.byte	0x3f
	.zero		1


	//   ....[17]....
        /*01c8*/ 	.word	0x0000af50
        /*01cc*/ 	.word	0x00000014
        /*01d0*/ 	.word	0x00031820
        /*01d4*/ 	.short	0x010a
        /*01d6*/ 	.byte	0x3f
	.zero		1


	//   ....[18]....
        /*01d8*/ 	.word	0x0000b390
        /*01dc*/ 	.word	0x00000006
        /*01e0*/ 	.word	0x00031838
        /*01e4*/ 	.short	0x010a
        /*01e6*/ 	.byte	0x3f
	.zero		1


	//   ....[19]....
        /*01e8*/ 	.word	0x0000b900
        /*01ec*/ 	.word	0x00000005
        /*01f0*/ 	.word	0x00000000
        /*01f4*/ 	.short	0x010a
        /*01f6*/ 	.byte	0x3f
	.zero		1


	//   ....[20]....
        /*01f8*/ 	.word	0x0000b990
        /*01fc*/ 	.word	0x00000003
        /*0200*/ 	.word	0x00000000
        /*0204*/ 	.short	0x010a
        /*0206*/ 	.byte	0x3f
	.zero		1


	//   ....[21]....
        /*0208*/ 	.word	0x0000b9e0
        /*020c*/ 	.word	0x00000002
        /*0210*/ 	.word	0x00031838
        /*0214*/ 	.short	0x010a
        /*0216*/ 	.byte	0x3f
	.zero		1


	//   ....[22]....
        /*0218*/ 	.word	0x0000ba40
        /*021c*/ 	.word	0x00000011
        /*0220*/ 	.word	0x00031800
        /*0224*/ 	.short	0x010a
        /*0226*/ 	.byte	0x3f
	.zero		1


	//   ....[23]....
        /*0228*/ 	.word	0x0000ba90
        /*022c*/ 	.word	0x00000010
        /*0230*/ 	.word	0x00031810
        /*0234*/ 	.short	0x010a
        /*0236*/ 	.byte	0x3f
	.zero		1


	//   ....[24]....
        /*0238*/ 	.word	0x0000bae0
        /*023c*/ 	.word	0x00000011
        /*0240*/ 	.word	0x00031830
        /*0244*/ 	.short	0x010a
        /*0246*/ 	.byte	0x3f
	.zero		1


	//   ....[25]....
        /*0248*/ 	.word	0x0000bb30
        /*024c*/ 	.word	0x00000006
        /*0250*/ 	.word	0x00031820
        /*0254*/ 	.short	0x010a
        /*0256*/ 	.byte	0x3f
	.zero		1


	//   ....[26]....
        /*0258*/ 	.word	0x0000bb80
        /*025c*/ 	.word	0x00000006
        /*0260*/ 	.word	0x00031838
        /*0264*/ 	.short	0x010a
        /*0266*/ 	.byte	0x3f
	.zero		1


	//   ....[27]....
        /*0268*/ 	.word	0x0000bbe0
        /*026c*/ 	.word	0x00000014
        /*0270*/ 	.word	0x00031820
        /*0274*/ 	.short	0x010a
        /*0276*/ 	.byte	0x3f
	.zero		1


	//   ....[28]....
        /*0278*/ 	.word	0x0000bc30
        /*027c*/ 	.word	0x00000006
        /*0280*/ 	.word	0x00031838
        /*0284*/ 	.short	0x010a
        /*0286*/ 	.byte	0x3f
	.zero		1


	//   ....[29]....
        /*0288*/ 	.word	0x0000bc80
        /*028c*/ 	.word	0x00000005
        /*0290*/ 	.word	0x00000000
        /*0294*/ 	.short	0x010a
        /*0296*/ 	.byte	0x3f
	.zero		1


	//   ....[30]....
        /*0298*/ 	.word	0x0000bcd0
        /*029c*/ 	.word	0x00000003
        /*02a0*/ 	.word	0x00000000
        /*02a4*/ 	.short	0x010a
        /*02a6*/ 	.byte	0x3f
	.zero		1


	//----- nvinfo : EIATTR_NUM_MBARRIERS
	.align		4
.L_450:
        /*02a8*/ 	.byte	0x03, 0x38
        /*02aa*/ 	.short	0x0007


	//----- nvinfo : EIATTR_EXIT_INSTR_OFFSETS
	.align		4
        /*02ac*/ 	.byte	0x04, 0x1c
        /*02ae*/ 	.short	(.L_452 - .L_451)


	//   ....[0]....
.L_451:
        /*02b0*/ 	.word	0x0000ba30


	//----- nvinfo : EIATTR_MAX_THREADS
	.align		4
.L_452:
        /*02b4*/ 	.byte	0x04, 0x05
        /*02b6*/ 	.short	(.L_454 - .L_453)
.L_453:
        /*02b8*/ 	.word	0x00000180
        /*02bc*/ 	.word	0x00000001
        /*02c0*/ 	.word	0x00000001


	//----- nvinfo : EIATTR_CRS_STACK_SIZE
	.align		4
.L_454:
        /*02c4*/ 	.byte	0x04, 0x1e
        /*02c6*/ 	.short	(.L_456 - .L_455)
.L_455:
        /*02c8*/ 	.word	0x00000000


	//----- nvinfo : EIATTR_CBANK_PARAM_SIZE
	.align		4
.L_456:
        /*02cc*/ 	.byte	0x03, 0x19
        /*02ce*/ 	.short	0x0770


	//----- nvinfo : EIATTR_PARAM_CBANK
	.align		4
        /*02d0*/ 	.byte	0x04, 0x0a
        /*02d2*/ 	.short	(.L_458 - .L_457)
	.align		4
.L_457:
        /*02d4*/ 	.word	index@(.nv.constant0._ZN7cutlass13device_kernelIN5flash11enable_sm90INS1_16FlashAttnBwdSm90INS1_25CollectiveMainloopBwdSm90ILi2ELi1ELi1EN4cute5tupleIJNS5_1CILi1EEES8_S8_EEENS6_IJNS7_ILi64EEENS7_ILi80EEENS7_ILi256EEEEEENS_10bfloat16_tEfNS_4arch4Sm90ELb1ELb0ELb0ELb1ELb0ELb0ELb1ELb1ELi2ELi1ELi1ELi1ELb0EEENS1_24CollectiveEpilogueBwdGQAISD_fSG_Li256ELb1ELb0EEENS1_25SingleTileBwdLPTSchedulerILb1ELi80ELb0EEEEEEEEEvNT_6ParamsE)
        /*02d8*/ 	.short	0x0210
        /*02da*/ 	.short	0x0770


	//----- nvinfo : EIATTR_SW_WAR
	.align		4
.L_458:
        /*02dc*/ 	.byte	0x04, 0x36
        /*02de*/ 	.short	(.L_460 - .L_459)
.L_459:
        /*02e0*/ 	.word	0x00000008
.L_460:


//--------------------- .nv.info._ZN7cutlass13device_kernelIN5flash22FlashAttnBwdPreprocessIN4cute5tupleIJNS3_1CILi64EEENS5_ILi256EEEEEENS_10bfloat16_tEfNS_4arch4Sm90ELb1ELb1EEEEEvNT_6ParamsE --------------------------
	.section	.nv.info._ZN7cutlass13device_kernelIN5flash22FlashAttnBwdPreprocessIN4cute5tupleIJNS3_1CILi64EEENS5_ILi256EEEEEENS_10bfloat16_tEfNS_4arch4Sm90ELb1ELb1EEEEEvNT_6ParamsE,"",@"SHT_CUDA_INFO"
	.sectionflags	@""
	.align	4


	//----- nvinfo : EIATTR_CUDA_API_VERSION
	.align		4
        /*0000*/ 	.byte	0x04, 0x37
        /*0002*/ 	.short	(.L_462 - .L_461)
.L_461:
        /*0004*/ 	.word	0x00000082


	//----- nvinfo : EIATTR_KPARAM_INFO
	.align		4
.L_462:
        /*0008*/ 	.byte	0x04, 0x17
        /*000a*/ 	.short	(.L_464 - .L_463)
.L_463:
        /*000c*/ 	.word	0x00000000
        /*0010*/ 	.short	0x0000
        /*0012*/ 	.short	0x0000
        /*0014*/ 	.byte	0x00, 0xf0, 0xc1, 0x03


	//----- nvinfo : EIATTR_SPARSE_MMA_MASK
	.align		4
.L_464:
        /*0018*/ 	.byte	0x03, 0x50
        /*001a*/ 	.short	0x0000


	//----- nvinfo : EIATTR_MAXREG_COUNT
	.align		4
        /*001c*/ 	.byte	0x03, 0x1b
        /*001e*/ 	.short	0x0080


	//----- nvinfo : EIATTR_MERCURY_ISA_VERSION
	.align		4
        /*0020*/ 	.byte	0x03, 0x5f
        /*0022*/ 	.short	0x0101


	//----- nvinfo : EIATTR_COOP_GROUP_MASK_REGIDS
	.align		4
        /*0024*/ 	.byte	0x04, 0x29
        /*0026*/ 	.short	(.L_466 - .L_465)


	//   ....[0]....
.L_465:
        /*0028*/ 	.word	0xffffffff


	//   ....[1]....
        /*002c*/ 	.word	0xffffffff


	//   ....[2]....
        /*0030*/ 	.word	0xffffffff


	//   ....[3]....
        /*0034*/ 	.word	0xffffffff


	//   ....[4]....
        /*0038*/ 	.word	0xffffffff


	//   ....[5]....
        /*003c*/ 	.word	0xffffffff


	//   ....[6]....
        /*0040*/ 	.word	0xffffffff


	//   ....[7]....
        /*0044*/ 	.word	0xffffffff


	//   ....[8]....
        /*0048*/ 	.word	0xffffffff


	//   ....[9]....
        /*004c*/ 	.word	0xffffffff


	//   ....[10]....
        /*0050*/ 	.word	0xffffffff


	//   ....[11]....
        /*0054*/ 	.word	0xffffffff


	//   ....[12]....
        /*0058*/ 	.word	0xffffffff


	//   ....[13]....
        /*005c*/ 	.word	0xffffffff


	//   ....[14]....
        /*0060*/ 	.word	0xffffffff


	//   ....[15]....
        /*0064*/ 	.word	0xffffffff


	//----- nvinfo : EIATTR_COOP_GROUP_INSTR_OFFSETS
	.align		4
.L_466:
        /*0068*/ 	.byte	0x04, 0x28
        /*006a*/ 	.short	(.L_468 - .L_467)


	//   ....[0]....
.L_467:
        /*006c*/ 	.word	0x00002720


	//   ....[1]....
        /*0070*/ 	.word	0x00002730


	//   ....[2]....
        /*0074*/ 	.word	0x00002740


	//   ....[3]....
        /*0078*/ 	.word	0x00002750


	//   ....[4]....
        /*007c*/ 	.word	0x000027a0


	//   ....[5]....
        /*0080*/ 	.word	0x000027d0


	//   ....[6]....
        /*0084*/ 	.word	0x000027e0


	//   ....[7]....
        /*0088*/ 	.word	0x000027f0


	//   ....[8]....
        /*008c*/ 	.word	0x00002830


	//   ....[9]....
        /*0090*/ 	.word	0x00002850


	//   ....[10]....
        /*0094*/ 	.word	0x00002860


	//   ....[11]....
        /*0098*/ 	.word	0x00002870


	//   ....[12]....
        /*009c*/ 	.word	0x000028b0


	//   ....[13]....
        /*00a0*/ 	.word	0x000028e0


	//   ....[14]....
        /*00a4*/ 	.word	0x000028f0


	//   ....[15]....
        /*00a8*/ 	.word	0x00002910


	//----- nvinfo : EIATTR_EXIT_INSTR_OFFSETS
	.align		4
.L_468:
        /*00ac*/ 	.byte	0x04, 0x1c
        /*00ae*/ 	.short	(.L_470 - .L_469)


	//   ....[0]....
.L_469:
        /*00b0*/ 	.word	0x00000320


	//   ....[1]....
        /*00b4*/ 	.word	0x000030d0


	//   ....[2]....
        /*00b8*/ 	.word	0x00003170


	//----- nvinfo : EIATTR_MAX_THREADS
	.align		4
.L_470:
        /*00bc*/ 	.byte	0x04, 0x05
        /*00be*/ 	.short	(.L_472 - .L_471)
.L_471:
        /*00c0*/ 	.word	0x00000100
        /*00c4*/ 	.word	0x00000001
        /*00c8*/ 	.word	0x00000001


	//----- nvinfo : EIATTR_CRS_STACK_SIZE
	.align		4
.L_472:
        /*00cc*/ 	.byte	0x04, 0x1e
        /*00ce*/ 	.short	(.L_474 - .L_473)
.L_473:
        /*00d0*/ 	.word	0x00000000


	//----- nvinfo : EIATTR_CBANK_PARAM_SIZE
	.align		4
.L_474:
        /*00d4*/ 	.byte	0x03, 0x19
        /*00d6*/ 	.short	0x00f0


	//----- nvinfo : EIATTR_PARAM_CBANK
	.align		4
        /*00d8*/ 	.byte	0x04, 0x0a
        /*00da*/ 	.short	(.L_476 - .L_475)
	.align		4
.L_475:
        /*00dc*/ 	.word	index@(.nv.constant0._ZN7cutlass13device_kernelIN5flash22FlashAttnBwdPreprocessIN4cute5tupleIJNS3_1CILi64EEENS5_ILi256EEEEEENS_10bfloat16_tEfNS_4arch4Sm90ELb1ELb1EEEEEvNT_6ParamsE)
        /*00e0*/ 	.short	0x0210
        /*00e2*/ 	.short	0x00f0


	//----- nvinfo : EIATTR_SW_WAR
	.align		4
.L_476:
        /*00e4*/ 	.byte	0x04, 0x36
        /*00e6*/ 	.short	(.L_478 - .L_477)
.L_477:
        /*00e8*/ 	.word	0x00000008
.L_478:


//--------------------- .nv.callgraph             --------------------------
	.section	.nv.callgraph,"",@"SHT_CUDA_CALLGRAPH"
	.align	4
	.sectionentsize	8
	.align		4
        /*0000*/ 	.word	0x00000000
	.align		4
        /*0004*/ 	.word	0xffffffff
	.align		4
        /*0008*/ 	.word	index@(_ZN7cutlass13device_kernelIN5flash11enable_sm90INS1_16FlashAttnBwdSm90INS1_25CollectiveMainloopBwdSm90ILi2ELi1ELi1EN4cute5tupleIJNS5_1CILi1EEES8_S8_EEENS6_IJNS7_ILi64EEENS7_ILi80EEENS7_ILi256EEEEEENS_10bfloat16_tEfNS_4arch4Sm90ELb0ELb0ELb0ELb0ELb0ELb0ELb1ELb1ELi2ELi1ELi1ELi1ELb0EEENS1_21CollectiveEpilogueBwdISD_SE_SG_Li256ELb0ELb1ELi2EEENS1_19SingleTileSchedulerILb0ELb0ELb0ELi80EEEEEEEEEvNT_6ParamsE)
	.align		4
        /*000c*/ 	.word	index@(__assertfail)
	.align		4
        /*0010*/ 	.word	index@(_ZN7cutlass13device_kernelIN5flash11enable_sm90INS1_16FlashAttnBwdSm90INS1_25CollectiveMainloopBwdSm90ILi2ELi1ELi1EN4cute5tupleIJNS5_1CILi1EEES8_S8_EEENS6_IJNS7_ILi64EEENS7_ILi80EEENS7_ILi256EEEEEENS_10bfloat16_tEfNS_4arch4Sm90ELb0ELb1ELb0ELb0ELb0ELb0ELb1ELb1ELi2ELi1ELi1ELi1ELb0EEENS1_21CollectiveEpilogueBwdISD_SE_SG_Li256ELb0ELb1ELi2EEENS1_19SingleTileSchedulerILb0ELb0ELb0ELi80EEEEEEEEEvNT_6ParamsE)
	.align		4
        /*0014*/ 	.word	index@(__assertfail)
	.align		4
        /*0018*/ 	.word	index@(_ZN7cutlass13device_kernelIN5flash11enable_sm90INS1_16FlashAttnBwdSm90INS1_25CollectiveMainloopBwdSm90ILi2ELi1ELi1EN4cute5tupleIJNS5_1CILi1EEES8_S8_EEENS6_IJNS7_ILi64EEENS7_ILi80EEENS7_ILi256EEEEEENS_10bfloat16_tEfNS_4arch4Sm90ELb1ELb0ELb0ELb0ELb0ELb0ELb1ELb1ELi2ELi1ELi1ELi1ELb0EEENS1_21CollectiveEpilogueBwdISD_SE_SG_Li256ELb0ELb1ELi2EEENS1_25SingleTileBwdLPTSchedulerILb0ELi80ELb0EEEEEEEEEvNT_6ParamsE)
	.align		4
        /*001c*/ 	.word	index@(__assertfail)
	.align		4
        /*0020*/ 	.word	0x00000000
	.align		4
        /*0024*/ 	.word	0xfffffffe
	.align		4
        /*0028*/ 	.word	0x00000000
	.align		4
        /*002c*/ 	.word	0xfffffffd
	.align		4
        /*0030*/ 	.word	0x00000000
	.align		4
        /*0034*/ 	.word	0xfffffffc


//--------------------- .nv.constant4             --------------------------
	.section	.nv.constant4,"a",@progbits
	.align	8
	.align		8
.nv.constant4:
        /*0000*/ 	.dword	__assertfail
	.align		8
        /*0008*/ 	.dword	__unnamed_1
	.align		8
        /*0010*/ 	.dword	__unnamed_2
	.align		8
        /*0018*/ 	.dword	_ZN66_INTERNAL_6ec014ad_30_flash_bwd_hdim256_bf16_sm90_cu_cf07d2ef_29854cuda3std3__45__cpo5beginE
	.align		8
        /*0020*/ 	.dword	_ZN66_INTERNAL_6ec014ad_30_flash_bwd_hdim256_bf16_sm90_cu_cf07d2ef_29854cuda3std3__45__cpo3endE
	.align		8
        /*0028*/ 	.dword	_ZN66_INTERNAL_6ec014ad_30_flash_bwd_hdim256_bf16_sm90_cu_cf07d2ef_29854cuda3std3__45__cpo6cbeginE
	.align		8
        /*0030*/ 	.dword	_ZN66_INTERNAL_6ec014ad_30_flash_bwd_hdim256_bf16_sm90_cu_cf07d2ef_29854cuda3std3__45__cpo4cendE
	.align		8
        /*0038*/ 	.dword	_ZN66_INTERNAL_6ec014ad_30_flash_bwd_hdim256_bf16_sm90_cu_cf07d2ef_29854cuda3std3__468_GLOBAL__N__6ec014ad_30_flash_bwd_hdim256_bf16_sm90_cu_cf07d2ef_29856ignoreE
	.align		8
        /*0040*/ 	.dword	_ZN66_INTERNAL_6ec014ad_30_flash_bwd_hdim256_bf16_sm90_cu_cf07d2ef_29854cuda3std3__419piecewise_constructE
	.align		8
        /*0048*/ 	.dword	_ZN66_INTERNAL_6ec014ad_30_flash_bwd_hdim256_bf16_sm90_cu_cf07d2ef_29854cuda3std3__48in_placeE
	.align		8
        /*0050*/ 	.dword	_ZN66_INTERNAL_6ec014ad_30_flash_bwd_hdim256_bf16_sm90_cu_cf07d2ef_29854cuda3std6ranges3__45__cpo4swapE
	.align		8
        /*0058*/ 	.dword	_ZN66_INTERNAL_6ec014ad_30_flash_bwd_hdim256_bf16_sm90_cu_cf07d2ef_29854cuda3std6ranges3__45__cpo9iter_moveE
	.align		8
        /*0060*/ 	.dword	_ZN66_INTERNAL_6ec014ad_30_flash_bwd_hdim256_bf16_sm90_cu_cf07d2ef_29854cute7productE
	.align		8
        /*0068*/ 	.dword	_ZN66_INTERNAL_6ec014ad_30_flash_bwd_hdim256_bf16_sm90_cu_cf07d2ef_29854cute1_E
	.align		8
        /*0070*/ 	.dword	$str$23
	.align		8
        /*0078*/ 	.dword	$str$24


//--------------------- .text._ZN7cutlass13device_kernelIN5flash11enable_sm90INS1_16FlashAttnBwdSm90INS1_25CollectiveMainloopBwdSm90ILi2ELi1ELi1EN4cute5tupleIJNS5_1CILi1EEES8_S8_EEENS6_IJNS7_ILi64EEENS7_ILi80EEENS7_ILi256EEEEEENS_10bfloat16_tEfNS_4arch4Sm90ELb0ELb0ELb0ELb0ELb0ELb0ELb1ELb1ELi2ELi1ELi1ELi1ELb0EEENS1_21CollectiveEpilogueBwdISD_SE_SG_Li256ELb0ELb1ELi2EEENS1_19SingleTileSchedulerILb0ELb0ELb0ELi80EEEEEEEEEvNT_6ParamsE --------------------------
	.section	.text._ZN7cutlass13device_kernelIN5flash11enable_sm90INS1_16FlashAttnBwdSm90INS1_25CollectiveMainloopBwdSm90ILi2ELi1ELi1EN4cute5tupleIJNS5_1CILi1EEES8_S8_EEENS6_IJNS7_ILi64EEENS7_ILi80EEENS7_ILi256EEEEEENS_10bfloat16_tEfNS_4arch4Sm90ELb0ELb0ELb0ELb0ELb0ELb0ELb1ELb1ELi2ELi1ELi1ELi1ELb0EEENS1_21CollectiveEpilogueBwdISD_SE_SG_Li256ELb0ELb1ELi2EEENS1_19SingleTileSchedulerILb0ELb0ELb0ELi80EEEEEEEEEvNT_6ParamsE,"ax",@progbits
	.align	128
.text._ZN7cutlass13device_kernelIN5flash11enable_sm90INS1_16FlashAttnBwdSm90INS1_25CollectiveMainloopBwdSm90ILi2ELi1ELi1EN4cute5tupleIJNS5_1CILi1EEES8_S8_EEENS6_IJNS7_ILi64EEENS7_ILi80EEENS7_ILi256EEEEEENS_10bfloat16_tEfNS_4arch4Sm90ELb0ELb0ELb0ELb0ELb0ELb0ELb1ELb1ELi2ELi1ELi1ELi1ELb0EEENS1_21CollectiveEpilogueBwdISD_SE_SG_Li256ELb0ELb1ELi2EEENS1_19SingleTileSchedulerILb0ELb0ELb0ELi80EEEEEEEEEvNT_6ParamsE:
        .type           _ZN7cutlass13device_kernelIN5flash11enable_sm90INS1_16FlashAttnBwdSm90INS1_25CollectiveMainloopBwdSm90ILi2ELi1ELi1EN4cute5tupleIJNS5_1CILi1EEES8_S8_EEENS6_IJNS7_ILi64EEENS7_ILi80EEENS7_ILi256EEEEEENS_10bfloat16_tEfNS_4arch4Sm90ELb0ELb0ELb0ELb0ELb0ELb0ELb1ELb1ELi2ELi1ELi1ELi1ELb0EEENS1_21CollectiveEpilogueBwdISD_SE_SG_Li256ELb0ELb1ELi2EEENS1_19SingleTileSchedulerILb0ELb0ELb0ELi80EEEEEEEEEvNT_6ParamsE,@function
        .size           _ZN7cutlass13device_kernelIN5flash11enable_sm90INS1_16FlashAttnBwdSm90INS1_25CollectiveMainloopBwdSm90ILi2ELi1ELi1EN4cute5tupleIJNS5_1CILi1EEES8_S8_EEENS6_IJNS7_ILi64EEENS7_ILi80EEENS7_ILi256EEEEEENS_10bfloat16_tEfNS_4arch4Sm90ELb0ELb0ELb0ELb0ELb0ELb0ELb1ELb1ELi2ELi1ELi1ELi1ELb0EEENS1_21CollectiveEpilogueBwdISD_SE_SG_Li256ELb0ELb1ELi2EEENS1_19SingleTileSchedulerILb0ELb0ELb0ELi80EEEEEEEEEvNT_6ParamsE,(.L_x_1145 - _ZN7cutlass13device_kernelIN5flash11enable_sm90INS1_16FlashAttnBwdSm90INS1_25CollectiveMainloopBwdSm90ILi2ELi1ELi1EN4cute5tupleIJNS5_1CILi1EEES8_S8_EEENS6_IJNS7_ILi64EEENS7_ILi80EEENS7_ILi256EEEEEENS_10bfloat16_tEfNS_4arch4Sm90ELb0ELb0ELb0ELb0ELb0ELb0ELb1ELb1ELi2ELi1ELi1ELi1ELb0EEENS1_21CollectiveEpilogueBwdISD_SE_SG_Li256ELb0ELb1ELi2EEENS1_19SingleTileSchedulerILb0ELb0ELb0ELi80EEEEEEEEEvNT_6ParamsE)
        .other          _ZN7cutlass13device_kernelIN5flash11enable_sm90INS1_16FlashAttnBwdSm90INS1_25CollectiveMainloopBwdSm90ILi2ELi1ELi1EN4cute5tupleIJNS5_1CILi1EEES8_S8_EEENS6_IJNS7_ILi64EEENS7_ILi80EEENS7_ILi256EEEEEENS_10bfloat16_tEfNS_4arch4Sm90ELb0ELb0ELb0ELb0ELb0ELb0ELb1ELb1ELi2ELi1ELi1ELi1ELb0EEENS1_21CollectiveEpilogueBwdISD_SE_SG_Li256ELb0ELb1ELi2EEENS1_19SingleTileSchedulerILb0ELb0ELb0ELi80EEEEEEEEEvNT_6ParamsE,@"STO_CUDA_ENTRY STV_DEFAULT"
_ZN7cutlass13device_kernelIN5flash11enable_sm90INS1_16FlashAttnBwdSm90INS1_25CollectiveMainloopBwdSm90ILi2ELi1ELi1EN4cute5tupleIJNS5_1CILi1EEES8_S8_EEENS6_IJNS7_ILi64EEENS7_ILi80EEENS7_ILi256EEEEEENS_10bfloat16_tEfNS_4arch4Sm90ELb0ELb0ELb0ELb0ELb0ELb0ELb1ELb1ELi2ELi1ELi1ELi1ELb0EEENS1_21CollectiveEpilogueBwdISD_SE_SG_Li256ELb0ELb1ELi2EEENS1_19SingleTileSchedulerILb0ELb0ELb0ELi80EEEEEEEEEvNT_6ParamsE:
[----:B------:R-:W1:Y:S02]  /*0000*/  LDC R1, c[0x0][0x28] ;  /* 0x00000a00ff017b82 */ /* 0x000e640000000800 */
[----:B-1----:R-:W-:Y:S01]  /*0010*/  VIADD R1, R1, 0xfffffff8 ;  /* 0xfffffff801017836 */ /* 0x002fe20000000000 */
[----:B------:R-:W1:Y:S01]  /*0020*/  S2R R4, SR_TID.X ;  /* 0x0000000000047919 */ /* 0x000e620000002100 */
[----:B------:R-:W-:Y:S01]  /*0030*/  ELECT P0, URZ, PT ;  /* 0x00000000003f782f */ /* 0x000fe20003800000 */
[----:B------:R-:W-:Y:S01]  /*0040*/  BSSY B0, `(.L_x_0) ;  /* 0x0000019000007945 */ /* 0x000fe20003800000 */
[----:B-1----:R-:W-:-:S05]  /*0050*/  SHF.R.U32.HI R2, RZ, 0x5, R4 ;  /* 0x00000005ff027819 */ /* 0x002fca0000011604 */
[----:B------:R-:W1:Y:S02]  /*0060*/  SHFL.IDX PT, R0, R2, RZ, 0x1f ;  /* 0x00001fff02007589 */ /* 0x000e6400000e0000 */
[----:B-1----:R-:W-:-:S13]  /*0070*/  ISETP.EQ.AND P0, PT, R0, RZ, P0 ;  /* 0x000000ff0000720c */ /* 0x002fda0000702270 */
[----:B------:R-:W-:Y:S05]  /*0080*/  @!P0 BRA `(.L_x_1) ;  /* 0x0000000000508947 */ /* 0x000fea0003800000 */
[----:B------:R-:W-:Y:S02]  /*0090*/  ULDC.64 UR4, c[0x0][0x198] ;  /* 0x0000660000047ab9 */ /* 0x000fe40000000a00 */
[----:B------:R-:W-:Y:S02]  /*00a0*/  UIADD3 UR6, UP0, UR4, 0xf0, URZ ;  /* 0x000000f004067890 */ /* 0x000fe4000ff1e03f */
[----:B------:R-:W-:Y:S02]  /*00b0*/  UIADD3 UR8, UP1, UR4, 0x1f0, URZ ;  /* 0x000001f004087890 */ /* 0x000fe4000ff3e03f */
[----:B------:R-:W-:Y:S02]  /*00c0*/  UIADD3 UR10, UP2, UR4, 0x2f0, URZ ;  /* 0x000002f0040a7890 */ /* 0x000fe4000ff5e03f */
[----:B------:R-:W-:Y:S02]  /*00d0*/  UIADD3 UR12, UP3, UR4, 0x3f0, URZ ;  /* 0x000003f0040c7890 */ /* 0x000fe4000ff7e03f */
[----:B------:R-:W-:-:S02]  /*00e0*/  UIADD3 UR14, UP4, UR4, 0x670, URZ ;  /* 0x00000670040e7890 */ /* 0x000fc4000ff9e03f */
[----:B------:R-:W-:Y:S02]  /*00f0*/  UIADD3.X UR7, URZ, UR5, URZ, UP0, !UPT ;  /* 0x000000053f077290 */ /* 0x000fe400087fe43f */
[----:B------:R-:W-:Y:S02]  /*0100*/  UIADD3 UR4, UP5, UR4, 0x770, URZ ;  /* 0x0000077004047890 */ /* 0x000fe4000ffbe03f */
[----:B------:R-:W-:Y:S02]  /*0110*/  UIADD3.X UR9, URZ, UR5, URZ, UP1, !UPT ;  /* 0x000000053f097290 */ /* 0x000fe40008ffe43f */
[----:B------:R-:W-:Y:S02]  /*0120*/  UIADD3.X UR11, URZ, UR5, URZ, UP2, !UPT ;  /* 0x000000053f0b7290 */ /* 0x000fe400097fe43f */
[----:B------:R-:W-:Y:S01]  /*0130*/  UIADD3.X UR13, URZ, UR5, URZ, UP3, !UPT ;  /* 0x000000053f0d7290 */ /* 0x000fe20009ffe43f */
[----:B------:R1:W-:Y:S01]  /*0140*/  UTMACCTL.PF [UR6] ;  /* 0x00000000060079b9 */ /* 0x0003e20008040000 */
[----:B------:R-:W-:-:S03]  /*0150*/  UIADD3.X UR15, URZ, UR5, URZ, UP4, !UPT ;  /* 0x000000053f0f7290 */ /* 0x000fc6000a7fe43f */
[----:B------:R1:W-:Y:S01]  /*0160*/  UTMACCTL.PF [UR8] ;  /* 0x00000000080079b9 */ /* 0x0003e20008040000 */
[----:B------:R-:W-:Y:S01]  /*0170*/  UIADD3.X UR5, URZ, UR5, URZ, UP5, !UPT ;  /* 0x000000053f057290 */ /* 0x000fe2000affe43f */
[----:B------:R1:W-:Y:S02]  /*0180*/  UTMACCTL.PF [UR10] ;  /* 0x000000000a0079b9 */ /* 0x0003e40008040000 */
[----:B------:R1:W-:Y:S02]  /*0190*/  UTMACCTL.PF [UR12] ;  /* 0x000000000c0079b9 */ /* 0x0003e40008040000 */
[----:B------:R1:W-:Y:S04]  /*01a0*/  UTMACCTL.PF [UR14] ;  /* 0x000000000e0079b9 */ /* 0x0003e80008040000 */
[----:B------:R1:W-:Y:S02]  /*01b0*/  UTMACCTL.PF [UR4] ;  /* 0x00000000040079b9 */ /* 0x0003e40008040000 */
[----:B-1----:R-:W-:Y:S01]  /*01c0*/  NOP ;  /* 0x0000000000007918 */ /* 0x002fe20000000000 */
.L_x_1:
[----:B------:R-:W-:Y:S05]  /*01d0*/  BSYNC B0 ;  /* 0x0000000000007941 */ /* 0x000fea0003800000 */
.L_x_0:
[----:B------:R-:W-:Y:S01]  /*01e0*/  VOTEU.ANY UP0, P0 ;  /* 0x00000000003f7886 */ /* 0x000fe20000000100 */
[----:B------:R-:W1:Y:S01]  /*01f0*/  SHFL.IDX PT, R0, R2, RZ, 0x1f ;  /* 0x00001fff02007589 */ /* 0x000e6200000e0000 */
[----:B------:R-:W-:-:S03]  /*0200*/  UMOV UR4, 0x1 ;  /* 0x0000000100047882 */ /* 0x000fc60000000000 */
[----:B------:R-:W2:Y:S01]  /*0210*/  @UP0 S2UR UR7, SR_CgaCtaId ;  /* 0x00000000000709c3 */ /* 0x000ea20000008800 */
[----:B------:R-:W-:Y:S01]  /*0220*/  @UP0 UMOV UR6, 0x400 ;  /* 0x0000040000060882 */ /* 0x000fe20000000000 */
[----:B------:R-:W-:-:S04]  /*0230*/  @UP0 UIADD3 UR4, -UR4, 0x100000, URZ ;  /* 0x0010000004040890 */ /* 0x000fc8000fffe13f */
[----:B------:R-:W-:Y:S02]  /*0240*/  @UP0 USHF.L.U32 UR5, UR4, 0xb, URZ ;  /* 0x0000000b04050899 */ /* 0x000fe4000800063f */
[----:B------:R-:W-:Y:S01]  /*0250*/  @UP0 USHF.L.U32 UR4, UR4, 0x1, URZ ;  /* 0x0000000104040899 */ /* 0x000fe2000800063f */
[----:B-1----:R-:W-:Y:S02]  /*0260*/  ISETP.NE.AND P1, PT, R0, RZ, PT ;  /* 0x000000ff0000720c */ /* 0x002fe40003f25270 */
[----:B------:R-:W-:Y:S01]  /*0270*/  SHF.R.U32.HI R0, RZ, 0x7, R4 ;  /* 0x00000007ff007819 */ /* 0x000fe20000011604 */
[----:B--2---:R-:W-:Y:S01]  /*0280*/  @UP0 ULEA UR6, UR7, UR6, 0x18 ;  /* 0x0000000607060291 */ /* 0x004fe2000f8ec03f */
[----:B------:R-:W-:-:S04]  /*0290*/  VOTEU.ANY UP0, P0 ;  /* 0x00000000003f7886 */ /* 0x000fc80000000100 */
[----:B------:R-:W1:Y:S04]  /*02a0*/  SHFL.IDX PT, R0, R0, RZ, 0x1f ;  /* 0x00001fff00007589 */ /* 0x000e6800000e0000 */
[----:B------:R-:W2:Y:S03]  /*02b0*/  FENCE.VIEW.ASYNC.S ;  /* 0x00000000000073c6 */ /* 0x000ea60000000000 */
[----:B--2---:R2:W3:Y:S01]  /*02c0*/  @UP0 SYNCS.EXCH.64 URZ, [UR6+0x31800], UR4 ;  /* 0x03180004063f05b2 */ /* 0x0044e20008000100 */
[----:B------:R-:W-:Y:S05]  /*02d0*/  @P1 BRA `(.L_x_2) ;  /* 0x0000000000481947 */ /* 0x000fea0003800000 */
[----:B--2---:R-:W2:Y:S01]  /*02e0*/  S2UR UR5, SR_CgaCtaId ;  /* 0x00000000000579c3 */ /* 0x004ea20000008800 */
[----:B------:R-:W-:Y:S01]  /*02f0*/  UMOV UR4, 0x400 ;  /* 0x0000040000047882 */ /* 0x000fe20000000000 */
[----:B------:R-:W-:Y:S01]  /*0300*/  UMOV UR6, 0x1 ;  /* 0x0000000100067882 */ /* 0x000fe20000000000 */
[----:B------:R-:W-:Y:S01]  /*0310*/  UMOV UR9, 0x100 ;  /* 0x0000010000097882 */ /* 0x000fe20000000000 */
[----:B------:R-:W-:-:S04]  /*0320*/  UIADD3 UR6, -UR6, 0x100000, URZ ;  /* 0x0010000006067890 */ /* 0x000fc8000fffe13f */
[----:B------:R-:W-:Y:S02]  /*0330*/  USHF.L.U32 UR7, UR6, 0xb, URZ ;  /* 0x0000000b06077899 */ /* 0x000fe4000800063f */
[----:B------:R-:W-:Y:S01]  /*0340*/  USHF.L.U32 UR6, UR6, 0x1, URZ ;  /* 0x0000000106067899 */ /* 0x000fe2000800063f */
[----:B------:R-:W-:Y:S01]  /*0350*/  ELECT P0, URZ, PT ;  /* 0x00000000003f782f */ /* 0x000fe20003800000 */
[----:B--2---:R-:W-:Y:S02]  /*0360*/  ULEA UR8, UR5, UR4, 0x18 ;  /* 0x0000000405087291 */ /* 0x004fe4000f8ec03f */
[----:B------:R-:W-:-:S04]  /*0370*/  UIADD3 UR4, -UR9, 0x100000, URZ ;  /* 0x0010000009047890 */ /* 0x000fc8000fffe13f */
[----:B------:R-:W-:Y:S02]  /*0380*/  USHF.L.U32 UR5, UR4, 0xb, URZ ;  /* 0x0000000b04057899 */ /* 0x000fe4000800063f */
[----:B------:R-:W-:Y:S01]  /*0390*/  USHF.L.U32 UR4, UR4, 0x1, URZ ;  /* 0x0000000104047899 */ /* 0x000fe2000800063f */
[----:B------:R-:W2:Y:S03]  /*03a0*/  FENCE.VIEW.ASYNC.S ;  /* 0x00000000000073c6 */ /* 0x000ea60000000000 */
[----:B--2---:R4:W2:Y:S08]  /*03b0*/  SYNCS.EXCH.64 URZ, [UR8+0x31810], UR6 ;  /* 0x03181006083f75b2 */ /* 0x0048b00008000100 */
[----:B------:R4:W1:Y:S01]  /*03c0*/  SYNCS.EXCH.64 URZ, [UR8+0x31820], UR4 ;  /* 0x03182004083f75b2 */ /* 0x0008620008000100 */
[----:B------:R4:W1:Y:S01]  /*03d0*/  SYNCS.EXCH.64 URZ, [UR8+0x31818], UR6 ;  /* 0x03181806083f75b2 */ /* 0x0008620008000100 */
[----:B------:R4:W1:Y:S02]  /*03e0*/  SYNCS.EXCH.64 URZ, [UR8+0x31828], UR4 ;  /* 0x03182804083f75b2 */ /* 0x0008640008000100 */
[----:B----4-:R-:W-:Y:S01]  /*03f0*/  NOP ;  /* 0x0000000000007918 */ /* 0x010fe20000000000 */
.L_x_2:
[----:B------:R-:W4:Y:S01]  /*0400*/  SHFL.IDX PT, R3, R2, RZ, 0x1f ;  /* 0x00001fff02037589 */ /* 0x000f2200000e0000 */
[----:B------:R-:W-:Y:S01]  /*0410*/  NOP ;  /* 0x0000000000007918 */ /* 0x000fe20000000000 */
[----:B----4-:R-:W-:-:S13]  /*0420*/  ISETP.NE.AND P0, PT, R3, RZ, PT ;  /* 0x000000ff0300720c */ /* 0x010fda0003f05270 */
[----:B------:R-:W-:Y:S05]  /*0430*/  @P0 BRA `(.L_x_3) ;  /* 0x0000000000400947 */ /* 0x000fea0003800000 */
[----:B--2---:R-:W2:Y:S01]  /*0440*/  S2UR UR5, SR_CgaCtaId ;  /* 0x00000000000579c3 */ /* 0x004ea20000008800 */
[----:B------:R-:W-:Y:S01]  /*0450*/  UMOV UR4, 0x400 ;  /* 0x0000040000047882 */ /* 0x000fe20000000000 */
[----:B------:R-:W-:Y:S01]  /*0460*/  UMOV UR6, 0x1 ;  /* 0x0000000100067882 */ /* 0x000fe20000000000 */
[----:B------:R-:W-:Y:S01]  /*0470*/  UMOV UR7, 0x100 ;  /* 0x0000010000077882 */ /* 0x000fe20000000000 */
[----:B------:R-:W-:Y:S01]  /*0480*/  ELECT P0, URZ, PT ;  /* 0x00000000003f782f */ /* 0x000fe20003800000 */
[----:B--2---:R-:W-:Y:S02]  /*0490*/  ULEA UR8, UR5, UR4, 0x18 ;  /* 0x0000000405087291 */ /* 0x004fe4000f8ec03f */
[----:B------:R-:W-:-:S04]  /*04a0*/  UIADD3 UR4, -UR6, 0x100000, URZ ;  /* 0x0010000006047890 */ /* 0x000fc8000fffe13f */
[----:B------:R-:W-:Y:S02]  /*04b0*/  USHF.L.U32 UR5, UR4, 0xb, URZ ;  /* 0x0000000b04057899 */ /* 0x000fe4000800063f */
[----:B------:R-:W-:Y:S02]  /*04c0*/  USHF.L.U32 UR4, UR4, 0x1, URZ ;  /* 0x0000000104047899 */ /* 0x000fe4000800063f */
[----:B------:R-:W-:-:S04]  /*04d0*/  UIADD3 UR6, -UR7, 0x100000, URZ ;  /* 0x0010000007067890 */ /* 0x000fc8000fffe13f */
[----:B------:R-:W-:Y:S02]  /*04e0*/  USHF.L.U32 UR7, UR6, 0xb, URZ ;  /* 0x0000000b06077899 */ /* 0x000fe4000800063f */
[----:B------:R-:W-:Y:S01]  /*04f0*/  USHF.L.U32 UR6, UR6, 0x1, URZ ;  /* 0x0000000106067899 */ /* 0x000fe2000800063f */
[----:B------:R-:W2:Y:S03]  /*0500*/  FENCE.VIEW.ASYNC.S ;  /* 0x00000000000073c6 */ /* 0x000ea60000000000 */
[----:B--2---:R4:W2:Y:S08]  /*0510*/  SYNCS.EXCH.64 URZ, [UR8+0x31830], UR4 ;  /* 0x03183004083f75b2 */ /* 0x0048b00008000100 */
[----:B------:R4:W1:Y:S02]  /*0520*/  SYNCS.EXCH.64 URZ, [UR8+0x31838], UR6 ;  /* 0x03183806083f75b2 */ /* 0x0008640008000100 */
[----:B----4-:R-:W-:Y:S01]  /*0530*/  NOP ;  /* 0x0000000000007918 */ /* 0x010fe20000000000 */
.L_x_3:
[----:B-1----:R-:W-:Y:S01]  /*0540*/  ISETP.NE.AND P0, PT, R0, RZ, PT ;  /* 0x000000ff0000720c */ /* 0x002fe20003f05270 */
[----:B------:R-:W-:Y:S01]  /*0550*/  IMAD.MOV.U32 R0, RZ, RZ, 0x1 ;  /* 0x00000001ff007424 */ /* 0x000fe200078e00ff */
[----:B------:R-:W-:Y:S01]  /*0560*/  NOP ;  /* 0x0000000000007918 */ /* 0x000fe20000000000 */
[----:B------:R-:W-:-:S03]  /*0570*/  LOP3.LUT R21, R4, 0x7f, RZ, 0xc0, !PT ;  /* 0x0000007f04157812 */ /* 0x000fc600078ec0ff */
[----:B------:R-:W-:Y:S01]  /*0580*/  SEL R0, R0, 0x2, !P0 ;  /* 0x0000000200007807 */ /* 0x000fe20004000000 */
[----:B--23--:R-:W-:Y:S06]  /*0590*/  BAR.SYNC.DEFER_BLOCKING 0x0 ;  /* 0x0000000000007b1d */ /* 0x00cfec0000010000 */
[----:B------:R-:W-:Y:S05]  /*05a0*/  @!P0 BRA `(.L_x_4) ;  /* 0x000000a4002c8947 */ /* 0x000fea0003800000 */
.L_x_5:
[----:B------:R-:W-:-:S08]  /*05b0*/  NOP ;  /* 0x0000000000007918 */ /* 0x000fd00000000000 */
[----:B------:R-:W1:Y:S02]  /*05c0*/  USETMAXREG.TRY_ALLOC.CTAPOOL UP0, 0xf0 ;  /* 0x000000f0000079c8 */ /* 0x000e640008000600 */
[----:B-1----:R-:W-:-:S13]  /*05d0*/  PLOP3.LUT P0, PT, PT, PT, UP0, 0x80, 0x0 ;  /* 0x000000000000781c */ /* 0x002fda0003f0f008 */
[----:B------:R-:W-:Y:S05]  /*05e0*/  @!P0 BRA `(.L_x_5) ;  /* 0xfffffffc00f08947 */ /* 0x000fea000383ffff */
[----:B------:R-:W1:Y:S02]  /*05f0*/  S2UR UR5, SR_CTAID.Z ;  /* 0x00000000000579c3 */ /* 0x000e640000002700 */
[----:B-1----:R-:W-:-:S13]  /*0600*/  ISETP.LE.AND P0, PT, RZ, UR5, PT ;  /* 0x00000005ff007c0c */ /* 0x002fda000bf03270 */
[----:B------:R-:W-:Y:S05]  /*0610*/  @!P0 EXIT ;  /* 0x000000000000894d */ /* 0x000fea0003800000 */
[----:B------:R-:W1:Y:S01]  /*0620*/  S2UR UR4, SR_CgaCtaId ;  /* 0x00000000000479c3 */ /* 0x000e620000008800 */
[----:B------:R-:W-:Y:S01]  /*0630*/  UMOV UR60, 0x400 ;  /* 0x00000400003c7882 */ /* 0x000fe20000000000 */
[----:B------:R-:W2:Y:S01]  /*0640*/  S2R R2, SR_TID.X ;  /* 0x0000000000027919 */ /* 0x000ea20000002100 */
[----:B------:R-:W-:Y:S01]  /*0650*/  SHF.L.U32 R3, RZ, 0x1f, RZ ;  /* 0x0000001fff037819 */ /* 0x000fe200000006ff */
[----:B-1----:R-:W-:-:S09]  /*0660*/  ULEA UR60, UR4, UR60, 0x18 ;  /* 0x0000003c043c7291 */ /* 0x002fd2000f8ec03f */
[----:B------:R-:W1:Y:S01]  /*0670*/  SYNCS.PHASECHK.TRANS64.TRYWAIT P0, [UR60+0x31800], R3 ;  /* 0x03180003ff0075a7 */ /* 0x000e62000800017c */
[----:B--2---:R-:W-:-:S05]  /*0680*/  VIADD R5, R2, 0xffffff80 ;  /* 0xffffff8002057836 */ /* 0x004fca0000000000 */
[----:B------:R-:W-:-:S04]  /*0690*/  SHF.R.S32.HI R6, RZ, 0x1f, R5 ;  /* 0x0000001fff067819 */ /* 0x000fc80000011405 */
[----:B------:R-:W-:-:S04]  /*06a0*/  LEA.HI R2, R6, R5, RZ, 0x7 ;  /* 0x0000000506027211 */ /* 0x000fc800078f38ff */
[----:B------:R-:W-:Y:S02]  /*06b0*/  SHF.R.S32.HI R7, RZ, 0x7, R2 ;  /* 0x00000007ff077819 */ /* 0x000fe40000011402 */
[----:B------:R-:W-:-:S03]  /*06c0*/  LOP3.LUT R2, R2, 0xffffff80, RZ, 0xc0, !PT ;  /* 0xffffff8002027812 */ /* 0x000fc600078ec0ff */
[----:B------:R2:W3:Y:S02]  /*06d0*/  SHFL.IDX PT, R4, R7, RZ, 0x1f ;  /* 0x00001fff07047589 */ /* 0x0004e400000e0000 */
[----:B-12---:R-:W-:Y:S05]  /*06e0*/  @P0 BRA `(.L_x_6) ;  /* 0x0000000000080947 */ /* 0x006fea0003800000 */
[----:B------:R-:W1:Y:S02]  /*06f0*/  SYNCS.PHASECHK.TRANS64.TRYWAIT P0, [UR60+0x31800], R3 ;  /* 0x03180003ff0075a7 */ /* 0x000e64000800017c */
[----:B-1----:R-:W-:Y:S05]  /*0700*/  @!P0 BRA `(.L_x_7) ;  /* 0x000000b800f48947 */ /* 0x002fea0003800000 */
.L_x_6:
[----:B------:R-:W-:Y:S01]  /*0710*/  IMAD.IADD R10, R5, 0x1, -R2 ;  /* 0x00000001050a7824 */ /* 0x000fe200078e0a02 */
[----:B------:R-:W2:Y:S01]  /*0720*/  S2UR UR4, SR_CTAID.Y ;  /* 0x00000000000479c3 */ /* 0x000ea20000002600 */
[----:B------:R-:W-:Y:S02]  /*0730*/  LEA.HI R13, R6, R5, RZ, 0x5 ;  /* 0x00000005060d7211 */ /* 0x000fe400078f28ff */
[----:B------:R-:W-:Y:S01]  /*0740*/  CS2R R214, SRZ ;  /* 0x0000000000d67805 */ /* 0x000fe2000001ff00 */
[--C-:B------:R-:W-:Y:S01]  /*0750*/  IMAD R2, R7, 0x800, R10.reuse ;  /* 0x0000080007027824 */ /* 0x100fe200078e020a */
[----:B------:R-:W-:Y:S02]  /*0760*/  SHF.R.S32.HI R9, RZ, 0x1f, R10 ;  /* 0x0000001fff097819 */ /* 0x000fe4000001140a */
[----:B------:R-:W-:Y:S02]  /*0770*/  CS2R R212, SRZ ;  /* 0x0000000000d47805 */ /* 0x000fe4000001ff00 */
[--C-:B------:R-:W-:Y:S01]  /*0780*/  SHF.R.S32.HI R234, RZ, 0x5, R13.reuse ;  /* 0x00000005ffea7819 */ /* 0x100fe2000001140d */
[----:B------:R-:W-:Y:S01]  /*0790*/  IMAD.SHL.U32 R2, R2, 0x4, RZ ;  /* 0x0000000402027824 */ /* 0x000fe200078e00ff */
[----:B------:R-:W-:Y:S01]  /*07a0*/  LEA.HI R12, R9, R10, RZ, 0x2 ;  /* 0x0000000a090c7211 */ /* 0x000fe200078f10ff */
[----:B------:R-:W4:Y:S01]  /*07b0*/  LDC.64 R16, c[0x0][0x2d8] ;  /* 0x0000b600ff107b82 */ /* 0x000f220000000a00 */
[----:B------:R-:W-:-:S02]  /*07c0*/  SHF.R.S32.HI R13, RZ, 0x1f, R13 ;  /* 0x0000001fff0d7819 */ /* 0x000fc4000001140d */
[----:B------:R-:W-:Y:S02]  /*07d0*/  CS2R R210, SRZ ;  /* 0x0000000000d27805 */ /* 0x000fe4000001ff00 */
[--C-:B-1----:R-:W-:Y:S02]  /*07e0*/  SHF.R.S32.HI R8, RZ, 0x2, R12.reuse ;  /* 0x00000002ff087819 */ /* 0x102fe4000001140c */
[----:B------:R-:W-:Y:S02]  /*07f0*/  CS2R R208, SRZ ;  /* 0x0000000000d07805 */ /* 0x000fe4000001ff00 */
[----:B------:R-:W-:Y:S02]  /*0800*/  SHF.R.S32.HI R3, RZ, 0x1f, R12 ;  /* 0x0000001fff037819 */ /* 0x000fe4000001140c */
[----:B------:R-:W-:Y:S02]  /*0810*/  CS2R R206, SRZ ;  /* 0x0000000000ce7805 */ /* 0x000fe4000001ff00 */
[----:B------:R-:W-:Y:S01]  /*0820*/  LEA.HI R13, R13, R234, RZ, 0x2 ;  /* 0x000000ea0d0d7211 */ /* 0x000fe200078f10ff */
[----:B------:R-:W1:Y:S01]  /*0830*/  LDC.64 R230, c[0x0][0x2e0] ;  /* 0x0000b800ffe67b82 */ /* 0x000e620000000a00 */
[----:B------:R-:W-:-:S02]  /*0840*/  LEA.HI R3, R3, R8, RZ, 0x3 ;  /* 0x0000000803037211 */ /* 0x000fc400078f18ff */
[----:B------:R-:W-:Y:S02]  /*0850*/  CS2R R204, SRZ ;  /* 0x0000000000cc7805 */ /* 0x000fe4000001ff00 */
[----:B------:R-:W-:Y:S02]  /*0860*/  LOP3.LUT R13, R13, 0xfffffffc, RZ, 0xc0, !PT ;  /* 0xfffffffc0d0d7812 */ /* 0x000fe400078ec0ff */
[----:B------:R-:W-:Y:S02]  /*0870*/  CS2R R202, SRZ ;  /* 0x0000000000ca7805 */ /* 0x000fe4000001ff00 */
[----:B------:R-:W-:Y:S02]  /*0880*/  LOP3.LUT R11, R3, 0xfffffff8, RZ, 0xc0, !PT ;  /* 0xfffffff8030b7812 */ /* 0x000fe400078ec0ff */
[----:B------:R-:W-:Y:S01]  /*0890*/  CS2R R200, SRZ ;  /* 0x0000000000c87805 */ /* 0x000fe2000001ff00 */
[----:B--2---:R-:W-:Y:S01]  /*08a0*/  USHF.R.S32.HI UR6, URZ, 0x1f, UR4 ;  /* 0x0000001f3f067899 */ /* 0x004fe20008011404 */
[----:B------:R-:W-:Y:S01]  /*08b0*/  SHF.R.S32.HI R3, RZ, 0x1f, R2 ;  /* 0x0000001fff037819 */ /* 0x000fe20000011402 */
[----:B------:R-:W-:Y:S01]  /*08c0*/  IMAD.IADD R234, R234, 0x1, -R13 ;  /* 0x00000001eaea7824 */ /* 0x000fe200078e0a0d */
[----:B------:R-:W-:Y:S01]  /*08d0*/  CS2R R198, SRZ ;  /* 0x0000000000c67805 */ /* 0x000fe2000001ff00 */
[----:B------:R-:W-:Y:S01]  /*08e0*/  IMAD.IADD R14, R8, 0x1, -R11 ;  /* 0x00000001080e7824 */ /* 0x000fe200078e0a0b */
[----:B------:R-:W-:-:S02]  /*08f0*/  LEA.HI R11, R9, R10, RZ, 0x5 ;  /* 0x0000000a090b7211 */ /* 0x000fc400078f28ff */
[----:B------:R-:W-:Y:S02]  /*0900*/  CS2R R196, SRZ ;  /* 0x0000000000c47805 */ /* 0x000fe4000001ff00 */
[----:B------:R-:W-:Y:S02]  /*0910*/  CS2R R194, SRZ ;  /* 0x0000000000c27805 */ /* 0x000fe4000001ff00 */
[----:B------:R-:W-:Y:S02]  /*0920*/  CS2R R192, SRZ ;  /* 0x0000000000c07805 */ /* 0x000fe4000001ff00 */
[----:B------:R-:W-:Y:S01]  /*0930*/  SHF.R.S32.HI R11, RZ, 0x5, R11 ;  /* 0x00000005ff0b7819 */ /* 0x000fe2000001140b */
[C---:B----4-:R-:W-:Y:S01]  /*0940*/  IMAD R8, R16.reuse, UR6, RZ ;  /* 0x0000000610087c24 */ /* 0x050fe2000f8e02ff */
[----:B------:R-:W-:Y:S01]  /*0950*/  CS2R R190, SRZ ;  /* 0x0000000000be7805 */ /* 0x000fe2000001ff00 */
[----:B------:R-:W-:Y:S01]  /*0960*/  IMAD.WIDE.U32 R2, R16, UR4, R2 ;  /* 0x0000000410027c25 */ /* 0x000fe2000f8e0002 */
[----:B------:R-:W-:-:S02]  /*0970*/  CS2R R188, SRZ ;  /* 0x0000000000bc7805 */ /* 0x000fc4000001ff00 */
[----:B------:R-:W-:Y:S02]  /*0980*/  CS2R R186, SRZ ;  /* 0x0000000000ba7805 */ /* 0x000fe4000001ff00 */
[----:B------:R-:W-:Y:S01]  /*0990*/  CS2R R184, SRZ ;  /* 0x0000000000b87805 */ /* 0x000fe2000001ff00 */
[----:B------:R-:W-:Y:S01]  /*09a0*/  IMAD R229, R11, 0x10, R14 ;  /* 0x000000100be57824 */ /* 0x000fe200078e020e */
[----:B------:R-:W-:Y:S01]  /*09b0*/  CS2R R182, SRZ ;  /* 0x0000000000b67805 */ /* 0x000fe2000001ff00 */
[----:B------:R-:W2:Y:S01]  /*09c0*/  LDC R11, c[0x0][0x280] ;  /* 0x0000a000ff0b7b82 */ /* 0x000ea20000000800 */
[----:B------:R-:W-:Y:S01]  /*09d0*/  IMAD R15, R17, UR4, R8 ;  /* 0x00000004110f7c24 */ /* 0x000fe2000f8e0208 */
[----:B------:R-:W-:Y:S01]  /*09e0*/  USHF.R.S32.HI UR4, URZ, 0x1f, UR5 ;  /* 0x0000001f3f047899 */ /* 0x000fe20008011405 */
[----:B---3--:R-:W-:Y:S02]  /*09f0*/  LEA.HI R8, R4, R4, RZ, 0x1 ;  /* 0x0000000404087211 */ /* 0x008fe400078f08ff */
[----:B------:R-:W-:Y:S01]  /*0a00*/  CS2R R180, SRZ ;  /* 0x0000000000b47805 */ /* 0x000fe2000001ff00 */
[----:B------:R-:W-:Y:S01]  /*0a10*/  IMAD.IADD R3, R3, 0x1, R15 ;  /* 0x0000000103037824 */ /* 0x000fe200078e020f */
[----:B------:R-:W-:-:S02]  /*0a20*/  CS2R R178, SRZ ;  /* 0x0000000000b27805 */ /* 0x000fc4000001ff00 */
[----:B------:R-:W-:Y:S01]  /*0a30*/  LOP3.LUT R9, R8, 0xfffffffe, RZ, 0xc0, !PT ;  /* 0xfffffffe08097812 */ /* 0x000fe200078ec0ff */
[----:B-1----:R-:W-:Y:S01]  /*0a40*/  IMAD R8, R230, UR4, RZ ;  /* 0x00000004e6087c24 */ /* 0x002fe2000f8e02ff */
[----:B------:R-:W-:Y:S02]  /*0a50*/  CS2R R176, SRZ ;  /* 0x0000000000b07805 */ /* 0x000fe4000001ff00 */
[----:B------:R-:W-:Y:S02]  /*0a60*/  CS2R R174, SRZ ;  /* 0x0000000000ae7805 */ /* 0x000fe4000001ff00 */
[----:B------:R-:W-:Y:S01]  /*0a70*/  CS2R R172, SRZ ;  /* 0x0000000000ac7805 */ /* 0x000fe2000001ff00 */
[----:B------:R-:W-:Y:S01]  /*0a80*/  IMAD R13, R231, UR5, R8 ;  /* 0x00000005e70d7c24 */ /* 0x000fe2000f8e0208 */
[----:B------:R-:W-:Y:S01]  /*0a90*/  CS2R R170, SRZ ;  /* 0x0000000000aa7805 */ /* 0x000fe2000001ff00 */
[----:B------:R-:W-:Y:S01]  /*0aa0*/  IMAD.IADD R4, R4, 0x1, -R9 ;  /* 0x0000000104047824 */ /* 0x000fe200078e0a09 */
[----:B------:R-:W-:Y:S01]  /*0ab0*/  CS2R R168, SRZ ;  /* 0x0000000000a87805 */ /* 0x000fe2000001ff00 */
[----:B------:R-:W-:Y:S01]  /*0ac0*/  IMAD.WIDE.U32 R230, R230, UR5, R2 ;  /* 0x00000005e6e67c25 */ /* 0x000fe2000f8e0002 */
[----:B------:R-:W-:-:S02]  /*0ad0*/  CS2R R166, SRZ ;  /* 0x0000000000a67805 */ /* 0x000fc4000001ff00 */
[----:B------:R-:W-:Y:S02]  /*0ae0*/  CS2R R164, SRZ ;  /* 0x0000000000a47805 */ /* 0x000fe4000001ff00 */
[----:B------:R-:W-:Y:S02]  /*0af0*/  CS2R R162, SRZ ;  /* 0x0000000000a27805 */ /* 0x000fe4000001ff00 */
[----:B------:R-:W-:Y:S02]  /*0b00*/  CS2R R160, SRZ ;  /* 0x0000000000a07805 */ /* 0x000fe4000001ff00 */
[----:B------:R-:W-:Y:S02]  /*0b10*/  CS2R R158, SRZ ;  /* 0x00000000009e7805 */ /* 0x000fe4000001ff00 */
[----:B------:R-:W-:Y:S02]  /*0b20*/  CS2R R156, SRZ ;  /* 0x00000000009c7805 */ /* 0x000fe4000001ff00 */
[----:B------:R-:W-:-:S02]  /*0b30*/  CS2R R154, SRZ ;  /* 0x00000000009a7805 */ /* 0x000fc4000001ff00 */
[----:B--2---:R-:W-:Y:S02]  /*0b40*/  ISETP.GE.AND P0, PT, R11, 0x1, PT ;  /* 0x000000010b00780c */ /* 0x004fe40003f06270 */
[----:B------:R-:W-:Y:S02]  /*0b50*/  CS2R R152, SRZ ;  /* 0x0000000000987805 */ /* 0x000fe4000001ff00 */
[----:B------:R-:W-:Y:S02]  /*0b60*/  CS2R R150, SRZ ;  /* 0x0000000000967805 */ /* 0x000fe4000001ff00 */
[----:B------:R-:W-:Y:S02]  /*0b70*/  CS2R R148, SRZ ;  /* 0x0000000000947805 */ /* 0x000fe4000001ff00 */
[----:B------:R-:W-:Y:S02]  /*0b80*/  CS2R R146, SRZ ;  /* 0x0000000000927805 */ /* 0x000fe4000001ff00 */
[----:B------:R-:W-:-:S02]  /*0b90*/  CS2R R144, SRZ ;  /* 0x0000000000907805 */ /* 0x000fc4000001ff00 */
[----:B------:R-:W-:Y:S02]  /*0ba0*/  CS2R R142, SRZ ;  /* 0x00000000008e7805 */ /* 0x000fe4000001ff00 */
        /* <DEDUP_REMOVED lines=42> */
[----:B------:R-:W-:Y:S01]  /*0e50*/  CS2R R56, SRZ ;  /* 0x0000000000387805 */ /* 0x000fe2000001ff00 */
[----:B------:R-:W-:Y:S06]  /*0e60*/  @!P0 BRA `(.L_x_8) ;  /* 0x0000008400a48947 */ /* 0x000fec0003800000 */
[----:B------:R-:W1:Y:S01]  /*0e70*/  S2R R9, SR_CTAID.X ;  /* 0x0000000000097919 */ /* 0x000e620000002500 */
[----:B------:R-:W1:Y:S01]  /*0e80*/  LDC R14, c[0x0][0x290] ;  /* 0x0000a400ff0e7b82 */ /* 0x000e620000000800 */
[----:B------:R-:W-:Y:S01]  /*0e90*/  LEA.HI R6, R6, R5, RZ, 0x4 ;  /* 0x0000000506067211 */ /* 0x000fe200078f20ff */
[----:B------:R-:W-:Y:S01]  /*0ea0*/  VIADD R11, R11, 0x3f ;  /* 0x0000003f0b0b7836 */ /* 0x000fe20000000000 */
[----:B------:R-:W-:Y:S01]  /*0eb0*/  LEA.HI R2, R7, R7, RZ, 0x1 ;  /* 0x0000000707027211 */ /* 0x000fe200078f08ff */
[----:B------:R-:W-:Y:S01]  /*0ec0*/  IMAD.IADD R232, R231, 0x1, R13 ;  /* 0x00000001e7e87824 */ /* 0x000fe200078e020d */
[----:B------:R-:W-:Y:S01]  /*0ed0*/  LOP3.LUT R6, R6, 0xffffff0, RZ, 0xc0, !PT ;  /* 0x0ffffff006067812 */ /* 0x000fe200078ec0ff */
[----:B------:R-:W-:Y:S01]  /*0ee0*/  IMAD.MOV.U32 R16, RZ, RZ, RZ ;  /* 0x000000ffff107224 */ /* 0x000fe200078e00ff */
[----:B------:R-:W-:Y:S02]  /*0ef0*/  LOP3.LUT R2, R2, 0xfffffffe, RZ, 0xc0, !PT ;  /* 0xfffffffe02027812 */ /* 0x000fe400078ec0ff */
[----:B------:R-:W-:-:S02]  /*0f00*/  CS2R R18, SRZ ;  /* 0x0000000000127805 */ /* 0x000fc4000001ff00 */
[----:B------:R-:W-:Y:S01]  /*0f10*/  LOP3.LUT R3, R12, 0xfffffffc, RZ, 0xc0, !PT ;  /* 0xfffffffc0c037812 */ /* 0x000fe200078ec0ff */
[----:B------:R-:W-:Y:S01]  /*0f20*/  IMAD.IADD R6, R5, 0x1, -R6 ;  /* 0x0000000105067824 */ /* 0x000fe200078e0a06 */
[----:B------:R-:W-:Y:S01]  /*0f30*/  LOP3.LUT R228, R0, 0x1, RZ, 0xfc, !PT ;  /* 0x0000000100e47812 */ /* 0x000fe200078efcff */
[C---:B------:R-:W-:Y:S01]  /*0f40*/  IMAD.IADD R8, R7.reuse, 0x1, -R2 ;  /* 0x0000000107087824 */ /* 0x040fe200078e0a02 */
[----:B------:R-:W-:Y:S01]  /*0f50*/  ULDC UR61, c[0x0][0x744] ;  /* 0x0001d100003d7ab9 */ /* 0x000fe20000000800 */
[----:B------:R-:W-:Y:S02]  /*0f60*/  IMAD R7, R7, 0x40, R6 ;  /* 0x0000004007077824 */ /* 0x000fe400078e0206 */
[----:B------:R-:W-:Y:S01]  /*0f70*/  IMAD.IADD R2, R10, 0x1, -R3 ;  /* 0x000000010a027824 */ /* 0x000fe200078e0a03 */
[----:B------:R-:W-:Y:S01]  /*0f80*/  SHF.R.S32.HI R10, RZ, 0x1f, R11 ;  /* 0x0000001fff0a7819 */ /* 0x000fe2000001140b */
[----:B------:R-:W-:Y:S02]  /*0f90*/  IMAD R0, R234, 0x10, R7 ;  /* 0x00000010ea007824 */ /* 0x000fe400078e0207 */
[----:B------:R-:W-:Y:S01]  /*0fa0*/  IMAD.MOV.U32 R3, RZ, RZ, RZ ;  /* 0x000000ffff037224 */ /* 0x000fe200078e00ff */
[----:B------:R-:W-:Y:S01]  /*0fb0*/  LEA.HI R10, R10, R11, RZ, 0x6 ;  /* 0x0000000b0a0a7211 */ /* 0x000fe200078f30ff */
[----:B------:R-:W-:-:S02]  /*0fc0*/  IMAD.SHL.U32 R0, R0, 0x8, RZ ;  /* 0x0000000800007824 */ /* 0x000fc400078e00ff */
[----:B------:R-:W-:Y:S01]  /*0fd0*/  IMAD.MOV.U32 R215, RZ, RZ, RZ ;  /* 0x000000ffffd77224 */ /* 0x000fe200078e00ff */
[----:B------:R-:W-:Y:S02]  /*0fe0*/  SHF.R.S32.HI R233, RZ, 0x6, R10 ;  /* 0x00000006ffe97819 */ /* 0x000fe4000001140a */
[----:B------:R-:W-:Y:S01]  /*0ff0*/  LEA R0, R0, UR60, 0x1 ;  /* 0x0000003c00007c11 */ /* 0x000fe2000f8e08ff */
[----:B-1----:R-:W-:-:S04]  /*1000*/  IMAD R9, R9, -0x50, R14 ;  /* 0xffffffb009097824 */ /* 0x002fc800078e020e */
[----:B------:R-:W-:-:S04]  /*1010*/  IMAD R9, R8, -0x8, R9 ;  /* 0xfffffff808097824 */ /* 0x000fc800078e0209 */
[----:B------:R-:W-:-:S07]  /*1020*/  IMAD R2, R2, -0x2, R9 ;  /* 0xfffffffe02027824 */ /* 0x000fce00078e0209 */
.L_x_19:
[----:B------:R-:W-:-:S13]  /*1030*/  ISETP.NE.AND P0, PT, R228, 0x3, PT ;  /* 0x00000003e400780c */ /* 0x000fda0003f05270 */
[----:B-1----:R-:W-:Y:S05]  /*1040*/  @!P0 BRA `(.L_x_9) ;  /* 0x0000000000048947 */ /* 0x002fea0003800000 */
[----:B------:R-:W-:Y:S01]  /*1050*/  BPT.TRAP 0x1 ;  /* 0x000000040000795c */ /* 0x000fe20000300000 */
.L_x_9:
[----:B------:R-:W-:Y:S02]  /*1060*/  LEA R17, R3, UR60, 0x3 ;  /* 0x0000003c03117c11 */ /* 0x000fe4000f8e18ff */
[----:B------:R-:W-:-:S04]  /*1070*/  SHF.L.U32 R10, R19, 0x1f, RZ ;  /* 0x0000001f130a7819 */ /* 0x000fc800000006ff */
[----:B------:R1:W2:Y:S01]  /*1080*/  SYNCS.PHASECHK.TRANS64.TRYWAIT P1, [R17+URZ+0x31810], R10 ;  /* 0x0318100a110075a7 */ /* 0x0002a2000802017f */
[----:B------:R-:W-:Y:S05]  /*1090*/  @!P0 BRA `(.L_x_10) ;  /* 0x0000000000048947 */ /* 0x000fea0003800000 */
[----:B------:R-:W-:Y:S01]  /*10a0*/  BPT.TRAP 0x1 ;  /* 0x000000040000795c */ /* 0x000fe20000300000 */
.L_x_10:
[----:B------:R-:W-:Y:S01]  /*10b0*/  IMAD.U32 R5, RZ, RZ, UR60 ;  /* 0x0000003cff057e24 */ /* 0x000fe2000f8e00ff */
[----:B------:R-:W-:-:S03]  /*10c0*/  LEA R6, R4, UR60, 0xa ;  /* 0x0000003c04067c11 */ /* 0x000fc6000f8e50ff */
[----:B------:R-:W-:Y:S01]  /*10d0*/  VIADD R7, R5, 0x14100 ;  /* 0x0001410005077836 */ /* 0x000fe20000000000 */
[----:B------:R-:W-:-:S04]  /*10e0*/  SHF.R.U32.HI R8, RZ, 0x4, R6 ;  /* 0x00000004ff087819 */ /* 0x000fc80000011606 */
[----:B------:R-:W-:Y:S02]  /*10f0*/  SHF.R.U32.HI R7, RZ, 0x4, R7 ;  /* 0x00000004ff077819 */ /* 0x000fe40000011607 */
[----:B------:R-:W-:Y:S02]  /*1100*/  LOP3.LUT R8, R8, 0x3fff, RZ, 0xc0, !PT ;  /* 0x00003fff08087812 */ /* 0x000fe400078ec0ff */
[----:B------:R-:W-:-:S04]  /*1110*/  LOP3.LUT R7, R7, 0x3fff, RZ, 0xc0, !PT ;  /* 0x00003fff07077812 */ /* 0x000fc800078ec0ff */
[----:B------:R-:W-:Y:S02]  /*1120*/  LOP3.LUT R12, R7, 0x10000, RZ, 0xfc, !PT ;  /* 0x00010000070c7812 */ /* 0x000fe400078efcff */
[----:B------:R-:W-:-:S03]  /*1130*/  LOP3.LUT R7, R8, 0x10000, RZ, 0xfc, !PT ;  /* 0x0001000008077812 */ /* 0x000fc600078efcff */
[----:B------:R-:W-:Y:S01]  /*1140*/  IMAD R8, R3, 0x800, R12 ;  /* 0x0000080003087824 */ /* 0x000fe200078e020c */
[----:B--2---:R-:W-:Y:S06]  /*1150*/  @P1 BRA `(.L_x_11) ;  /* 0x0000000000081947 */ /* 0x004fec0003800000 */
[----:B------:R-:W2:Y:S02]  /*1160*/  SYNCS.PHASECHK.TRANS64.TRYWAIT P1, [R17+URZ+0x31810], R10 ;  /* 0x0318100a110075a7 */ /* 0x000ea4000802017f */
[----:B--2---:R-:W-:Y:S05]  /*1170*/  @!P1 BRA `(.L_x_12) ;  /* 0x000000b000709947 */ /* 0x004fea0003800000 */
.L_x_11:
[C---:B------:R-:W-:Y:S01]  /*1180*/  R2UR UR6, R7.reuse ;  /* 0x00000000070672ca */ /* 0x040fe200000e0000 */
[----:B------:R-:W-:Y:S01]  /*1190*/  WARPGROUP.ARRIVE ;  /* 0x00000000000079c5 */ /* 0x000fe20000000000 */
[----:B------:R-:W-:Y:S01]  /*11a0*/  R2UR UR4, R8 ;  /* 0x00000000080472ca */ /* 0x000fe200000e0000 */
[----:B------:R-:W-:Y:S01]  /*11b0*/  UMOV UR7, 0x40000000 ;  /* 0x4000000000077882 */ /* 0x000fe20000000000 */
[----:B------:R-:W-:Y:S01]  /*11c0*/  UMOV UR5, 0x40000040 ;  /* 0x4000004000057882 */ /* 0x000fe20000000000 */
[C---:B------:R-:W-:Y:S02]  /*11d0*/  VIADD R9, R7.reuse, 0x80 ;  /* 0x0000008007097836 */ /* 0x040fe40000000000 */
[----:B-12---:R-:W-:-:S03]  /*11e0*/  VIADD R10, R7, 0x100 ;  /* 0x00000100070a7836 */ /* 0x006fc60000000000 */
[----:B------:R-:W-:Y:S01]  /*11f0*/  R2UR UR8, R9 ;  /* 0x00000000090872ca */ /* 0x000fe200000e0000 */
[C---:B------:R-:W-:Y:S01]  /*1200*/  VIADD R9, R7.reuse, 0x180 ;  /* 0x0000018007097836 */ /* 0x040fe20000000000 */
[----:B------:R-:W-:Y:S01]  /*1210*/  R2UR UR9, R10 ;  /* 0x000000000a0972ca */ /* 0x000fe200000e0000 */
[----:B------:R-:W-:Y:S02]  /*1220*/  VIADD R10, R7, 0x200 ;  /* 0x00000200070a7836 */ /* 0x000fe40000000000 */
[----:B------:R-:W-:Y:S01]  /*1230*/  HGMMA.64x8x16.F32.BF16 R24, gdesc[UR4], RZ, !UPT, gsb0 ;  /* 0x00000000041879f0 */ /* 0x000fe2000c0018ff */
[----:B------:R-:W-:Y:S01]  /*1240*/  UMOV UR7, 0x40000000 ;  /* 0x4000000000077882 */ /* 0x000fe20000000000 */
[----:B------:R-:W-:Y:S01]  /*1250*/  R2UR UR10, R9 ;  /* 0x00000000090a72ca */ /* 0x000fe200000e0000 */
[----:B------:R-:W-:Y:S01]  /*1260*/  VIADD R9, R8, 0x2 ;  /* 0x0000000208097836 */ /* 0x000fe20000000000 */
[----:B------:R-:W-:Y:S01]  /*1270*/  R2UR UR11, R10 ;  /* 0x000000000a0b72ca */ /* 0x000fe200000e0000 */
[----:B------:R-:W-:-:S03]  /*1280*/  VIADD R10, R7, 0x2 ;  /* 0x00000002070a7836 */ /* 0x000fc60000000000 */
[----:B------:R-:W-:Y:S01]  /*1290*/  UMOV UR6, UR8 ;  /* 0x0000000800067c82 */ /* 0x000fe20008000000 */
[----:B------:R-:W-:Y:S02]  /*12a0*/  WARPGROUP.DEPBAR.LE gsb0, 0x0 ;  /* 0x00008000000079c5 */ /* 0x000fe40000010000 */
[----:B------:R-:W-:-:S06]  /*12b0*/  WARPGROUP.ARRIVE ;  /* 0x00000000000079c5 */ /* 0x000fcc0000000000 */
[----:B------:R-:W-:Y:S01]  /*12c0*/  HGMMA.64x8x16.F32.BF16 R28, gdesc[UR4], RZ, !UPT, gsb0 ;  /* 0x00000000041c79f0 */ /* 0x000fe2000c0018ff */
[----:B------:R-:W-:Y:S01]  /*12d0*/  UMOV UR6, UR9 ;  /* 0x0000000900067c82 */ /* 0x000fe20008000000 */
[----:B------:R-:W-:Y:S01]  /*12e0*/  UMOV UR7, 0x40000000 ;  /* 0x4000000000077882 */ /* 0x000fe20000000000 */
        /* <DEDUP_REMOVED lines=13> */
[----:B------:R-:W-:Y:S01]  /*13c0*/  R2UR UR6, R10 ;  /* 0x000000000a0672ca */ /* 0x000fe200000e0000 */
[----:B------:R-:W-:Y:S01]  /*13d0*/  UMOV UR7, 0x40000000 ;  /* 0x4000000000077882 */ /* 0x000fe20000000000 */
[----:B------:R-:W-:Y:S01]  /*13e0*/  R2UR UR4, R9 ;  /* 0x00000000090472ca */ /* 0x000fe200000e0000 */
[----:B------:R-:W-:Y:S01]  /*13f0*/  UMOV UR5, 0x40000040 ;  /* 0x4000004000057882 */ /* 0x000fe20000000000 */
[C---:B------:R-:W-:Y:S02]  /*1400*/  VIADD R10, R7.reuse, 0x82 ;  /* 0x00000082070a7836 */ /* 0x040fe40000000000 */
[----:B------:R-:W-:-:S03]  /*1410*/  VIADD R9, R7, 0x102 ;  /* 0x0000010207097836 */ /* 0x000fc60000000000 */
[----:B------:R-:W-:Y:S01]  /*1420*/  R2UR UR8, R10 ;  /* 0x000000000a0872ca */ /* 0x000fe200000e0000 */
[----:B------:R-:W-:Y:S01]  /*1430*/  VIADD R10, R7, 0x182 ;  /* 0x00000182070a7836 */ /* 0x000fe20000000000 */
[----:B------:R-:W-:Y:S01]  /*1440*/  R2UR UR9, R9 ;  /* 0x00000000090972ca */ /* 0x000fe200000e0000 */
[----:B------:R-:W-:-:S03]  /*1450*/  VIADD R9, R7, 0x202 ;  /* 0x0000020207097836 */ /* 0x000fc60000000000 */
[----:B------:R-:W-:Y:S01]  /*1460*/  R2UR UR10, R10 ;  /* 0x000000000a0a72ca */ /* 0x000fe200000e0000 */
[----:B------:R-:W-:Y:S01]  /*1470*/  VIADD R10, R7, 0x4 ;  /* 0x00000004070a7836 */ /* 0x000fe20000000000 */
[----:B------:R-:W-:Y:S01]  /*1480*/  R2UR UR11, R9 ;  /* 0x00000000090b72ca */ /* 0x000fe200000e0000 */
[----:B------:R-:W-:Y:S01]  /*1490*/  VIADD R9, R8, 0x4 ;  /* 0x0000000408097836 */ /* 0x000fe20000000000 */
[----:B------:R-:W-:Y:S02]  /*14a0*/  WARPGROUP.DEPBAR.LE gsb0, 0x0 ;  /* 0x00008000000079c5 */ /* 0x000fe40000010000 */
[----:B------:R-:W-:-:S06]  /*14b0*/  WARPGROUP.ARRIVE ;  /* 0x00000000000079c5 */ /* 0x000fcc0000000000 */
[----:B------:R-:W-:Y:S01]  /*14c0*/  HGMMA.64x8x16.F32.BF16 R24, gdesc[UR4], R24, gsb0 ;  /* 0x00000000041879f0 */ /* 0x000fe20008001818 */
[----:B------:R-:W-:Y:S01]  /*14d0*/  UMOV UR6, UR8 ;  /* 0x0000000800067c82 */ /* 0x000fe20008000000 */
[----:B------:R-:W-:Y:S01]  /*14e0*/  UMOV UR7, 0x40000000 ;  /* 0x4000000000077882 */ /* 0x000fe20000000000 */
        /* <DEDUP_REMOVED lines=438> */
[C---:B------:R-:W-:Y:S02]  /*3050*/  VIADD R9, R8.reuse, 0x604 ;  /* 0x0000060408097836 */ /* 0x040fe40000000000 */
        /* <DEDUP_REMOVED lines=34> */
[----:B------:R-:W-:Y:S02]  /*3280*/  R2UR UR10, R10 ;  /* 0x000000000a0a72ca */ /* 0x000fe400000e0000 */
        /* <DEDUP_REMOVED lines=32> */
[C---:B------:R-:W-:Y:S01]  /*3490*/  VIADD R9, R7.reuse, 0x906 ;  /* 0x0000090607097836 */ /* 0x040fe20000000000 */
[----:B------:R-:W-:Y:S01]  /*34a0*/  R2UR UR9, R8 ;  /* 0x00000000080972ca */ /* 0x000fe200000e0000 */
[----:B------:R-:W-:-:S03]  /*34b0*/  VIADD R7, R7, 0x986 ;  /* 0x0000098607077836 */ /* 0x000fc60000000000 */
[----:B------:R-:W-:Y:S02]  /*34c0*/  R2UR UR10, R9 ;  /* 0x00000000090a72ca */ /* 0x000fe400000e0000 */
[----:B------:R-:W-:Y:S01]  /*34d0*/  R2UR UR11, R7 ;  /* 0x00000000070b72ca */ /* 0x000fe200000e0000 */
[----:B------:R-:W-:-:S05]  /*34e0*/  IMAD R7, R3, 0x40, R229 ;  /* 0x0000004003077824 */ /* 0x000fca00078e02e5 */
[----:B------:R-:W-:Y:S01]  /*34f0*/  LEA R7, R7, UR60, 0x2 ;  /* 0x0000003c07077c11 */ /* 0x000fe2000f8e10ff */
        /* <DEDUP_REMOVED lines=22> */
[----:B------:R-:W-:Y:S03]  /*3660*/  HGMMA.64x8x16.F32.BF16 R40, gdesc[UR4], R40, gsb0 ;  /* 0x00000000042879f0 */ /* 0x000fe60008001828 */
[----:B------:R-:W-:Y:S02]  /*3670*/  WARPGROUP.DEPBAR.LE gsb0, 0x0 ;  /* 0x00008000000079c5 */ /* 0x000fe40000010000 */
[----:B------:R1:W2:Y:S04]  /*3680*/  LDS R10, [R7+0x2c100] ;  /* 0x02c10000070a7984 */ /* 0x0002a80000000800 */
[----:B------:R1:W3:Y:S01]  /*3690*/  LDS R9, [R7+0x2c120] ;  /* 0x02c1200007097984 */ /* 0x0002e20000000800 */
[----:B------:R-:W-:Y:S05]  /*36a0*/  @!P0 BRA `(.L_x_13) ;  /* 0x0000000000048947 */ /* 0x000fea0003800000 */
[----:B------:R-:W-:Y:S01]  /*36b0*/  BPT.TRAP 0x1 ;  /* 0x000000040000795c */ /* 0x000fe20000300000 */
.L_x_13:
[----:B------:R-:W-:-:S04]  /*36c0*/  SHF.L.U32 R12, R18, 0x1f, RZ ;  /* 0x0000001f120c7819 */ /* 0x000fc800000006ff */
[----:B------:R4:W1:Y:S01]  /*36d0*/  SYNCS.PHASECHK.TRANS64.TRYWAIT P1, [UR60+0x31830], R12 ;  /* 0x0318300cff0075a7 */ /* 0x000862000802017c */
[----:B------:R-:W-:Y:S05]  /*36e0*/  @!P0 BRA `(.L_x_14) ;  /* 0x0000000000048947 */ /* 0x000fea0003800000 */
[----:B------:R-:W-:Y:S01]  /*36f0*/  BPT.TRAP 0x1 ;  /* 0x000000040000795c */ /* 0x000fe20000300000 */
.L_x_14:
[----:B------:R-:W-:Y:S02]  /*3700*/  VIADD R6, R6, 0xa000 ;  /* 0x0000a00006067836 */ /* 0x000fe40000000000 */
[----:B-1----:R-:W-:-:S03]  /*3710*/  VIADD R7, R5, 0x24100 ;  /* 0x0002410005077836 */ /* 0x002fc60000000000 */
[----:B------:R-:W-:Y:S02]  /*3720*/  SHF.R.U32.HI R6, RZ, 0x4, R6 ;  /* 0x00000004ff067819 */ /* 0x000fe40000011606 */
[----:B------:R-:W-:Y:S02]  /*3730*/  SHF.R.U32.HI R8, RZ, 0x4, R7 ;  /* 0x00000004ff087819 */ /* 0x000fe40000011607 */
[----:B------:R-:W-:Y:S02]  /*3740*/  LOP3.LUT R6, R6, 0x3fff, RZ, 0xc0, !PT ;  /* 0x00003fff06067812 */ /* 0x000fe400078ec0ff */
[----:B------:R-:W-:Y:S02]  /*3750*/  LOP3.LUT R8, R8, 0x3fff, RZ, 0xc0, !PT ;  /* 0x00003fff08087812 */ /* 0x000fe400078ec0ff */
[----:B------:R-:W-:-:S05]  /*3760*/  LOP3.LUT R6, R6, 0x10000, RZ, 0xfc, !PT ;  /* 0x0001000006067812 */ /* 0x000fca00078efcff */
[----:B------:R-:W-:Y:S01]  /*3770*/  VIADD R13, R6, 0x80 ;  /* 0x00000080060d7836 */ /* 0x000fe20000000000 */
[----:B------:R-:W-:Y:S06]  /*3780*/  @P1 BRA `(.L_x_15) ;  /* 0x0000000000081947 */ /* 0x000fec0003800000 */
[----:B------:R-:W1:Y:S02]  /*3790*/  SYNCS.PHASECHK.TRANS64.TRYWAIT P1, [UR60+0x31830], R12 ;  /* 0x0318300cff0075a7 */ /* 0x000e64000802017c */
[----:B-1----:R-:W-:Y:S05]  /*37a0*/  @!P1 BRA `(.L_x_16) ;  /* 0x0000008800f89947 */ /* 0x002fea0003800000 */
.L_x_15:
[----:B------:R-:W-:Y:S01]  /*37b0*/  LOP3.LUT R11, R8, 0x10000, RZ, 0xfc, !PT ;  /* 0x00010000080b7812 */ /* 0x000fe200078efcff */
[----:B------:R-:W-:Y:S01]  /*37c0*/  WARPGROUP.ARRIVE ;  /* 0x00000000000079c5 */ /* 0x000fe20000000000 */
[C---:B------:R-:W-:Y:S01]  /*37d0*/  R2UR UR6, R6.reuse ;  /* 0x00000000060672ca */ /* 0x040fe200000e0000 */
[----:B------:R-:W-:Y:S01]  /*37e0*/  UMOV UR5, 0x40000040 ;  /* 0x4000004000057882 */ /* 0x000fe20000000000 */
[----:B------:R-:W-:Y:S01]  /*37f0*/  R2UR UR4, R11 ;  /* 0x000000000b0472ca */ /* 0x000fe200000e0000 */
[----:B------:R-:W-:Y:S01]  /*3800*/  UMOV UR7, 0x40000000 ;  /* 0x4000000000077882 */ /* 0x000fe20000000000 */
[----:B------:R-:W-:Y:S01]  /*3810*/  R2UR UR8, R13 ;  /* 0x000000000d0872ca */ /* 0x000fe200000e0000 */
[----:B------:R-:W-:Y:S01]  /*3820*/  VIADD R8, R6, 0x100 ;  /* 0x0000010006087836 */ /* 0x000fe20000000000 */
[----:B------:R-:W-:Y:S01]  /*3830*/  ISETP.GT.AND P1, PT, R2, RZ, PT ;  /* 0x000000ff0200720c */ /* 0x000fe20003f24270 */
[----:B----4-:R-:W-:Y:S01]  /*3840*/  VIADD R12, R6, 0x180 ;  /* 0x00000180060c7836 */ /* 0x010fe20000000000 */
[----:B------:R-:W-:Y:S01]  /*3850*/  ISETP.GT.AND P3, PT, R2, 0x10, PT ;  /* 0x000000100200780c */ /* 0x000fe20003f64270 */
[----:B------:R-:W-:Y:S01]  /*3860*/  VIADD R13, R11, 0x2 ;  /* 0x000000020b0d7836 */ /* 0x000fe20000000000 */
[----:B------:R-:W-:Y:S01]  /*3870*/  R2UR UR9, R8 ;  /* 0x00000000080972ca */ /* 0x000fe200000e0000 */
[----:B------:R-:W-:Y:S01]  /*3880*/  VIADD R8, R6, 0x200 ;  /* 0x0000020006087836 */ /* 0x000fe20000000000 */
[----:B------:R-:W-:Y:S01]  /*3890*/  R2UR UR10, R12 ;  /* 0x000000000c0a72ca */ /* 0x000fe200000e0000 */
[----:B------:R-:W-:Y:S01]  /*38a0*/  VIADD R12, R6, 0x2 ;  /* 0x00000002060c7836 */ /* 0x000fe20000000000 */
[----:B------:R-:W-:Y:S01]  /*38b0*/  R2UR UR13, R13 ;  /* 0x000000000d0d72ca */ /* 0x000fe200000e0000 */
[----:B------:R-:W-:Y:S01]  /*38c0*/  HGMMA.64x8x16.F32.BF16 R44, gdesc[UR4], RZ, !UPT, gsb0 ;  /* 0x00000000042c79f0 */ /* 0x000fe2000c0018ff */
[----:B------:R-:W-:Y:S01]  /*38d0*/  UMOV UR7, 0x40000000 ;  /* 0x4000000000077882 */ /* 0x000fe20000000000 */
[----:B------:R-:W-:Y:S01]  /*38e0*/  UMOV UR6, UR8 ;  /* 0x0000000800067c82 */ /* 0x000fe20008000000 */
[----:B------:R-:W-:Y:S01]  /*38f0*/  R2UR UR11, R8 ;  /* 0x00000000080b72ca */ /* 0x000fe200000e0000 */
[----:B------:R-:W-:Y:S01]  /*3900*/  VIADD R14, R6, 0x82 ;  /* 0x00000082060e7836 */ /* 0x000fe20000000000 */
[----:B------:R-:W-:Y:S01]  /*3910*/  R2UR UR12, R12 ;  /* 0x000000000c0c72ca */ /* 0x000fe200000e0000 */
[----:B------:R-:W-:Y:S01]  /*3920*/  VIADD R8, R6, 0x102 ;  /* 0x0000010206087836 */ /* 0x000fe20000000000 */
[----:B------:R-:W-:Y:S01]  /*3930*/  ISETP.GT.AND P2, PT, R2, 0x1, PT ;  /* 0x000000010200780c */ /* 0x000fe20003f44270 */
[----:B------:R-:W-:Y:S01]  /*3940*/  UMOV UR57, 0x40000040 ;  /* 0x4000004000397882 */ /* 0x000fe20000000000 */
[----:B------:R-:W-:Y:S01]  /*3950*/  R2UR UR14, R14 ;  /* 0x000000000e0e72ca */ /* 0x000fe200000e0000 */
[----:B------:R-:W-:Y:S01]  /*3960*/  UMOV UR59, 0x40 ;  /* 0x00000040003b7882 */ /* 0x000fe20000000000 */
[----:B------:R-:W-:Y:S01]  /*3970*/  R2UR UR15, R8 ;  /* 0x00000000080f72ca */ /* 0x000fe200000e0000 */
[----:B------:R-:W-:Y:S01]  /*3980*/  VIADD R8, R6, 0x182 ;  /* 0x0000018206087836 */ /* 0x000fe20000000000 */
[----:B------:R-:W-:Y:S01]  /*3990*/  ISETP.GT.AND P4, PT, R2, 0x11, PT ;  /* 0x000000110200780c */ /* 0x000fe20003f84270 */
[----:B------:R-:W-:Y:S01]  /*39a0*/  UMOV UR21, UR57 ;  /* 0x0000003900157c82 */ /* 0x000fe20008000000 */
[----:B------:R-:W-:Y:S01]  /*39b0*/  FSEL R13, R24, -INF , P1 ;  /* 0xff800000180d7808 */ /* 0x000fe20000800000 */
[----:B------:R-:W-:Y:S01]  /*39c0*/  UMOV UR23, 0x40 ;  /* 0x0000004000177882 */ /* 0x000fe20000000000 */
[----:B------:R-:W-:Y:S01]  /*39d0*/  R2UR UR8, R8 ;  /* 0x00000000080872ca */ /* 0x000fe200000e0000 */
[----:B------:R-:W-:Y:S01]  /*39e0*/  VIADD R8, R6, 0x202 ;  /* 0x0000020206087836 */ /* 0x000fe20000000000 */
[----:B------:R-:W-:Y:S01]  /*39f0*/  FSEL R20, R26, -INF , P1 ;  /* 0xff8000001a147808 */ /* 0x000fe20000800000 */
[----:B------:R-:W-:Y:S01]  /*3a00*/  UMOV UR19, 0x40 ;  /* 0x0000004000137882 */ /* 0x000fe20000000000 */
[----:B------:R-:W-:Y:S01]  /*3a10*/  FSEL R15, R28, -INF , P3 ;  /* 0xff8000001c0f7808 */ /* 0x000fe20001800000 */
[----:B------:R-:W-:Y:S01]  /*3a20*/  UMOV UR49, 0x40000040 ;  /* 0x4000004000317882 */ /* 0x000fe20000000000 */
[----:B------:R-:W-:Y:S01]  /*3a30*/  FSEL R25, R25, -INF , P2 ;  /* 0xff80000019197808 */ /* 0x000fe20001000000 */
[--C-:B---3--:R-:W-:Y:S01]  /*3a40*/  FFMA.FTZ R24, R20, UR61, -R9.reuse ;  /* 0x0000003d14187c23 */ /* 0x108fe20008010809 */
[----:B------:R-:W-:Y:S01]  /*3a50*/  FSEL R22, R27, -INF , P2 ;  /* 0xff8000001b167808 */ /* 0x000fe20001000000 */
[--C-:B--2---:R-:W-:Y:S01]  /*3a60*/  FFMA.FTZ R14, R15, UR61, -R10.reuse ;  /* 0x0000003d0f0e7c23 */ /* 0x104fe2000801080a */
[----:B------:R-:W-:Y:S01]  /*3a70*/  FSEL R30, R30, -INF , P3 ;  /* 0xff8000001e1e7808 */ /* 0x000fe20001800000 */
[--C-:B------:R-:W-:Y:S01]  /*3a80*/  FFMA.FTZ R23, R25, UR61, -R10.reuse ;  /* 0x0000003d19177c23 */ /* 0x100fe2000801080a */
[----:B------:R-:W-:Y:S01]  /*3a90*/  FSEL R29, R29, -INF , P4 ;  /* 0xff8000001d1d7808 */ /* 0x000fe20002000000 */
[--C-:B------:R-:W-:Y:S01]  /*3aa0*/  FFMA.FTZ R25, R22, UR61, -R9.reuse ;  /* 0x0000003d16197c23 */ /* 0x100fe20008010809 */
[----:B------:R-:W-:Y:S01]  /*3ab0*/  FSEL R28, R31, -INF , P4 ;  /* 0xff8000001f1c7808 */ /* 0x000fe20002000000 */
[----:B------:R-:W-:Y:S01]  /*3ac0*/  FFMA.FTZ R22, R30, UR61, -R9 ;  /* 0x0000003d1e167c23 */ /* 0x000fe20008010809 */
[C---:B------:R-:W-:Y:S01]  /*3ad0*/  ISETP.GT.AND P1, PT, R2.reuse, 0x20, PT ;  /* 0x000000200200780c */ /* 0x040fe20003f24270 */
[----:B------:R-:W-:Y:S01]  /*3ae0*/  FFMA.FTZ R21, R29, UR61, -R10 ;  /* 0x0000003d1d157c23 */ /* 0x000fe2000801080a */
[C---:B------:R-:W-:Y:S01]  /*3af0*/  ISETP.GT.AND P2, PT, R2.reuse, 0x21, PT ;  /* 0x000000210200780c */ /* 0x040fe20003f44270 */
[----:B------:R-:W-:Y:S01]  /*3b00*/  MUFU.EX2 R23, R23 ;  /* 0x0000001700177308 */ /* 0x000fe20000000800 */
[C---:B------:R-:W-:Y:S01]  /*3b10*/  ISETP.GT.AND P3, PT, R2.reuse, 0x30, PT ;  /* 0x000000300200780c */ /* 0x040fe20003f64270 */
[----:B------:R-:W-:Y:S01]  /*3b20*/  UMOV UR51, 0x40 ;  /* 0x0000004000337882 */ /* 0x000fe20000000000 */
[C---:B------:R-:W-:Y:S01]  /*3b30*/  ISETP.GT.AND P4, PT, R2.reuse, 0x31, PT ;  /* 0x000000310200780c */ /* 0x040fe20003f84270 */
[----:B------:R-:W-:Y:S01]  /*3b40*/  UMOV UR53, UR49 ;  /* 0x0000003100357c82 */ /* 0x000fe20008000000 */
[C---:B------:R-:W-:Y:S01]  /*3b50*/  ISETP.GT.AND P5, PT, R2.reuse, 0x40, PT ;  /* 0x000000400200780c */ /* 0x040fe20003fa4270 */
[----:B------:R-:W-:Y:S01]  /*3b60*/  UMOV UR55, 0x40 ;  /* 0x0000004000377882 */ /* 0x000fe20000000000 */
[----:B------:R-:W-:Y:S01]  /*3b70*/  ISETP.GT.AND P6, PT, R2, 0x41, PT ;  /* 0x000000410200780c */ /* 0x000fe20003fc4270 */
[----:B------:R-:W-:Y:S01]  /*3b80*/  MUFU.EX2 R24, R24 ;  /* 0x0000001800187308 */ /* 0x000fe20000000800 */
[----:B------:R-:W-:Y:S01]  /*3b90*/  FSEL R33, R33, -INF , P2 ;  /* 0xff80000021217808 */ /* 0x000fe20001000000 */
[----:B------:R-:W-:Y:S01]  /*3ba0*/  UMOV UR45, UR49 ;  /* 0x00000031002d7c82 */ /* 0x000fe20008000000 */
[----:B------:R-:W-:Y:S01]  /*3bb0*/  FSEL R27, R36, -INF , P3 ;  /* 0xff800000241b7808 */ /* 0x000fe20001800000 */
[----:B------:R-:W-:-:S02]  /*3bc0*/  WARPGROUP.DEPBAR.LE gsb0, 0x0 ;  /* 0x00008000000079c5 */ /* 0x000fc40000010000 */
[----:B------:R-:W-:Y:S01]  /*3bd0*/  WARPGROUP.ARRIVE ;  /* 0x00000000000079c5 */ /* 0x000fe20000000000 */
[----:B------:R-:W-:Y:S01]  /*3be0*/  FSEL R37, R37, -INF , P4 ;  /* 0xff80000025257808 */ /* 0x000fe20002000000 */
[----:B------:R-:W-:Y:S01]  /*3bf0*/  FFMA.FTZ R15, R33, UR61, -R10 ;  /* 0x0000003d210f7c23 */ /* 0x000fe2000801080a */
[----:B------:R-:W-:Y:S01]  /*3c00*/  FSEL R31, R40, -INF , P5 ;  /* 0xff800000281f7808 */ /* 0x000fe20002800000 */
[----:B------:R-:W-:Y:S01]  /*3c10*/  MUFU.EX2 R25, R25 ;  /* 0x0000001900197308 */ /* 0x000fe20000000800 */
[----:B------:R-:W-:Y:S01]  /*3c20*/  FSEL R41, R41, -INF , P6 ;  /* 0xff80000029297808 */ /* 0x000fe20003000000 */
[----:B------:R-:W-:Y:S01]  /*3c30*/  HGMMA.64x8x16.F32.BF16 R48, gdesc[UR4], RZ, !UPT, gsb0 ;  /* 0x00000000043079f0 */ /* 0x000fe2000c0018ff */
[----:B------:R-:W-:Y:S01]  /*3c40*/  UMOV UR6, UR9 ;  /* 0x0000000900067c82 */ /* 0x000fe20008000000 */
[----:B------:R-:W-:Y:S01]  /*3c50*/  UMOV UR7, 0x40000000 ;  /* 0x4000000000077882 */ /* 0x000fe20000000000 */
[----:B------:R-:W-:Y:S01]  /*3c60*/  R2UR UR9, R8 ;  /* 0x00000000080972ca */ /* 0x000fe200000e0000 */
[----:B------:R-:W-:-:S02]  /*3c70*/  VIADD R8, R6, 0x4 ;  /* 0x0000000406087836 */ /* 0x000fc40000000000 */
[--C-:B------:R-:W-:Y:S01]  /*3c80*/  FFMA.FTZ R37, R37, UR61, -R10.reuse ;  /* 0x0000003d25257c23 */ /* 0x100fe2000801080a */
[--C-:B------:R-:W-:Y:S01]  /*3c90*/  FFMA.FTZ R31, R31, UR61, -R10.reuse ;  /* 0x0000003d1f1f7c23 */ /* 0x100fe2000801080a */
[----:B------:R-:W-:Y:S01]  /*3ca0*/  FFMA.FTZ R41, R41, UR61, -R10 ;  /* 0x0000003d29297c23 */ /* 0x000fe2000801080a */
[----:B------:R-:W-:Y:S01]  /*3cb0*/  LEA R29, R229, UR60, 0x2 ;  /* 0x0000003ce51d7c11 */ /* 0x000fe2000f8e10ff */
[----:B------:R-:W-:Y:S01]  /*3cc0*/  MUFU.EX2 R14, R14 ;  /* 0x0000000e000e7308 */ /* 0x000fe20000000800 */
[----:B------:R-:W-:Y:S01]  /*3cd0*/  FSEL R34, R34, -INF , P1 ;  /* 0xff80000022227808 */ /* 0x000fe20000800000 */
[----:B------:R-:W-:Y:S01]  /*3ce0*/  UMOV UR47, 0x40 ;  /* 0x00000040002f7882 */ /* 0x000fe20000000000 */
[----:B------:R-:W-:Y:S01]  /*3cf0*/  FSEL R30, R35, -INF , P2 ;  /* 0xff800000231e7808 */ /* 0x000fe20001000000 */
[----:B------:R-:W-:Y:S01]  /*3d00*/  UMOV UR29, 0x40000040 ;  /* 0x40000040001d7882 */ /* 0x000fe20000000000 */
[----:B------:R-:W-:Y:S01]  /*3d10*/  FSEL R38, R38, -INF , P3 ;  /* 0xff80000026267808 */ /* 0x000fe20001800000 */
[----:B------:R-:W-:Y:S01]  /*3d20*/  UMOV UR31, 0x40 ;  /* 0x00000040001f7882 */ /* 0x000fe20000000000 */
[----:B------:R-:W-:Y:S01]  /*3d30*/  FSEL R42, R42, -INF , P5 ;  /* 0xff8000002a2a7808 */ /* 0x000fe20002800000 */
[----:B------:R-:W-:Y:S01]  /*3d40*/  MUFU.EX2 R21, R21 ;  /* 0x0000001500157308 */ /* 0x000fe20000000800 */
[----:B------:R-:W-:Y:S01]  /*3d50*/  UMOV UR41, UR29 ;  /* 0x0000001d00297c82 */ /* 0x000fe20008000000 */
[----:B------:R-:W-:Y:S01]  /*3d60*/  FFMA.FTZ R36, R38, UR61, -R9 ;  /* 0x0000003d26247c23 */ /* 0x000fe20008010809 */
[----:B------:R-:W-:Y:S01]  /*3d70*/  UMOV UR43, 0x40 ;  /* 0x00000040002b7882 */ /* 0x000fe20000000000 */
[----:B------:R-:W-:Y:S01]  /*3d80*/  UMOV UR37, UR29 ;  /* 0x0000001d00257c82 */ /* 0x000fe20008000000 */
[----:B------:R-:W-:Y:S01]  /*3d90*/  UMOV UR39, 0x40 ;  /* 0x0000004000277882 */ /* 0x000fe20000000000 */
[----:B------:R-:W-:Y:S01]  /*3da0*/  UMOV UR33, UR29 ;  /* 0x0000001d00217c82 */ /* 0x000fe20008000000 */
[----:B------:R-:W-:Y:S01]  /*3db0*/  UMOV UR35, 0x40 ;  /* 0x0000004000237882 */ /* 0x000fe20000000000 */
[----:B------:R-:W-:Y:S01]  /*3dc0*/  MUFU.EX2 R15, R15 ;  /* 0x0000000f000f7308 */ /* 0x000fe20000000800 */
[----:B------:R-:W-:Y:S01]  /*3dd0*/  UMOV UR25, UR29 ;  /* 0x0000001d00197c82 */ /* 0x000fe20008000000 */
[----:B------:R-:W-:Y:S01]  /*3de0*/  UMOV UR27, 0x40 ;  /* 0x00000040001b7882 */ /* 0x000fe20000000000 */
[----:B------:R-:W-:-:S05]  /*3df0*/  IMAD R5, R4, 0x2800, R5 ;  /* 0x0000280004057824 */ /* 0x000fca00078e0205 */
[----:B------:R-:W-:Y:S01]  /*3e00*/  MUFU.EX2 R22, R22 ;  /* 0x0000001600167308 */ /* 0x000fe20000000800 */
[----:B------:R-:W-:-:S04]  /*3e10*/  SHF.R.U32.HI R5, RZ, 0x4, R5 ;  /* 0x00000004ff057819 */ /* 0x000fc80000011605 */
[----:B------:R-:W-:-:S03]  /*3e20*/  LOP3.LUT R5, R5, 0x3fff, RZ, 0xc0, !PT ;  /* 0x00003fff05057812 */ /* 0x000fc600078ec0ff */
[----:B------:R-:W-:Y:S01]  /*3e30*/  MUFU.EX2 R36, R36 ;  /* 0x0000002400247308 */ /* 0x000fe20000000800 */
[----:B------:R-:W-:Y:S02]  /*3e40*/  WARPGROUP.DEPBAR.LE gsb0, 0x0 ;  /* 0x00008000000079c5 */ /* 0x000fe40000010000 */
[----:B------:R-:W-:-:S06]  /*3e50*/  WARPGROUP.ARRIVE ;  /* 0x00000000000079c5 */ /* 0x000fcc0000000000 */
[----:B------:R-:W-:Y:S01]  /*3e60*/  HGMMA.64x8x16.F32.BF16 R52, gdesc[UR4], RZ, !UPT, gsb0 ;  /* 0x00000000043479f0 */ /* 0x000fe2000c0018ff */
[----:B------:R-:W-:Y:S01]  /*3e70*/  UMOV UR6, UR10 ;  /* 0x0000000a00067c82 */ /* 0x000fe20008000000 */
[----:B------:R-:W-:Y:S01]  /*3e80*/  UMOV UR7, 0x40000000 ;  /* 0x4000000000077882 */ /* 0x000fe20000000000 */
[----:B------:R-:W-:Y:S01]  /*3e90*/  R2UR UR10, R8 ;  /* 0x00000000080a72ca */ /* 0x000fe200000e0000 */
[----:B------:R-:W-:Y:S01]  /*3ea0*/  VIADD R8, R11, 0x4 ;  /* 0x000000040b087836 */ /* 0x000fe20000000000 */
[----:B------:R-:W-:Y:S02]  /*3eb0*/  WARPGROUP.DEPBAR.LE gsb0, 0x0 ;  /* 0x00008000000079c5 */ /* 0x000fe40000010000 */
[----:B------:R-:W-:-:S06]  /*3ec0*/  WARPGROUP.ARRIVE ;  /* 0x00000000000079c5 */ /* 0x000fcc0000000000 */
[----:B------:R-:W-:Y:S01]  /*3ed0*/  HGMMA.64x8x16.F32.BF16 R216, gdesc[UR4], RZ, !UPT, gsb0 ;  /* 0x0000000004d879f0 */ /* 0x000fe2000c0018ff */
[----:B------:R-:W-:Y:S01]  /*3ee0*/  UMOV UR6, UR11 ;  /* 0x0000000b00067c82 */ /* 0x000fe20008000000 */
[----:B------:R-:W-:Y:S01]  /*3ef0*/  UMOV UR7, 0x40000000 ;  /* 0x4000000000077882 */ /* 0x000fe20000000000 */
[----:B------:R-:W-:Y:S01]  /*3f00*/  R2UR UR11, R8 ;  /* 0x00000000080b72ca */ /* 0x000fe200000e0000 */
[----:B------:R-:W-:-:S05]  /*3f10*/  VIADD R8, R6, 0x84 ;  /* 0x0000008406087836 */ /* 0x000fca0000000000 */
[----:B------:R-:W-:Y:S01]  /*3f20*/  R2UR UR16, R8 ;  /* 0x00000000081072ca */ /* 0x000fe200000e0000 */
[----:B------:R-:W-:-:S05]  /*3f30*/  VIADD R8, R6, 0x104 ;  /* 0x0000010406087836 */ /* 0x000fca0000000000 */
[----:B------:R-:W-:Y:S01]  /*3f40*/  R2UR UR17, R8 ;  /* 0x00000000081172ca */ /* 0x000fe200000e0000 */
[----:B------:R-:W-:-:S05]  /*3f50*/  VIADD R8, R6, 0x184 ;  /* 0x0000018406087836 */ /* 0x000fca0000000000 */
[----:B------:R-:W-:Y:S01]  /*3f60*/  R2UR UR18, R8 ;  /* 0x00000000081272ca */ /* 0x000fe200000e0000 */
[----:B------:R-:W-:Y:S01]  /*3f70*/  VIADD R8, R6, 0x204 ;  /* 0x0000020406087836 */ /* 0x000fe20000000000 */
[----:B------:R-:W-:Y:S02]  /*3f80*/  WARPGROUP.DEPBAR.LE gsb0, 0x0 ;  /* 0x00008000000079c5 */ /* 0x000fe40000010000 */
[----:B------:R-:W-:-:S06]  /*3f90*/  WARPGROUP.ARRIVE ;  /* 0x00000000000079c5 */ /* 0x000fcc0000000000 */
[----:B------:R-:W-:Y:S01]  /*3fa0*/  HGMMA.64x8x16.F32.BF16 R220, gdesc[UR4], RZ, !UPT, gsb0 ;  /* 0x0000000004dc79f0 */ /* 0x000fe2000c0018ff */
[----:B------:R-:W-:Y:S01]  /*3fb0*/  UMOV UR6, UR12 ;  /* 0x0000000c00067c82 */ /* 0x000fe20008000000 */
[----:B------:R-:W-:Y:S01]  /*3fc0*/  UMOV UR7, 0x40000000 ;  /* 0x4000000000077882 */ /* 0x000fe20000000000 */
        /* <DEDUP_REMOVED lines=17> */
[----:B------:R-:W-:Y:S01]  /*40e0*/  R2UR UR8, R8 ;  /* 0x00000000080872ca */ /* 0x000fe200000e0000 */
[----:B------:R-:W-:Y:S01]  /*40f0*/  VIADD R8, R6, 0x6 ;  /* 0x0000000606087836 */ /* 0x000fe20000000000 */
[----:B------:R-:W-:Y:S02]  /*4100*/  WARPGROUP.DEPBAR.LE gsb0, 0x0 ;  /* 0x00008000000079c5 */ /* 0x000fe40000010000 */
[----:B------:R-:W-:-:S06]  /*4110*/  WARPGROUP.ARRIVE ;  /* 0x00000000000079c5 */ /* 0x000fcc0000000000 */
[----:B------:R-:W-:Y:S01]  /*4120*/  HGMMA.64x8x16.F32.BF16 R216, gdesc[UR4], R216, gsb0 ;  /* 0x0000000004d879f0 */ /* 0x000fe200080018d8 */
        /* <DEDUP_REMOVED lines=14> */
[----:B------:R-:W-:Y:S01]  /*4210*/  HGMMA.64x8x16.F32.BF16 R220, gdesc[UR4], R220, gsb0 ;  /* 0x0000000004dc79f0 */ /* 0x000fe200080018dc */
        /* <DEDUP_REMOVED lines=417> */
[C---:B------:R-:W-:Y:S02]  /*5c30*/  VIADD R8, R11.reuse, 0x604 ;  /* 0x000006040b087836 */ /* 0x040fe40000000000 */
[----:B------:R-:W-:-:S03]  /*5c40*/  VIADD R11, R11, 0x606 ;  /* 0x000006060b0b7836 */ /* 0x000fc60000000000 */
        /* <DEDUP_REMOVED lines=20> */
[----:B------:R-:W-:Y:S01]  /*5d90*/  UMOV UR13, UR57 ;  /* 0x00000039000d7c82 */ /* 0x000fe20008000000 */
        /* <DEDUP_REMOVED lines=10> */
[----:B------:R-:W-:Y:S01]  /*5e40*/  UMOV UR15, 0x40 ;  /* 0x00000040000f7882 */ /* 0x000fe20000000000 */
[----:B------:R-:W-:Y:S02]  /*5e50*/  WARPGROUP.DEPBAR.LE gsb0, 0x0 ;  /* 0x00008000000079c5 */ /* 0x000fe40000010000 */
[----:B------:R-:W-:-:S06]  /*5e60*/  WARPGROUP.ARRIVE ;  /* 0x00000000000079c5 */ /* 0x000fcc0000000000 */
[----:B------:R-:W-:Y:S01]  /*5e70*/  HGMMA.64x8x16.F32.BF16 R216, gdesc[UR4], R216, gsb0 ;  /* 0x0000000004d879f0 */ /* 0x000fe200080018d8 */
[----:B------:R-:W-:Y:S01]  /*5e80*/  UMOV UR6, UR8 ;  /* 0x0000000800067c82 */ /* 0x000fe20008000000 */
[----:B------:R-:W-:Y:S01]  /*5e90*/  UMOV UR7, 0x40000000 ;  /* 0x4000000000077882 */ /* 0x000fe20000000000 */
[----:B------:R-:W-:Y:S01]  /*5ea0*/  R2UR UR8, R8 ;  /* 0x00000000080872ca */ /* 0x000fe200000e0000 */
[----:B------:R-:W-:Y:S01]  /*5eb0*/  FFMA.FTZ R8, R13, UR61, -R10 ;  /* 0x0000003d0d087c23 */ /* 0x000fe2000801080a */
[----:B------:R-:W-:Y:S02]  /*5ec0*/  FSEL R13, R32, -INF , P1 ;  /* 0xff800000200d7808 */ /* 0x000fe40000800000 */
[----:B------:R-:W-:-:S03]  /*5ed0*/  FSEL R32, R39, -INF , P4 ;  /* 0xff80000027207808 */ /* 0x000fc60002000000 */
[--C-:B------:R-:W-:Y:S01]  /*5ee0*/  FFMA.FTZ R12, R13, UR61, -R10.reuse ;  /* 0x0000003d0d0c7c23 */ /* 0x100fe2000801080a */
[----:B------:R-:W-:Y:S01]  /*5ef0*/  FFMA.FTZ R13, R27, UR61, -R10 ;  /* 0x0000003d1b0d7c23 */ /* 0x000fe2000801080a */
[----:B------:R-:W-:Y:S02]  /*5f00*/  VIADD R10, R6, 0x786 ;  /* 0x00000786060a7836 */ /* 0x000fe40000000000 */
[--C-:B------:R-:W-:Y:S01]  /*5f10*/  FFMA.FTZ R27, R28, UR61, -R9.reuse ;  /* 0x0000003d1c1b7c23 */ /* 0x100fe20008010809 */
[----:B------:R-:W-:Y:S01]  /*5f20*/  FFMA.FTZ R28, R34, UR61, -R9 ;  /* 0x0000003d221c7c23 */ /* 0x000fe20008010809 */
[----:B------:R-:W-:Y:S01]  /*5f30*/  FSEL R34, R43, -INF , P6 ;  /* 0xff8000002b227808 */ /* 0x000fe20003000000 */
[----:B------:R-:W1:Y:S08]  /*5f40*/  MUFU.EX2 R8, R8 ;  /* 0x0000000800087308 */ /* 0x000e700000000800 */
[----:B------:R-:W2:Y:S08]  /*5f50*/  MUFU.EX2 R27, R27 ;  /* 0x0000001b001b7308 */ /* 0x000eb00000000800 */
[----:B------:R-:W3:Y:S08]  /*5f60*/  MUFU.EX2 R12, R12 ;  /* 0x0000000c000c7308 */ /* 0x000ef00000000800 */
[----:B------:R-:W-:Y:S01]  /*5f70*/  MUFU.EX2 R13, R13 ;  /* 0x0000000d000d7308 */ /* 0x000fe20000000800 */
[----:B------:R-:W-:-:S02]  /*5f80*/  WARPGROUP.DEPBAR.LE gsb0, 0x0 ;  /* 0x00008000000079c5 */ /* 0x000fc40000010000 */
[----:B------:R-:W-:-:S05]  /*5f90*/  WARPGROUP.ARRIVE ;  /* 0x00000000000079c5 */ /* 0x000fca0000000000 */
[----:B------:R-:W-:Y:S01]  /*5fa0*/  MUFU.EX2 R28, R28 ;  /* 0x0000001c001c7308 */ /* 0x000fe20000000800 */
        /* <DEDUP_REMOVED lines=38> */
[----:B------:R-:W-:Y:S01]  /*6210*/  VIADD R6, R6, 0x986 ;  /* 0x0000098606067836 */ /* 0x000fe20000000000 */
[----:B------:R4:W-:Y:S02]  /*6220*/  MUFU.EX2 R11, R31 ;  /* 0x0000001f000b7308 */ /* 0x0009e40000000800 */
[----:B------:R-:W-:Y:S02]  /*6230*/  R2UR UR9, R10 ;  /* 0x000000000a0972ca */ /* 0x000fe400000e0000 */
[----:B------:R-:W-:-:S04]  /*6240*/  R2UR UR11, R6 ;  /* 0x00000000060b72ca */ /* 0x000fc800000e0000 */
[----:B------:R5:W3:Y:S01]  /*6250*/  MUFU.EX2 R10, R37 ;  /* 0x00000025000a7308 */ /* 0x000ae20000000800 */
[----:B----4-:R-:W-:-:S07]  /*6260*/  FFMA.FTZ R31, R42, UR61, -R9 ;  /* 0x0000003d2a1f7c23 */ /* 0x010fce0008010809 */
[----:B------:R-:W-:Y:S01]  /*6270*/  MUFU.EX2 R6, R41 ;  /* 0x0000002900067308 */ /* 0x000fe20000000800 */
[----:B-----5:R-:W-:-:S07]  /*6280*/  FFMA.FTZ R37, R32, UR61, -R9 ;  /* 0x0000003d20257c23 */ /* 0x020fce0008010809 */
[----:B------:R-:W-:Y:S08]  /*6290*/  MUFU.EX2 R37, R37 ;  /* 0x0000002500257308 */ /* 0x000ff00000000800 */
[----:B------:R-:W-:Y:S01]  /*62a0*/  MUFU.EX2 R31, R31 ;  /* 0x0000001f001f7308 */ /* 0x000fe20000000800 */
        /* <DEDUP_REMOVED lines=24> */
[----:B------:R-:W-:Y:S01]  /*6430*/  UIADD3 UR4, UR60, 0x2c500, URZ ;  /* 0x0002c5003c047890 */ /* 0x000fe2000fffe03f */
[----:B------:R-:W-:-:S03]  /*6440*/  UMOV UR7, 0x40 ;  /* 0x0000004000077882 */ /* 0x000fc60000000000 */
[----:B------:R-:W-:-:S04]  /*6450*/  USHF.R.U32.HI UR4, URZ, 0x4, UR4 ;  /* 0x000000043f047899 */ /* 0x000fc80008011604 */
[----:B------:R-:W-:-:S04]  /*6460*/  ULOP3.LUT UR4, UR4, 0x3fff, URZ, 0xc0, !UPT ;  /* 0x00003fff04047892 */ /* 0x000fc8000f8ec03f */
[----:B------:R-:W-:-:S04]  /*6470*/  ULOP3.LUT UR4, UR4, 0x80000, URZ, 0xfc, !UPT ;  /* 0x0008000004047892 */ /* 0x000fc8000f8efc3f */
[----:B------:R-:W-:Y:S02]  /*6480*/  UIADD3 UR5, UR4, 0x80, URZ ;  /* 0x0000008004057890 */ /* 0x000fe4000fffe03f */
[----:B------:R-:W-:Y:S02]  /*6490*/  UIADD3 UR6, UR4, 0x100, URZ ;  /* 0x0000010004067890 */ /* 0x000fe4000fffe03f */
[----:B------:R-:W-:Y:S01]  /*64a0*/  UMOV UR58, UR4 ;  /* 0x00000004003a7c82 */ /* 0x000fe20008000000 */
[----:B------:R-:W-:Y:S02]  /*64b0*/  UIADD3 UR50, UR4, 0x10, URZ ;  /* 0x0000001004327890 */ /* 0x000fe4000fffe03f */
[----:B------:R-:W-:Y:S01]  /*64c0*/  UMOV UR22, UR5 ;  /* 0x0000000500167c82 */ /* 0x000fe20008000000 */
[----:B------:R-:W-:Y:S01]  /*64d0*/  UIADD3 UR5, UR4, 0x180, URZ ;  /* 0x0000018004057890 */ /* 0x000fe2000fffe03f */
[----:B------:R-:W-:Y:S01]  /*64e0*/  UMOV UR14, UR6 ;  /* 0x00000006000e7c82 */ /* 0x000fe20008000000 */
[----:B------:R-:W-:Y:S01]  /*64f0*/  UIADD3 UR6, UR4, 0x200, URZ ;  /* 0x0000020004067890 */ /* 0x000fe2000fffe03f */
[----:B------:R-:W-:Y:S01]  /*6500*/  UMOV UR8, UR22 ;  /* 0x0000001600087c82 */ /* 0x000fe20008000000 */
[----:B------:R-:W-:-:S03]  /*6510*/  UIADD3 UR54, UR4, 0x190, URZ ;  /* 0x0000019004367890 */ /* 0x000fc6000fffe03f */
[----:B------:R-:W-:Y:S01]  /*6520*/  UMOV UR18, UR5 ;  /* 0x0000000500127c82 */ /* 0x000fe20008000000 */
[----:B------:R-:W-:Y:S02]  /*6530*/  UIADD3 UR5, UR4, 0x90, URZ ;  /* 0x0000009004057890 */ /* 0x000fe4000fffe03f */
[----:B------:R-:W-:Y:S02]  /*6540*/  UIADD3 UR46, UR4, 0x210, URZ ;  /* 0x00000210042e7890 */ /* 0x000fe4000fffe03f */
[----:B------:R-:W-:Y:S02]  /*6550*/  UIADD3 UR30, UR4, 0x20, URZ ;  /* 0x00000020041e7890 */ /* 0x000fe4000fffe03f */
[----:B------:R-:W-:Y:S02]  /*6560*/  UIADD3 UR42, UR4, 0xa0, URZ ;  /* 0x000000a0042a7890 */ /* 0x000fe4000fffe03f */
[----:B------:R-:W-:Y:S02]  /*6570*/  UIADD3 UR38, UR4, 0x120, URZ ;  /* 0x0000012004267890 */ /* 0x000fe4000fffe03f */
[----:B------:R-:W-:-:S02]  /*6580*/  UIADD3 UR34, UR4, 0x1a0, URZ ;  /* 0x000001a004227890 */ /* 0x000fc4000fffe03f */
[----:B------:R-:W-:Y:S01]  /*6590*/  UIADD3 UR26, UR4, 0x220, URZ ;  /* 0x00000220041a7890 */ /* 0x000fe2000fffe03f */
[----:B------:R-:W-:Y:S02]  /*65a0*/  WARPGROUP.DEPBAR.LE gsb0, 0x0 ;  /* 0x00008000000079c5 */ /* 0x000fe40000010000 */
[----:B------:R-:W4:Y:S04]  /*65b0*/  LDS R26, [R29+0x2c300] ;  /* 0x02c300001d1a7984 */ /* 0x000f280000000800 */
[----:B------:R5:W1:Y:S02]  /*65c0*/  LDS R20, [R29+0x2c320] ;  /* 0x02c320001d147984 */ /* 0x000a640000000800 */
[--C-:B-----5:R-:W-:Y:S01]  /*65d0*/  FFMA.FTZ R29, R30, UR61, -R9.reuse ;  /* 0x0000003d1e1d7c23 */ /* 0x120fe20008010809 */
[----:B------:R-:W-:-:S05]  /*65e0*/  FFMA.FTZ R30, R34, UR61, -R9 ;  /* 0x0000003d221e7c23 */ /* 0x000fca0008010809 */
[----:B------:R-:W5:Y:S08]  /*65f0*/  MUFU.EX2 R29, R29 ;  /* 0x0000001d001d7308 */ /* 0x000f700000000800 */
[----:B------:R-:W5:Y:S01]  /*6600*/  MUFU.EX2 R30, R30 ;  /* 0x0000001e001e7308 */ /* 0x000f620000000800 */
[--C-:B----4-:R-:W-:Y:S01]  /*6610*/  FADD.FTZ R9, R44, -R26.reuse ;  /* 0x8000001a2c097221 */ /* 0x110fe20000010000 */
[--C-:B------:R-:W-:Y:S01]  /*6620*/  FADD.FTZ R40, R45, -R26.reuse ;  /* 0x8000001a2d287221 */ /* 0x100fe20000010000 */
[--C-:B------:R-:W-:Y:S01]  /*6630*/  FADD.FTZ R35, R48, -R26.reuse ;  /* 0x8000001a30237221 */ /* 0x100fe20000010000 */
[--C-:B------:R-:W-:Y:S01]  /*6640*/  FADD.FTZ R34, R49, -R26.reuse ;  /* 0x8000001a31227221 */ /* 0x100fe20000010000 */
[--C-:B------:R-:W-:Y:S01]  /*6650*/  FADD.FTZ R33, R52, -R26.reuse ;  /* 0x8000001a34217221 */ /* 0x100fe20000010000 */
[--C-:B------:R-:W-:Y:S01]  /*6660*/  FADD.FTZ R32, R53, -R26.reuse ;  /* 0x8000001a35207221 */ /* 0x100fe20000010000 */
[--C-:B------:R-:W-:Y:S01]  /*6670*/  FADD.FTZ R216, R216, -R26.reuse ;  /* 0x8000001ad8d87221 */ /* 0x100fe20000010000 */
[--C-:B------:R-:W-:Y:S01]  /*6680*/  FADD.FTZ R217, R217, -R26.reuse ;  /* 0x8000001ad9d97221 */ /* 0x100fe20000010000 */
[--C-:B------:R-:W-:Y:S01]  /*6690*/  FADD.FTZ R220, R220, -R26.reuse ;  /* 0x8000001adcdc7221 */ /* 0x100fe20000010000 */
[----:B------:R-:W-:Y:S01]  /*66a0*/  FADD.FTZ R221, R221, -R26 ;  /* 0x8000001adddd7221 */ /* 0x000fe20000010000 */
[--C-:B-1----:R-:W-:Y:S01]  /*66b0*/  FADD.FTZ R26, R47, -R20.reuse ;  /* 0x800000142f1a7221 */ /* 0x102fe20000010000 */
[----:B------:R-:W-:Y:S01]  /*66c0*/  FMUL.FTZ R38, R8, R9 ;  /* 0x0000000908267220 */ /* 0x000fe20000410000 */
[--C-:B------:R-:W-:Y:S01]  /*66d0*/  FADD.FTZ R44, R51, -R20.reuse ;  /* 0x80000014332c7221 */ /* 0x100fe20000010000 */
[C---:B------:R-:W-:Y:S01]  /*66e0*/  F2FP.BF16.F32.PACK_AB R8, R23.reuse, R8 ;  /* 0x000000081708723e */ /* 0x040fe200000010ff */
[----:B------:R-:W-:Y:S01]  /*66f0*/  FMUL.FTZ R39, R23, R40 ;  /* 0x0000002817277220 */ /* 0x000fe20000410000 */
[C---:B------:R-:W-:Y:S01]  /*6700*/  F2FP.BF16.F32.PACK_AB R9, R25.reuse, R24 ;  /* 0x000000181909723e */ /* 0x040fe200000010ff */
[----:B------:R-:W-:Y:S01]  /*6710*/  BAR.SYNC.DEFER_BLOCKING 0x9, 0x100 ;  /* 0x0244000000007b1d */ /* 0x000fe20000010000 */
[----:B------:R-:W-:Y:S01]  /*6720*/  FMUL.FTZ R40, R25, R26 ;  /* 0x0000001a19287220 */ /* 0x000fe20000410000 */
[----:B------:R-:W-:Y:S01]  /*6730*/  FMUL.FTZ R35, R14, R35 ;  /* 0x000000230e237220 */ /* 0x000fe20000410000 */
[----:B------:R-:W-:Y:S01]  /*6740*/  F2FP.BF16.F32.PACK_AB R26, R21, R14 ;  /* 0x0000000e151a723e */ /* 0x000fe200000010ff */
[C---:B--2---:R-:W-:Y:S01]  /*6750*/  FMUL.FTZ R44, R27.reuse, R44 ;  /* 0x0000002c1b2c7220 */ /* 0x044fe20000410000 */
[----:B------:R-:W-:Y:S01]  /*6760*/  F2FP.BF16.F32.PACK_AB R27, R27, R22 ;  /* 0x000000161b1b723e */ /* 0x000fe200000010ff */
[C---:B------:R-:W-:Y:S01]  /*6770*/  FMUL.FTZ R32, R15.reuse, R32 ;  /* 0x000000200f207220 */ /* 0x040fe20000410000 */
[----:B---3--:R-:W-:Y:S01]  /*6780*/  F2FP.BF16.F32.PACK_AB R14, R15, R12 ;  /* 0x0000000c0f0e723e */ /* 0x008fe200000010ff */
[----:B------:R-:W-:Y:S01]  /*6790*/  FMUL.FTZ R217, R10, R217 ;  /* 0x000000d90ad97220 */ /* 0x000fe20000410000 */
[----:B-----5:R-:W-:Y:S01]  /*67a0*/  F2FP.BF16.F32.PACK_AB R15, R29, R28 ;  /* 0x0000001c1d0f723e */ /* 0x020fe200000010ff */
[----:B------:R-:W-:Y:S01]  /*67b0*/  FMUL.FTZ R220, R11, R220 ;  /* 0x000000dc0bdc7220 */ /* 0x000fe20000410000 */
[--C-:B------:R-:W-:Y:S01]  /*67c0*/  FADD.FTZ R47, R50, -R20.reuse ;  /* 0x80000014322f7221 */ /* 0x100fe20000010000 */
[----:B------:R-:W-:Y:S01]  /*67d0*/  FMUL.FTZ R34, R21, R34 ;  /* 0x0000002215227220 */ /* 0x000fe20000410000 */
[--C-:B------:R-:W-:Y:S01]  /*67e0*/  FADD.FTZ R45, R46, -R20.reuse ;  /* 0x800000142e2d7221 */ /* 0x100fe20000010000 */
[----:B------:R-:W-:Y:S01]  /*67f0*/  FADD.FTZ R43, R54, -R20 ;  /* 0x80000014362b7221 */ /* 0x000fe20000010000 */
[----:B------:R-:W-:Y:S01]  /*6800*/  FMUL.FTZ R21, R22, R47 ;  /* 0x0000002f16157220 */ /* 0x000fe20000410000 */
[----:B------:R-:W-:-:S02]  /*6810*/  IMAD R22, R4, 0x2000, R7 ;  /* 0x0000200004167824 */ /* 0x000fc400078e0207 */
[--C-:B------:R-:W-:Y:S01]  /*6820*/  FADD.FTZ R42, R55, -R20.reuse ;  /* 0x80000014372a7221 */ /* 0x100fe20000010000 */
[----:B------:R-:W-:Y:S01]  /*6830*/  FMUL.FTZ R23, R24, R45 ;  /* 0x0000002d18177220 */ /* 0x000fe20000410000 */
[--C-:B------:R-:W-:Y:S01]  /*6840*/  FADD.FTZ R41, R218, -R20.reuse ;  /* 0x80000014da297221 */ /* 0x100fe20000010000 */
[--C-:B------:R-:W-:Y:S01]  /*6850*/  FADD.FTZ R219, R219, -R20.reuse ;  /* 0x80000014dbdb7221 */ /* 0x100fe20000010000 */
[--C-:B------:R-:W-:Y:S01]  /*6860*/  FADD.FTZ R222, R222, -R20.reuse ;  /* 0x80000014dede7221 */ /* 0x100fe20000010000 */
[----:B------:R-:W-:Y:S01]  /*6870*/  FMUL.FTZ R221, R6, R221 ;  /* 0x000000dd06dd7220 */ /* 0x000fe20000410000 */
[----:B------:R-:W-:Y:S01]  /*6880*/  FADD.FTZ R20, R223, -R20 ;  /* 0x80000014df147221 */ /* 0x000fe20000010000 */
[----:B------:R1:W-:Y:S01]  /*6890*/  STSM.16.M88.2 [R0+0x2c500], R8 ;  /* 0x02c5000800007844 */ /* 0x0003e20000000100 */
[----:B------:R-:W-:Y:S01]  /*68a0*/  FMUL.FTZ R33, R12, R33 ;  /* 0x000000210c217220 */ /* 0x000fe20000410000 */
[----:B------:R-:W-:Y:S01]  /*68b0*/  FMUL.FTZ R43, R28, R43 ;  /* 0x0000002b1c2b7220 */ /* 0x000fe20000410000 */
[----:B------:R-:W-:Y:S01]  /*68c0*/  FMUL.FTZ R42, R29, R42 ;  /* 0x0000002a1d2a7220 */ /* 0x000fe20000410000 */
[----:B------:R-:W-:Y:S01]  /*68d0*/  STSM.16.M88.2 [R0+0x2cd00], R26 ;  /* 0x02cd001a00007844 */ /* 0x000fe20000000100 */
[----:B------:R-:W-:Y:S01]  /*68e0*/  F2FP.BF16.F32.PACK_AB R38, R39, R38 ;  /* 0x000000262726723e */ /* 0x000fe200000010ff */
[----:B------:R-:W-:Y:S01]  /*68f0*/  FMUL.FTZ R216, R13, R216 ;  /* 0x000000d80dd87220 */ /* 0x000fe20000410000 */
[----:B------:R-:W-:Y:S01]  /*6900*/  FMUL.FTZ R41, R36, R41 ;  /* 0x0000002924297220 */ /* 0x000fe20000410000 */
[----:B------:R-:W-:Y:S01]  /*6910*/  STSM.16.M88.2 [R0+0x2d500], R14 ;  /* 0x02d5000e00007844 */ /* 0x000fe20000000100 */
[----:B------:R-:W-:Y:S01]  /*6920*/  FMUL.FTZ R12, R37, R219 ;  /* 0x000000db250c7220 */ /* 0x000fe20000410000 */
[----:B------:R-:W-:Y:S01]  /*6930*/  F2FP.BF16.F32.PACK_AB R39, R40, R23 ;  /* 0x000000172827723e */ /* 0x000fe200000010ff */
[----:B------:R-:W-:Y:S01]  /*6940*/  FMUL.FTZ R222, R31, R222 ;  /* 0x000000de1fde7220 */ /* 0x000fe20000410000 */
[----:B-1----:R-:W-:Y:S01]  /*6950*/  F2FP.BF16.F32.PACK_AB R8, R10, R13 ;  /* 0x0000000d0a08723e */ /* 0x002fe200000010ff */
[----:B------:R-:W-:Y:S01]  /*6960*/  FMUL.FTZ R13, R30, R20 ;  /* 0x000000141e0d7220 */ /* 0x000fe20000410000 */
[----:B------:R-:W-:-:S02]  /*6970*/  F2FP.BF16.F32.PACK_AB R9, R37, R36 ;  /* 0x000000242509723e */ /* 0x000fc400000010ff */
[----:B------:R-:W-:Y:S02]  /*6980*/  F2FP.BF16.F32.PACK_AB R10, R6, R11 ;  /* 0x0000000b060a723e */ /* 0x000fe400000010ff */
[----:B------:R-:W-:Y:S01]  /*6990*/  F2FP.BF16.F32.PACK_AB R11, R30, R31 ;  /* 0x0000001f1e0b723e */ /* 0x000fe200000010ff */
[----:B------:R1:W-:Y:S01]  /*69a0*/  STSM.16.M88.2 [R0+0x2dd00], R8 ;  /* 0x02dd000800007844 */ /* 0x0003e20000000100 */
[----:B------:R-:W-:Y:S02]  /*69b0*/  SHF.R.U32.HI R6, RZ, 0x4, R22 ;  /* 0x00000004ff067819 */ /* 0x000fe40000011616 */
[----:B------:R-:W-:Y:S01]  /*69c0*/  F2FP.BF16.F32.PACK_AB R20, R34, R35 ;  /* 0x000000232214723e */ /* 0x000fe200000010ff */
[----:B------:R-:W-:Y:S01]  /*69d0*/  STSM.16.M88.2 [R0+0x2e500], R10 ;  /* 0x02e5000a00007844 */ /* 0x000fe20000000100 */
[----:B------:R-:W-:Y:S02]  /*69e0*/  LOP3.LUT R23, R6, 0x3fff, RZ, 0xc0, !PT ;  /* 0x00003fff06177812 */ /* 0x000fe400078ec0ff */
[----:B------:R-:W-:Y:S01]  /*69f0*/  F2FP.BF16.F32.PACK_AB R21, R44, R21 ;  /* 0x000000152c15723e */ /* 0x000fe200000010ff */
[----:B------:R-:W-:Y:S01]  /*6a00*/  @!PT LDS RZ, [RZ] ;  /* 0x00000000fffff984 */ /* 0x000fe20000000800 */
[----:B------:R-:W-:Y:S01]  /*6a10*/  @!PT LDS RZ, [RZ] ;  /* 0x00000000fffff984 */ /* 0x000fe20000000800 */
[----:B------:R-:W-:Y:S01]  /*6a20*/  @!PT LDS RZ, [RZ] ;  /* 0x00000000fffff984 */ /* 0x000fe20000000800 */
[----:B------:R-:W-:Y:S01]  /*6a30*/  @!PT LDS RZ, [RZ] ;  /* 0x00000000fffff984 */ /* 0x000fe20000000800 */
[----:B------:R2:W-:Y:S06]  /*6a40*/  MEMBAR.ALL.CTA ;  /* 0x0000000000007992 */ /* 0x0005ec0000008000 */
[----:B--2---:R-:W2:Y:S01]  /*6a50*/  FENCE.VIEW.ASYNC.S ;  /* 0x00000000000073c6 */ /* 0x004ea20000000000 */
[----:B------:R-:W-:Y:S01]  /*6a60*/  F2FP.BF16.F32.PACK_AB R32, R32, R33 ;  /* 0x000000212020723e */ /* 0x000fe200000010ff */
[----:B------:R-:W-:Y:S01]  /*6a70*/  VIADD R6, R23, 0x80 ;  /* 0x0000008017067836 */ /* 0x000fe20000000000 */
[----:B------:R-:W-:-:S02]  /*6a80*/  F2FP.BF16.F32.PACK_AB R33, R42, R43 ;  /* 0x0000002b2a21723e */ /* 0x000fc400000010ff */
[----:B------:R-:W-:Y:S02]  /*6a90*/  R2UR UR56, R23 ;  /* 0x00000000173872ca */ /* 0x000fe400000e0000 */
[----:B------:R-:W-:Y:S01]  /*6aa0*/  F2FP.BF16.F32.PACK_AB R40, R217, R216 ;  /* 0x000000d8d928723e */ /* 0x000fe200000010ff */
[----:B------:R-:W-:Y:S01]  /*6ab0*/  VIADD R217, R23, 0x500 ;  /* 0x0000050017d97836 */ /* 0x000fe20000000000 */
[----:B------:R-:W-:Y:S02]  /*6ac0*/  F2FP.BF16.F32.PACK_AB R41, R12, R41 ;  /* 0x000000290c29723e */ /* 0x000fe400000010ff */
[----:B------:R-:W-:Y:S02]  /*6ad0*/  F2FP.BF16.F32.PACK_AB R12, R221, R220 ;  /* 0x000000dcdd0c723e */ /* 0x000fe400000010ff */
[----:B------:R-:W-:Y:S02]  /*6ae0*/  F2FP.BF16.F32.PACK_AB R13, R13, R222 ;  /* 0x000000de0d0d723e */ /* 0x000fe400000010ff */
[----:B------:R-:W-:Y:S01]  /*6af0*/  R2UR UR48, R6 ;  /* 0x00000000063072ca */ /* 0x000fe200000e0000 */
[C---:B------:R-:W-:Y:S01]  /*6b00*/  VIADD R6, R23.reuse, 0x100 ;  /* 0x0000010017067836 */ /* 0x040fe20000000000 */
[----:B-1----:R-:W-:Y:S01]  /*6b10*/  MOV R8, UR31 ;  /* 0x0000001f00087c02 */ /* 0x002fe20008000f00 */
[----:B------:R-:W-:Y:S01]  /*6b20*/  UMOV UR20, UR56 ;  /* 0x0000003800147c82 */ /* 0x000fe20008000000 */
[----:B------:R-:W-:Y:S01]  /*6b30*/  UMOV UR12, UR56 ;  /* 0x00000038000c7c82 */ /* 0x000fe20008000000 */
[----:B------:R-:W-:Y:S01]  /*6b40*/  UMOV UR16, UR56 ;  /* 0x0000003800107c82 */ /* 0x000fe20008000000 */
[----:B------:R-:W-:Y:S01]  /*6b50*/  R2UR UR28, R6 ;  /* 0x00000000061c72ca */ /* 0x000fe200000e0000 */
[----:B------:R-:W-:Y:S01]  /*6b60*/  VIADD R6, R23, 0x180 ;  /* 0x0000018017067836 */ /* 0x000fe20000000000 */
[----:B------:R-:W-:Y:S01]  /*6b70*/  MOV R9, UR30 ;  /* 0x0000001e00097c02 */ /* 0x000fe20008000f00 */
[----:B--2---:R-:W-:Y:S06]  /*6b80*/  BAR.SYNC.DEFER_BLOCKING 0x9, 0x100 ;  /* 0x0244000000007b1d */ /* 0x004fec0000010000 */
[----:B------:R-:W-:Y:S01]  /*6b90*/  UMOV UR52, UR48 ;  /* 0x0000003000347c82 */ /* 0x000fe20008000000 */
[----:B------:R-:W-:-:S03]  /*6ba0*/  UMOV UR44, UR48 ;  /* 0x00000030002c7c82 */ /* 0x000fc60008000000 */
[----:B------:R-:W-:Y:S01]  /*6bb0*/  UMOV UR40, UR28 ;  /* 0x0000001c00287c82 */ /* 0x000fe20008000000 */
[----:B------:R-:W-:Y:S01]  /*6bc0*/  UMOV UR36, UR28 ;  /* 0x0000001c00247c82 */ /* 0x000fe20008000000 */
[----:B------:R-:W-:Y:S01]  /*6bd0*/  UMOV UR32, UR28 ;  /* 0x0000001c00207c82 */ /* 0x000fe20008000000 */
[----:B------:R-:W-:Y:S01]  /*6be0*/  UMOV UR24, UR28 ;  /* 0x0000001c00187c82 */ /* 0x000fe20008000000 */
[----:B------:R-:W-:Y:S04]  /*6bf0*/  STSM.16.M88.2 [R0+0x2ed00], R38 ;  /* 0x02ed002600007844 */ /* 0x000fe80000000100 */
[----:B------:R1:W-:Y:S04]  /*6c00*/  STSM.16.M88.2 [R0+0x2f500], R20 ;  /* 0x02f5001400007844 */ /* 0x0003e80000000100 */
[----:B------:R-:W-:Y:S04]  /*6c10*/  STSM.16.M88.2 [R0+0x2fd00], R32 ;  /* 0x02fd002000007844 */ /* 0x000fe80000000100 */
[----:B------:R2:W-:Y:S04]  /*6c20*/  STSM.16.M88.2 [R0+0x30500], R40 ;  /* 0x0305002800007844 */ /* 0x0005e80000000100 */
[----:B------:R3:W-:Y:S01]  /*6c30*/  STSM.16.M88.2 [R0+0x30d00], R12 ;  /* 0x030d000c00007844 */ /* 0x0007e20000000100 */
[----:B------:R-:W-:-:S06]  /*6c40*/  WARPGROUP.ARRIVE ;  /* 0x00000000000079c5 */ /* 0x000fcc0000000000 */
[----:B------:R-:W-:Y:S03]  /*6c50*/  HGMMA.64x16x16.F32.BF16 R56, gdesc[UR56].tnspA.tnspB, R56, gsb0 ;  /* 0x60200000383879f0 */ /* 0x000fe60008001838 */
[----:B------:R-:W-:Y:S02]  /*6c60*/  WARPGROUP.DEPBAR.LE gsb0, 0x0 ;  /* 0x00008000000079c5 */ /* 0x000fe40000010000 */
[----:B------:R-:W-:-:S06]  /*6c70*/  WARPGROUP.ARRIVE ;  /* 0x00000000000079c5 */ /* 0x000fcc0000000000 */
[----:B------:R-:W-:Y:S01]  /*6c80*/  HGMMA.64x16x16.F32.BF16 R72, gdesc[UR20].tnspA.tnspB, R72, gsb0 ;  /* 0x60200000144879f0 */ /* 0x000fe20008001848 */
[----:B------:R-:W-:Y:S01]  /*6c90*/  UMOV UR20, UR48 ;  /* 0x0000003000147c82 */ /* 0x000fe20008000000 */
[----:B------:R-:W-:Y:S01]  /*6ca0*/  UMOV UR21, UR49 ;  /* 0x0000003100157c82 */ /* 0x000fe20008000000 */
[----:B------:R-:W-:Y:S01]  /*6cb0*/  UMOV UR23, 0x40 ;  /* 0x0000004000177882 */ /* 0x000fe20000000000 */
[----:B------:R-:W-:Y:S02]  /*6cc0*/  WARPGROUP.DEPBAR.LE gsb0, 0x0 ;  /* 0x00008000000079c5 */ /* 0x000fe40000010000 */
[----:B------:R-:W-:-:S06]  /*6cd0*/  WARPGROUP.ARRIVE ;  /* 0x00000000000079c5 */ /* 0x000fcc0000000000 */
[----:B------:R-:W-:Y:S01]  /*6ce0*/  HGMMA.64x16x16.F32.BF16 R88, gdesc[UR12].tnspA.tnspB, R88, gsb0 ;  /* 0x602000000c5879f0 */ /* 0x000fe20008001858 */
[----:B------:R-:W-:Y:S01]  /*6cf0*/  UMOV UR12, UR14 ;  /* 0x0000000e000c7c82 */ /* 0x000fe20008000000 */
[----:B------:R-:W-:Y:S01]  /*6d00*/  UMOV UR13, UR15 ;  /* 0x0000000f000d7c82 */ /* 0x000fe20008000000 */
[----:B------:R-:W-:Y:S01]  /*6d10*/  UMOV UR14, UR18 ;  /* 0x00000012000e7c82 */ /* 0x000fe20008000000 */
[----:B------:R-:W-:Y:S01]  /*6d20*/  UMOV UR15, UR19 ;  /* 0x00000013000f7c82 */ /* 0x000fe20008000000 */
[----:B------:R-:W-:Y:S02]  /*6d30*/  WARPGROUP.DEPBAR.LE gsb0, 0x0 ;  /* 0x00008000000079c5 */ /* 0x000fe40000010000 */
[----:B------:R-:W-:-:S06]  /*6d40*/  WARPGROUP.ARRIVE ;  /* 0x00000000000079c5 */ /* 0x000fcc0000000000 */
[----:B------:R-:W-:Y:S01]  /*6d50*/  HGMMA.64x16x16.F32.BF16 R104, gdesc[UR16].tnspA.tnspB, R104, gsb0 ;  /* 0x60200000106879f0 */ /* 0x000fe20008001868 */
[----:B------:R-:W-:Y:S01]  /*6d60*/  UMOV UR16, UR56 ;  /* 0x0000003800107c82 */ /* 0x000fe20008000000 */
[----:B------:R-:W-:Y:S01]  /*6d70*/  UMOV UR17, UR57 ;  /* 0x0000003900117c82 */ /* 0x000fe20008000000 */
[----:B------:R-:W-:Y:S01]  /*6d80*/  UMOV UR18, UR6 ;  /* 0x0000000600127c82 */ /* 0x000fe20008000000 */
[----:B------:R-:W-:Y:S01]  /*6d90*/  UMOV UR19, 0x40 ;  /* 0x0000004000137882 */ /* 0x000fe20000000000 */
[----:B------:R-:W-:Y:S01]  /*6da0*/  UMOV UR10, UR18 ;  /* 0x00000012000a7c82 */ /* 0x000fe20008000000 */
[----:B------:R-:W-:Y:S01]  /*6db0*/  UMOV UR11, UR19 ;  /* 0x00000013000b7c82 */ /* 0x000fe20008000000 */
[----:B------:R-:W-:Y:S01]  /*6dc0*/  UIADD3 UR6, UR4, 0x110, URZ ;  /* 0x0000011004067890 */ /* 0x000fe2000fffe03f */
[----:B------:R-:W-:-:S06]  /*6dd0*/  UMOV UR57, UR23 ;  /* 0x0000001700397c82 */ /* 0x000fcc0008000000 */
[----:B------:R-:W-:Y:S01]  /*6de0*/  UMOV UR22, UR6 ;  /* 0x0000000600167c82 */ /* 0x000fe20008000000 */
[----:B------:R-:W-:Y:S01]  /*6df0*/  UIADD3 UR6, UR4, 0x230, URZ ;  /* 0x0000023004067890 */ /* 0x000fe2000fffe03f */
        /* <DEDUP_REMOVED lines=8> */
[----:B------:R-:W-:-:S04]  /*6e80*/  UIADD3 UR5, UR60, 0x2ed00, URZ ;  /* 0x0002ed003c057890 */ /* 0x000fc8000fffe03f */
[----:B------:R-:W-:Y:S01]  /*6e90*/  USHF.R.U32.HI UR5, URZ, 0x4, UR5 ;  /* 0x000000043f057899 */ /* 0x000fe20008011605 */
[----:B------:R-:W-:Y:S02]  /*6ea0*/  WARPGROUP.DEPBAR.LE gsb0, 0x0 ;  /* 0x00008000000079c5 */ /* 0x000fe40000010000 */
[----:B------:R-:W-:-:S06]  /*6eb0*/  WARPGROUP.ARRIVE ;  /* 0x00000000000079c5 */ /* 0x000fcc0000000000 */
[----:B------:R-:W-:Y:S01]  /*6ec0*/  HGMMA.64x16x16.F32.BF16 R56, gdesc[UR48].tnspA.tnspB, R56, gsb0 ;  /* 0x60200000303879f0 */ /* 0x000fe20008001838 */
[----:B------:R-:W-:Y:S01]  /*6ed0*/  UMOV UR48, UR10 ;  /* 0x0000000a00307c82 */ /* 0x000fe20008000000 */
[----:B------:R-:W-:Y:S01]  /*6ee0*/  UIADD3 UR10, UR4, 0xb0, URZ ;  /* 0x000000b0040a7890 */ /* 0x000fe2000fffe03f */
[----:B------:R-:W-:Y:S01]  /*6ef0*/  UMOV UR49, UR11 ;  /* 0x0000000b00317c82 */ /* 0x000fe20008000000 */
[----:B------:R-:W-:Y:S01]  /*6f00*/  UMOV UR11, 0x40 ;  /* 0x00000040000b7882 */ /* 0x000fe20000000000 */
        /* <DEDUP_REMOVED lines=10> */
[----:B------:R-:W-:Y:S01]  /*6fb0*/  UIADD3 UR22, UR4, 0x130, URZ ;  /* 0x0000013004167890 */ /* 0x000fe2000fffe03f */
[----:B------:R-:W-:Y:S01]  /*6fc0*/  UMOV UR23, 0x40 ;  /* 0x0000004000177882 */ /* 0x000fe20000000000 */
[----:B------:R-:W-:Y:S02]  /*6fd0*/  WARPGROUP.DEPBAR.LE gsb0, 0x0 ;  /* 0x00008000000079c5 */ /* 0x000fe40000010000 */
[----:B------:R-:W-:-:S06]  /*6fe0*/  WARPGROUP.ARRIVE ;  /* 0x00000000000079c5 */ /* 0x000fcc0000000000 */
[----:B------:R-:W-:Y:S01]  /*6ff0*/  HGMMA.64x16x16.F32.BF16 R104, gdesc[UR52].tnspA.tnspB, R104, gsb0 ;  /* 0x60200000346879f0 */ /* 0x000fe20008001868 */
[----:B------:R-:W-:Y:S01]  /*7000*/  UMOV UR52, UR16 ;  /* 0x0000001000347c82 */ /* 0x000fe20008000000 */
[----:B------:R-:W-:Y:S01]  /*7010*/  UMOV UR53, UR17 ;  /* 0x0000001100357c82 */ /* 0x000fe20008000000 */
        /* <DEDUP_REMOVED lines=10> */
[----:B------:R-:W-:Y:S01]  /*70c0*/  UMOV UR29, 0x40000040 ;  /* 0x40000040001d7882 */ /* 0x000fe20000000000 */
[----:B------:R-:W-:Y:S02]  /*70d0*/  UMOV UR31, 0x8 ;  /* 0x00000008001f7882 */ /* 0x000fe40000000000 */
[----:B-1----:R-:W-:Y:S01]  /*70e0*/  IMAD.U32 R21, RZ, RZ, UR31 ;  /* 0x0000001fff157e24 */ /* 0x002fe2000f8e00ff */
[----:B------:R-:W-:Y:S02]  /*70f0*/  WARPGROUP.DEPBAR.LE gsb0, 0x0 ;  /* 0x00008000000079c5 */ /* 0x000fe40000010000 */
[----:B------:R-:W-:-:S06]  /*7100*/  WARPGROUP.ARRIVE ;  /* 0x00000000000079c5 */ /* 0x000fcc0000000000 */
[----:B------:R-:W-:Y:S01]  /*7110*/  HGMMA.64x16x16.F32.BF16 R72, gdesc[UR40].tnspA.tnspB, R72, gsb0 ;  /* 0x60200000284879f0 */ /* 0x000fe20008001848 */
[----:B------:R-:W-:Y:S01]  /*7120*/  UMOV UR40, UR12 ;  /* 0x0000000c00287c82 */ /* 0x000fe20008000000 */
[----:B------:R-:W-:Y:S01]  /*7130*/  R2UR UR12, R6 ;  /* 0x00000000060c72ca */ /* 0x000fe200000e0000 */
[----:B------:R-:W-:Y:S01]  /*7140*/  UMOV UR41, UR13 ;  /* 0x0000000d00297c82 */ /* 0x000fe20008000000 */
[----:B------:R-:W-:Y:S01]  /*7150*/  UMOV UR13, 0x40000040 ;  /* 0x40000040000d7882 */ /* 0x000fe20000000000 */
[----:B------:R-:W-:Y:S01]  /*7160*/  VIADD R6, R5, 0x80 ;  /* 0x0000008005067836 */ /* 0x000fe20000000000 */
[----:B------:R-:W-:Y:S01]  /*7170*/  UMOV UR21, UR13 ;  /* 0x0000000d00157c82 */ /* 0x000fe20008000000 */
[----:B------:R-:W-:-:S08]  /*7180*/  UMOV UR17, UR13 ;  /* 0x0000000d00117c82 */ /* 0x000fd00008000000 */
        /* <DEDUP_REMOVED lines=23> */
[----:B------:R-:W-:Y:S01]  /*7300*/  UMOV UR57, 0x40000040 ;  /* 0x4000004000397882 */ /* 0x000fe20000000000 */
[----:B------:R-:W-:-:S02]  /*7310*/  WARPGROUP.DEPBAR.LE gsb0, 0x0 ;  /* 0x00008000000079c5 */ /* 0x000fc40000010000 */
[----:B------:R-:W-:-:S06]  /*7320*/  WARPGROUP.ARRIVE ;  /* 0x00000000000079c5 */ /* 0x000fcc0000000000 */
[----:B------:R-:W-:Y:S01]  /*7330*/  HGMMA.64x16x16.F32.BF16 R120, gdesc[UR24].tnspA.tnspB, R120, gsb0 ;  /* 0x60200000187879f0 */ /* 0x000fe20008001878 */
[----:B------:R-:W-:Y:S01]  /*7340*/  ULOP3.LUT UR25, UR5, 0x3fff, URZ, 0xc0, !UPT ;  /* 0x00003fff05197892 */ /* 0x000fe2000f8ec03f */
[----:B------:R-:W-:-:S03]  /*7350*/  R2UR UR5, R5 ;  /* 0x00000000050572ca */ /* 0x000fc600000e0000 */
[----:B------:R-:W-:-:S07]  /*7360*/  ULOP3.LUT UR24, UR25, 0x400000, URZ, 0xfc, !UPT ;  /* 0x0040000019187892 */ /* 0x000fce000f8efc3f */
[----:B------:R-:W-:Y:S02]  /*7370*/  UMOV UR30, UR24 ;  /* 0x00000018001e7c82 */ /* 0x000fe40008000000 */
[----:B------:R-:W-:Y:S01]  /*7380*/  IMAD.U32 R20, RZ, RZ, UR30 ;  /* 0x0000001eff147e24 */ /* 0x000fe2000f8e00ff */
[----:B------:R-:W-:Y:S01]  /*7390*/  UMOV UR28, UR5 ;  /* 0x00000005001c7c82 */ /* 0x000fe20008000000 */
[----:B------:R-:W-:Y:S01]  /*73a0*/  UMOV UR5, UR13 ;  /* 0x0000000d00057c82 */ /* 0x000fe20008000000 */
[----:B------:R-:W-:Y:S02]  /*73b0*/  WARPGROUP.DEPBAR.LE gsb0, 0x0 ;  /* 0x00008000000079c5 */ /* 0x000fe40000010000 */
[----:B------:R-:W-:-:S06]  /*73c0*/  WARPGROUP.ARRIVE ;  /* 0x00000000000079c5 */ /* 0x000fcc0000000000 */
[----:B------:R-:W-:Y:S03]  /*73d0*/  HGMMA.64x16x16.F32.BF16 R56, gdesc[UR12].tnspA.tnspB, R56, gsb0 ;  /* 0x602000000c3879f0 */ /* 0x000fe60008001838 */
[----:B------:R-:W-:Y:S02]  /*73e0*/  WARPGROUP.DEPBAR.LE gsb0, 0x0 ;  /* 0x00008000000079c5 */ /* 0x000fe40000010000 */
[----:B------:R-:W-:-:S06]  /*73f0*/  WARPGROUP.ARRIVE ;  /* 0x00000000000079c5 */ /* 0x000fcc0000000000 */
[----:B------:R-:W-:Y:S01]  /*7400*/  HGMMA.64x16x16.F32.BF16 R72, gdesc[UR8].tnspA.tnspB, R72, gsb0 ;  /* 0x60200000084879f0 */ /* 0x000fe20008001848 */
[----:B------:R-:W-:Y:S01]  /*7410*/  UMOV UR13, 0x40000040 ;  /* 0x40000040000d7882 */ /* 0x000fe20000000000 */
[----:B------:R-:W-:Y:S01]  /*7420*/  ULDC.64 UR8, c[0x0][0x208] ;  /* 0x0000820000087ab9 */ /* 0x000fe20000000a00 */
[----:B------:R-:W-:Y:S02]  /*7430*/  WARPGROUP.DEPBAR.LE gsb0, 0x0 ;  /* 0x00008000000079c5 */ /* 0x000fe40000010000 */
[----:B------:R-:W-:-:S06]  /*7440*/  WARPGROUP.ARRIVE ;  /* 0x00000000000079c5 */ /* 0x000fcc0000000000 */
[----:B------:R-:W-:Y:S03]  /*7450*/  HGMMA.64x16x16.F32.BF16 R88, gdesc[UR20].tnspA.tnspB, R88, gsb0 ;  /* 0x60200000145879f0 */ /* 0x000fe60008001858 */
[----:B------:R-:W-:Y:S02]  /*7460*/  WARPGROUP.DEPBAR.LE gsb0, 0x0 ;  /* 0x00008000000079c5 */ /* 0x000fe40000010000 */
[----:B------:R-:W-:-:S06]  /*7470*/  WARPGROUP.ARRIVE ;  /* 0x00000000000079c5 */ /* 0x000fcc0000000000 */
[----:B------:R-:W-:Y:S03]  /*7480*/  HGMMA.64x16x16.F32.BF16 R104, gdesc[UR16].tnspA.tnspB, R104, gsb0 ;  /* 0x60200000106879f0 */ /* 0x000fe60008001868 */
[----:B------:R-:W-:Y:S02]  /*7490*/  WARPGROUP.DEPBAR.LE gsb0, 0x0 ;  /* 0x00008000000079c5 */ /* 0x000fe40000010000 */
[----:B------:R-:W-:-:S06]  /*74a0*/  WARPGROUP.ARRIVE ;  /* 0x00000000000079c5 */ /* 0x000fcc0000000000 */
[----:B------:R-:W-:Y:S01]  /*74b0*/  HGMMA.64x16x16.F32.BF16 R120, gdesc[UR4].tnspA.tnspB, R120, gsb0 ;  /* 0x60200000047879f0 */ /* 0x000fe20008001878 */
[----:B------:R-:W-:Y:S01]  /*74c0*/  R2UR UR5, R6 ;  /* 0x00000000060572ca */ /* 0x000fe200000e0000 */
[----:B------:R-:W-:Y:S01]  /*74d0*/  UIADD3 UR4, UR24, 0x80, URZ ;  /* 0x0000008018047890 */ /* 0x000fe2000fffe03f */
[----:B------:R-:W-:Y:S01]  /*74e0*/  VIADD R6, R5, 0x100 ;  /* 0x0000010005067836 */ /* 0x000fe20000000000 */
[----:B------:R-:W-:Y:S02]  /*74f0*/  WARPGROUP.DEPBAR.LE gsb0, 0x0 ;  /* 0x00008000000079c5 */ /* 0x000fe40000010000 */
[----:B------:R-:W-:Y:S01]  /*7500*/  @!PT LDS RZ, [RZ] ;  /* 0x00000000fffff984 */ /* 0x000fe20000000800 */
[----:B------:R-:W-:Y:S01]  /*7510*/  @!PT LDS RZ, [RZ] ;  /* 0x00000000fffff984 */ /* 0x000fe20000000800 */
[----:B------:R-:W-:Y:S01]  /*7520*/  @!PT LDS RZ, [RZ] ;  /* 0x00000000fffff984 */ /* 0x000fe20000000800 */
[----:B------:R-:W-:Y:S01]  /*7530*/  @!PT LDS RZ, [RZ] ;  /* 0x00000000fffff984 */ /* 0x000fe20000000800 */
[----:B------:R1:W-:Y:S06]  /*7540*/  MEMBAR.ALL.CTA ;  /* 0x0000000000007992 */ /* 0x0003ec0000008000 */
[----:B-1----:R-:W1:Y:S02]  /*7550*/  FENCE.VIEW.ASYNC.S ;  /* 0x00000000000073c6 */ /* 0x002e640000000000 */
[----:B-1----:R-:W-:Y:S06]  /*7560*/  BAR.SYNC.DEFER_BLOCKING 0x9, 0x100 ;  /* 0x0244000000007b1d */ /* 0x002fec0000010000 */
[----:B--2---:R-:W-:-:S06]  /*7570*/  WARPGROUP.ARRIVE ;  /* 0x00000000000079c5 */ /* 0x004fcc0000000000 */
[----:B------:R-:W-:Y:S01]  /*7580*/  HGMMA.64x64x16.F32.BF16 R24, gdesc[UR28].tnspA, RZ, !UPT, gsb0 ;  /* 0x20e000001c1879f0 */ /* 0x000fe2000c0018ff */
[----:B------:R-:W-:Y:S01]  /*7590*/  UMOV UR28, UR5 ;  /* 0x00000005001c7c82 */ /* 0x000fe20008000000 */
[----:B------:R-:W-:Y:S01]  /*75a0*/  UMOV UR29, 0x40000040 ;  /* 0x40000040001d7882 */ /* 0x000fe20000000000 */
[----:B------:R-:W-:Y:S01]  /*75b0*/  UMOV UR30, UR4 ;  /* 0x00000004001e7c82 */ /* 0x000fe20008000000 */
[----:B------:R-:W-:Y:S01]  /*75c0*/  UMOV UR31, 0x8 ;  /* 0x00000008001f7882 */ /* 0x000fe20000000000 */
[----:B------:R-:W-:Y:S01]  /*75d0*/  R2UR UR5, R6 ;  /* 0x00000000060572ca */ /* 0x000fe200000e0000 */
[----:B------:R-:W-:Y:S01]  /*75e0*/  UIADD3 UR4, UR24, 0x100, URZ ;  /* 0x0000010018047890 */ /* 0x000fe2000fffe03f */
[----:B------:R-:W-:Y:S02]  /*75f0*/  IMAD.U32 R14, RZ, RZ, UR30 ;  /* 0x0000001eff0e7e24 */ /* 0x000fe4000f8e00ff */
[----:B------:R-:W-:Y:S02]  /*7600*/  IMAD.U32 R15, RZ, RZ, UR31 ;  /* 0x0000001fff0f7e24 */ /* 0x000fe4000f8e00ff */
[----:B------:R-:W-:Y:S01]  /*7610*/  VIADD R6, R5, 0x180 ;  /* 0x0000018005067836 */ /* 0x000fe20000000000 */
[----:B------:R-:W-:-:S02]  /*7620*/  WARPGROUP.DEPBAR.LE gsb0, 0x0 ;  /* 0x00008000000079c5 */ /* 0x000fc40000010000 */
[----:B------:R-:W-:-:S06]  /*7630*/  WARPGROUP.ARRIVE ;  /* 0x00000000000079c5 */ /* 0x000fcc0000000000 */
[----:B------:R-:W-:Y:S01]  /*7640*/  HGMMA.64x64x16.F32.BF16 R24, gdesc[UR28].tnspA, R24, gsb0 ;  /* 0x20e000001c1879f0 */ /* 0x000fe20008001818 */
[----:B------:R-:W-:Y:S01]  /*7650*/  UMOV UR28, UR5 ;  /* 0x00000005001c7c82 */ /* 0x000fe20008000000 */
[----:B------:R-:W-:Y:S01]  /*7660*/  UMOV UR29, 0x40000040 ;  /* 0x40000040001d7882 */ /* 0x000fe20000000000 */
[----:B------:R-:W-:Y:S01]  /*7670*/  UMOV UR30, UR4 ;  /* 0x00000004001e7c82 */ /* 0x000fe20008000000 */
[----:B------:R-:W-:Y:S01]  /*7680*/  UMOV UR31, 0x8 ;  /* 0x00000008001f7882 */ /* 0x000fe20000000000 */
[----:B------:R-:W-:Y:S01]  /*7690*/  R2UR UR5, R6 ;  /* 0x00000000060572ca */ /* 0x000fe200000e0000 */
[----:B------:R-:W-:Y:S01]  /*76a0*/  UIADD3 UR4, UR24, 0x180, URZ ;  /* 0x0000018018047890 */ /* 0x000fe2000fffe03f */
[----:B---3--:R-:W-:Y:S02]  /*76b0*/  IMAD.U32 R12, RZ, RZ, UR30 ;  /* 0x0000001eff0c7e24 */ /* 0x008fe4000f8e00ff */
        /* <DEDUP_REMOVED lines=13> */
[----:B------:R-:W-:-:S05]  /*7790*/  VIADD R6, R23, 0x400 ;  /* 0x0000040017067836 */ /* 0x000fca0000000000 */
[----:B------:R-:W-:Y:S01]  /*77a0*/  R2UR UR56, R6 ;  /* 0x00000000063872ca */ /* 0x000fe200000e0000 */
[----:B------:R-:W-:Y:S02]  /*77b0*/  WARPGROUP.DEPBAR.LE gsb0, 0x0 ;  /* 0x00008000000079c5 */ /* 0x000fe40000010000 */
[----:B------:R-:W-:-:S06]  /*77c0*/  WARPGROUP.ARRIVE ;  /* 0x00000000000079c5 */ /* 0x000fcc0000000000 */
[----:B------:R-:W-:Y:S01]  /*77d0*/  HGMMA.64x64x16.F32.BF16 R24, gdesc[UR28].tnspA, R24, gsb0 ;  /* 0x20e000001c1879f0 */ /* 0x000fe20008001818 */
[----:B------:R-:W-:Y:S01]  /*77e0*/  UMOV UR28, UR5 ;  /* 0x00000005001c7c82 */ /* 0x000fe20008000000 */
[----:B------:R-:W-:Y:S01]  /*77f0*/  UMOV UR29, 0x40000040 ;  /* 0x40000040001d7882 */ /* 0x000fe20000000000 */
[----:B------:R-:W-:Y:S01]  /*7800*/  UMOV UR30, UR4 ;  /* 0x00000004001e7c82 */ /* 0x000fe20008000000 */
[----:B------:R-:W-:Y:S01]  /*7810*/  UMOV UR31, 0x8 ;  /* 0x00000008001f7882 */ /* 0x000fe20000000000 */
[----:B------:R-:W-:Y:S01]  /*7820*/  IMAD.U32 R6, RZ, RZ, UR30 ;  /* 0x0000001eff067e24 */ /* 0x000fe2000f8e00ff */
[----:B------:R-:W-:Y:S01]  /*7830*/  ULDC.64 UR4, c[0x0][0x2c0] ;  /* 0x0000b00000047ab9 */ /* 0x000fe20000000a00 */
[----:B------:R-:W-:Y:S01]  /*7840*/  IMAD.U32 R7, RZ, RZ, UR31 ;  /* 0x0000001fff077e24 */ /* 0x000fe2000f8e00ff */
[----:B------:R-:W-:Y:S02]  /*7850*/  WARPGROUP.DEPBAR.LE gsb0, 0x0 ;  /* 0x00008000000079c5 */ /* 0x000fe40000010000 */
[----:B------:R-:W-:-:S06]  /*7860*/  WARPGROUP.ARRIVE ;  /* 0x00000000000079c5 */ /* 0x000fcc0000000000 */
[----:B------:R-:W-:Y:S01]  /*7870*/  HGMMA.64x64x16.F32.BF16 R24, gdesc[UR28].tnspA, R24, gsb0 ;  /* 0x20e000001c1879f0 */ /* 0x000fe20008001818 */
[----:B------:R-:W-:Y:S01]  /*7880*/  R2UR UR31, R8 ;  /* 0x00000000081f72ca */ /* 0x000fe200000e0000 */
[----:B------:R-:W-:Y:S01]  /*7890*/  VIADD R8, R23, 0x480 ;  /* 0x0000048017087836 */ /* 0x000fe20000000000 */
[----:B------:R-:W-:Y:S02]  /*78a0*/  R2UR UR30, R9 ;  /* 0x00000000091e72ca */ /* 0x000fe400000e0000 */
[----:B------:R-:W-:Y:S01]  /*78b0*/  R2UR UR28, R217 ;  /* 0x00000000d91c72ca */ /* 0x000fe200000e0000 */
[----:B------:R-:W-:Y:S02]  /*78c0*/  WARPGROUP.DEPBAR.LE gsb0, 0x0 ;  /* 0x00008000000079c5 */ /* 0x000fe40000010000 */
[----:B------:R-:W-:Y:S01]  /*78d0*/  WARPGROUP.ARRIVE ;  /* 0x00000000000079c5 */ /* 0x000fe20000000000 */
[----:B------:R-:W-:Y:S01]  /*78e0*/  UMOV UR29, 0x40000040 ;  /* 0x40000040001d7882 */ /* 0x000fe20000000000 */
[----:B------:R-:W-:-:S02]  /*78f0*/  VIADD R23, R23, 0x580 ;  /* 0x0000058017177836 */ /* 0x000fc40000000000 */
[----:B------:R-:W-:Y:S02]  /*7900*/  IMAD.SHL.U32 R9, R16, 0x4000, RZ ;  /* 0x0000400010097824 */ /* 0x000fe400078e00ff */
[----:B------:R-:W-:Y:S01]  /*7910*/  HGMMA.64x16x16.F32.BF16 R64, gdesc[UR56].tnspA.tnspB, R64, gsb0 ;  /* 0x60200000384079f0 */ /* 0x000fe20008001840 */
[----:B------:R-:W-:Y:S01]  /*7920*/  UMOV UR58, UR32 ;  /* 0x00000020003a7c82 */ /* 0x000fe20008000000 */
[----:B------:R-:W-:Y:S01]  /*7930*/  UMOV UR59, UR33 ;  /* 0x00000021003b7c82 */ /* 0x000fe20008000000 */
[----:B------:R-:W-:Y:S02]  /*7940*/  R2UR UR12, R23 ;  /* 0x00000000170c72ca */ /* 0x000fe400000e0000 */
[C---:B------:R-:W-:Y:S01]  /*7950*/  IADD3 R216, P1, R9.reuse, R230, RZ ;  /* 0x000000e609d87210 */ /* 0x040fe20007f3e0ff */
[----:B------:R-:W-:Y:S02]  /*7960*/  WARPGROUP.DEPBAR.LE gsb0, 0x0 ;  /* 0x00008000000079c5 */ /* 0x000fe40000010000 */
[----:B------:R-:W-:Y:S01]  /*7970*/  WARPGROUP.ARRIVE ;  /* 0x00000000000079c5 */ /* 0x000fe20000000000 */
[----:B------:R-:W-:Y:S01]  /*7980*/  UMOV UR32, UR28 ;  /* 0x0000001c00207c82 */ /* 0x000fe20008000000 */
[----:B------:R-:W-:Y:S01]  /*7990*/  UMOV UR33, UR29 ;  /* 0x0000001d00217c82 */ /* 0x000fe20008000000 */
[----:B------:R-:W-:-:S03]  /*79a0*/  LEA.HI.X.SX32 R9, R9, R232, 0x1, P1 ;  /* 0x000000e809097211 */ /* 0x000fc600008f0eff */
[----:B------:R-:W-:Y:S01]  /*79b0*/  HGMMA.64x16x16.F32.BF16 R80, gdesc[UR56].tnspA.tnspB, R80, gsb0 ;  /* 0x60200000385079f0 */ /* 0x000fe20008001850 */
[----:B------:R-:W-:Y:S01]  /*79c0*/  UMOV UR58, UR36 ;  /* 0x00000024003a7c82 */ /* 0x000fe20008000000 */
[----:B------:R-:W-:Y:S01]  /*79d0*/  UMOV UR59, UR37 ;  /* 0x00000025003b7c82 */ /* 0x000fe20008000000 */
        /* <DEDUP_REMOVED lines=10> */
[----:B------:R-:W-:Y:S01]  /*7a80*/  R2UR UR48, R8 ;  /* 0x00000000083072ca */ /* 0x000fe200000e0000 */
[----:B------:R-:W-:Y:S01]  /*7a90*/  UMOV UR49, 0x40000040 ;  /* 0x4000004000317882 */ /* 0x000fe20000000000 */
[----:B------:R-:W-:Y:S01]  /*7aa0*/  UMOV UR40, UR28 ;  /* 0x0000001c00287c82 */ /* 0x000fe20008000000 */
[----:B------:R-:W-:Y:S01]  /*7ab0*/  UMOV UR41, UR29 ;  /* 0x0000001d00297c82 */ /* 0x000fe20008000000 */
[----:B------:R-:W-:Y:S01]  /*7ac0*/  UMOV UR36, UR28 ;  /* 0x0000001c00247c82 */ /* 0x000fe20008000000 */
[----:B------:R-:W-:Y:S01]  /*7ad0*/  UMOV UR37, UR29 ;  /* 0x0000001d00257c82 */ /* 0x000fe20008000000 */
[----:B------:R-:W-:-:S04]  /*7ae0*/  LEA R8, P1, R216, UR4, 0x2 ;  /* 0x00000004d8087c11 */ /* 0x000fc8000f8210ff */
[----:B------:R-:W-:-:S05]  /*7af0*/  LEA.HI.X R9, R216, UR5, R9, 0x2, P1 ;  /* 0x00000005d8097c11 */ /* 0x000fca00088f1409 */
[----:B------:R1:W-:Y:S04]  /*7b00*/  REDG.E.ADD.F32x4.FTZ.RN.STRONG.GPU desc[UR8][R8.64], R24 ;  /* 0x00000018080079a6 */ /* 0x0003e8000c10f788 */
[----:B------:R2:W-:Y:S04]  /*7b10*/  REDG.E.ADD.F32x4.FTZ.RN.STRONG.GPU desc[UR8][R8.64+0x800], R28 ;  /* 0x0008001c080079a6 */ /* 0x0005e8000c10f788 */
[----:B------:R2:W-:Y:S04]  /*7b20*/  REDG.E.ADD.F32x4.FTZ.RN.STRONG.GPU desc[UR8][R8.64+0x1000], R32 ;  /* 0x00100020080079a6 */ /* 0x0005e8000c10f788 */
[----:B------:R2:W-:Y:S04]  /*7b30*/  REDG.E.ADD.F32x4.FTZ.RN.STRONG.GPU desc[UR8][R8.64+0x1800], R36 ;  /* 0x00180024080079a6 */ /* 0x0005e8000c10f788 */
[----:B------:R2:W-:Y:S04]  /*7b40*/  REDG.E.ADD.F32x4.FTZ.RN.STRONG.GPU desc[UR8][R8.64+0x2000], R40 ;  /* 0x00200028080079a6 */ /* 0x0005e8000c10f788 */
[----:B------:R2:W-:Y:S04]  /*7b50*/  REDG.E.ADD.F32x4.FTZ.RN.STRONG.GPU desc[UR8][R8.64+0x2800], R44 ;  /* 0x0028002c080079a6 */ /* 0x0005e8000c10f788 */
[----:B------:R2:W-:Y:S04]  /*7b60*/  REDG.E.ADD.F32x4.FTZ.RN.STRONG.GPU desc[UR8][R8.64+0x3000], R48 ;  /* 0x00300030080079a6 */ /* 0x0005e8000c10f788 */
[----:B------:R2:W-:Y:S01]  /*7b70*/  REDG.E.ADD.F32x4.FTZ.RN.STRONG.GPU desc[UR8][R8.64+0x3800], R52 ;  /* 0x00380034080079a6 */ /* 0x0005e2000c10f788 */
[----:B------:R-:W-:-:S02]  /*7b80*/  WARPGROUP.DEPBAR.LE gsb0, 0x0 ;  /* 0x00008000000079c5 */ /* 0x000fc40000010000 */
[----:B------:R-:W-:-:S06]  /*7b90*/  WARPGROUP.ARRIVE ;  /* 0x00000000000079c5 */ /* 0x000fcc0000000000 */
[----:B------:R-:W-:Y:S03]  /*7ba0*/  HGMMA.64x16x16.F32.BF16 R128, gdesc[UR56].tnspA.tnspB, R128, gsb0 ;  /* 0x60200000388079f0 */ /* 0x000fe60008001880 */
        /* <DEDUP_REMOVED lines=60> */
[----:B------:R-:W-:-:S05]  /*7f70*/  VIADD R22, R22, 0xffff0000 ;  /* 0xffff000016167836 */ /* 0x000fca0000000000 */
[----:B------:R-:W-:Y:S01]  /*7f80*/  SHF.R.U32.HI R22, RZ, 0x4, R22 ;  /* 0x00000004ff167819 */ /* 0x000fe20000011616 */
[----:B------:R-:W-:Y:S02]  /*7f90*/  WARPGROUP.DEPBAR.LE gsb0, 0x0 ;  /* 0x00008000000079c5 */ /* 0x000fe40000010000 */
[----:B------:R-:W-:-:S06]  /*7fa0*/  WARPGROUP.ARRIVE ;  /* 0x00000000000079c5 */ /* 0x000fcc0000000000 */
[----:B------:R-:W-:Y:S01]  /*7fb0*/  HGMMA.64x16x16.F32.BF16 R128, gdesc[UR4].tnspA.tnspB, R128, gsb0 ;  /* 0x60200000048079f0 */ /* 0x000fe20008001880 */
[----:B------:R-:W-:-:S05]  /*7fc0*/  LOP3.LUT R22, R22, 0x3fff, RZ, 0xc0, !PT ;  /* 0x00003fff16167812 */ /* 0x000fca00078ec0ff */
[----:B------:R-:W-:Y:S01]  /*7fd0*/  IMAD R235, R3, 0x800, R22 ;  /* 0x0000080003eb7824 */ /* 0x000fe200078e0216 */
[----:B------:R-:W-:-:S04]  /*7fe0*/  ULOP3.LUT UR8, UR25, 0x80000, URZ, 0xfc, !UPT ;  /* 0x0008000019087892 */ /* 0x000fc8000f8efc3f */
[----:B------:R-:W-:Y:S01]  /*7ff0*/  R2UR UR52, R235 ;  /* 0x00000000eb3472ca */ /* 0x000fe200000e0000 */
[----:B------:R-:W-:Y:S01]  /*8000*/  UMOV UR53, 0x40000040 ;  /* 0x4000004000357882 */ /* 0x000fe20000000000 */
[----:B------:R-:W-:Y:S01]  /*8010*/  UMOV UR55, 0x40 ;  /* 0x0000004000377882 */ /* 0x000fe20000000000 */
[----:B------:R-:W-:Y:S01]  /*8020*/  UMOV UR54, UR8 ;  /* 0x0000000800367c82 */ /* 0x000fe20008000000 */
[----:B------:R-:W-:Y:S02]  /*8030*/  WARPGROUP.DEPBAR.LE gsb0, 0x0 ;  /* 0x00008000000079c5 */ /* 0x000fe40000010000 */
[----:B------:R-:W-:-:S07]  /*8040*/  WARPGROUP.ARRIVE ;  /* 0x00000000000079c5 */ /* 0x000fce0000000000 */
[----:B------:R-:W-:Y:S01]  /*8050*/  HGMMA.64x16x16.F32.BF16 R136, gdesc[UR52].tnspA.tnspB, R136, gsb0 ;  /* 0x60200000348879f0 */ /* 0x000fe20008001888 */
[----:B------:R-:W-:Y:S01]  /*8060*/  UIADD3 UR9, UR8, 0x80, URZ ;  /* 0x0000008008097890 */ /* 0x000fe2000fffe03f */
[----:B------:R-:W-:Y:S01]  /*8070*/  UMOV UR44, UR52 ;  /* 0x00000034002c7c82 */ /* 0x000fe20008000000 */
[----:B------:R-:W-:Y:S01]  /*8080*/  UMOV UR45, UR53 ;  /* 0x00000035002d7c82 */ /* 0x000fe20008000000 */
[----:B------:R-:W-:-:S04]  /*8090*/  UMOV UR47, 0x40 ;  /* 0x00000040002f7882 */ /* 0x000fc80000000000 */
[----:B------:R-:W-:Y:S01]  /*80a0*/  UMOV UR46, UR9 ;  /* 0x00000009002e7c82 */ /* 0x000fe20008000000 */
[----:B------:R-:W-:Y:S02]  /*80b0*/  WARPGROUP.DEPBAR.LE gsb0, 0x0 ;  /* 0x00008000000079c5 */ /* 0x000fe40000010000 */
[----:B------:R-:W-:-:S06]  /*80c0*/  WARPGROUP.ARRIVE ;  /* 0x00000000000079c5 */ /* 0x000fcc0000000000 */
        /* <DEDUP_REMOVED lines=10> */
[----:B------:R-:W-:Y:S01]  /*8170*/  IMAD.U32 R216, RZ, RZ, UR14 ;  /* 0x0000000effd87e24 */ /* 0x000fe2000f8e00ff */
[----:B------:R-:W-:Y:S01]  /*8180*/  UMOV UR12, UR52 ;  /* 0x00000034000c7c82 */ /* 0x000fe20008000000 */
[----:B------:R-:W-:Y:S01]  /*8190*/  IMAD.U32 R217, RZ, RZ, UR15 ;  /* 0x0000000fffd97e24 */ /* 0x000fe2000f8e00ff */
[----:B------:R-:W-:Y:S01]  /*81a0*/  UMOV UR13, UR53 ;  /* 0x00000035000d7c82 */ /* 0x000fe20008000000 */
[----:B------:R-:W-:Y:S02]  /*81b0*/  UMOV UR15, 0x40 ;  /* 0x00000040000f7882 */ /* 0x000fe40000000000 */
        /* <DEDUP_REMOVED lines=14> */
[----:B-1----:R-:W-:Y:S02]  /*82a0*/  VIADD R24, R235, 0x80 ;  /* 0x00000080eb187836 */ /* 0x002fe40000000000 */
[----:B------:R-:W-:-:S03]  /*82b0*/  IMAD.U32 R22, RZ, RZ, UR46 ;  /* 0x0000002eff167e24 */ /* 0x000fc6000f8e00ff */
[----:B------:R-:W-:Y:S01]  /*82c0*/  R2UR UR44, R24 ;  /* 0x00000000182c72ca */ /* 0x000fe200000e0000 */
[----:B------:R-:W-:Y:S01]  /*82d0*/  UIADD3 UR46, UR8, 0x10, URZ ;  /* 0x00000010082e7890 */ /* 0x000fe2000fffe03f */
[----:B------:R-:W-:Y:S01]  /*82e0*/  IMAD.U32 R23, RZ, RZ, UR47 ;  /* 0x0000002fff177e24 */ /* 0x000fe2000f8e00ff */
[----:B------:R-:W-:Y:S01]  /*82f0*/  UMOV UR45, 0x40000040 ;  /* 0x40000040002d7882 */ /* 0x000fe20000000000 */
[----:B------:R-:W-:Y:S01]  /*8300*/  UMOV UR47, 0x40 ;  /* 0x00000040002f7882 */ /* 0x000fe20000000000 */
        /* <DEDUP_REMOVED lines=34> */
[----:B------:R-:W-:Y:S01]  /*8530*/  UMOV UR48, UR44 ;  /* 0x0000002c00307c82 */ /* 0x000fe20008000000 */
[----:B------:R-:W-:Y:S01]  /*8540*/  UMOV UR49, UR45 ;  /* 0x0000002d00317c82 */ /* 0x000fe20008000000 */
[----:B------:R-:W-:Y:S01]  /*8550*/  UMOV UR51, 0x40 ;  /* 0x0000004000337882 */ /* 0x000fe20000000000 */
[----:B------:R-:W-:Y:S02]  /*8560*/  WARPGROUP.DEPBAR.LE gsb0, 0x0 ;  /* 0x00008000000079c5 */ /* 0x000fe40000010000 */
[----:B------:R-:W-:-:S06]  /*8570*/  WARPGROUP.ARRIVE ;  /* 0x00000000000079c5 */ /* 0x000fcc0000000000 */
[----:B------:R-:W-:Y:S01]  /*8580*/  HGMMA.64x16x16.F32.BF16 R200, gdesc[UR48].tnspA.tnspB, R200, gsb0 ;  /* 0x6020000030c879f0 */ /* 0x000fe200080018c8 */
[----:B------:R-:W-:Y:S01]  /*8590*/  VIADD R24, R235, 0x100 ;  /* 0x00000100eb187836 */ /* 0x000fe20000000000 */
[----:B------:R-:W-:-:S04]  /*85a0*/  UIADD3 UR26, UR8, 0x20, URZ ;  /* 0x00000020081a7890 */ /* 0x000fc8000fffe03f */
[----:B------:R-:W-:Y:S01]  /*85b0*/  R2UR UR24, R24 ;  /* 0x00000000181872ca */ /* 0x000fe200000e0000 */
[----:B------:R-:W-:Y:S01]  /*85c0*/  UMOV UR25, 0x40000040 ;  /* 0x4000004000197882 */ /* 0x000fe20000000000 */
[----:B------:R-:W-:Y:S01]  /*85d0*/  UMOV UR27, 0x40 ;  /* 0x00000040001b7882 */ /* 0x000fe20000000000 */
[----:B------:R-:W-:Y:S02]  /*85e0*/  WARPGROUP.DEPBAR.LE gsb0, 0x0 ;  /* 0x00008000000079c5 */ /* 0x000fe40000010000 */
[----:B------:R-:W-:-:S08]  /*85f0*/  WARPGROUP.ARRIVE ;  /* 0x00000000000079c5 */ /* 0x000fd00000000000 */
        /* <DEDUP_REMOVED lines=51> */
[----:B------:R-:W-:Y:S01]  /*8930*/  IMAD.U32 R226, RZ, RZ, UR14 ;  /* 0x0000000effe27e24 */ /* 0x000fe2000f8e00ff */
[----:B------:R-:W-:Y:S01]  /*8940*/  UIADD3 UR14, UR8, 0x1b0, URZ ;  /* 0x000001b0080e7890 */ /* 0x000fe2000fffe03f */
[----:B------:R-:W-:Y:S01]  /*8950*/  IMAD.U32 R227, RZ, RZ, UR15 ;  /* 0x0000000fffe37e24 */ /* 0x000fe2000f8e00ff */
[----:B------:R-:W-:Y:S01]  /*8960*/  UMOV UR12, UR4 ;  /* 0x00000004000c7c82 */ /* 0x000fe20008000000 */
[----:B------:R-:W-:Y:S01]  /*8970*/  UMOV UR13, UR5 ;  /* 0x00000005000d7c82 */ /* 0x000fe20008000000 */
[----:B------:R-:W-:Y:S01]  /*8980*/  UMOV UR15, 0x40 ;  /* 0x00000040000f7882 */ /* 0x000fe20000000000 */
[----:B------:R-:W-:Y:S02]  /*8990*/  WARPGROUP.DEPBAR.LE gsb0, 0x0 ;  /* 0x00008000000079c5 */ /* 0x000fe40000010000 */
[----:B------:R-:W-:-:S06]  /*89a0*/  WARPGROUP.ARRIVE ;  /* 0x00000000000079c5 */ /* 0x000fcc0000000000 */
[----:B------:R-:W-:Y:S01]  /*89b0*/  HGMMA.64x16x16.F32.BF16 R184, gdesc[UR12].tnspA.tnspB, R184, gsb0 ;  /* 0x602000000cb879f0 */ /* 0x000fe200080018b8 */
[----:B------:R-:W-:Y:S01]  /*89c0*/  UIADD3 UR10, UR8, 0x230, URZ ;  /* 0x00000230080a7890 */ /* 0x000fe2000fffe03f */
[----:B------:R-:W-:Y:S02]  /*89d0*/  UMOV UR9, UR5 ;  /* 0x0000000500097c82 */ /* 0x000fe40008000000 */
[----:B------:R-:W-:Y:S01]  /*89e0*/  UMOV UR8, UR4 ;  /* 0x0000000400087c82 */ /* 0x000fe20008000000 */
[----:B------:R-:W-:Y:S01]  /*89f0*/  UMOV UR11, 0x40 ;  /* 0x00000040000b7882 */ /* 0x000fe20000000000 */
[----:B------:R-:W-:Y:S02]  /*8a00*/  WARPGROUP.DEPBAR.LE gsb0, 0x0 ;  /* 0x00008000000079c5 */ /* 0x000fe40000010000 */
[----:B------:R-:W-:-:S06]  /*8a10*/  WARPGROUP.ARRIVE ;  /* 0x00000000000079c5 */ /* 0x000fcc0000000000 */
[----:B------:R-:W-:Y:S03]  /*8a20*/  HGMMA.64x16x16.F32.BF16 R200, gdesc[UR8].tnspA.tnspB, R200, gsb0 ;  /* 0x6020000008c879f0 */ /* 0x000fe600080018c8 */
[----:B------:R-:W-:Y:S02]  /*8a30*/  WARPGROUP.DEPBAR.LE gsb0, 0x0 ;  /* 0x00008000000079c5 */ /* 0x000fe40000010000 */
[----:B--2---:R-:W-:Y:S05]  /*8a40*/  @!P0 BRA `(.L_x_17) ;  /* 0x0000000000048947 */ /* 0x004fea0003800000 */
[----:B------:R-:W-:Y:S01]  /*8a50*/  BPT.TRAP 0x1 ;  /* 0x000000040000795c */ /* 0x000fe20000300000 */
.L_x_17:
[----:B------:R-:W-:Y:S01]  /*8a60*/  UIADD3 UR4, UR60, 0x31838, URZ ;  /* 0x000318383c047890 */ /* 0x000fe2000fffe03f */
[----:B------:R-:W-:Y:S01]  /*8a70*/  VIADD R24, R5, 0x500 ;  /* 0x0000050005187836 */ /* 0x000fe20000000000 */
[----:B------:R-:W-:Y:S01]  /*8a80*/  R2UR UR58, R20 ;  /* 0x00000000143a72ca */ /* 0x000fe200000e0000 */
[----:B------:R-:W-:Y:S01]  /*8a90*/  UMOV UR57, 0x40000040 ;  /* 0x4000004000397882 */ /* 0x000fe20000000000 */
[----:B------:R-:W-:Y:S01]  /*8aa0*/  UPRMT UR4, URZ, 0x654, UR4 ;  /* 0x000006543f047896 */ /* 0x000fe20008000004 */
[----:B------:R-:W-:Y:S01]  /*8ab0*/  R2UR UR59, R21 ;  /* 0x00000000153b72ca */ /* 0x000fe200000e0000 */
[----:B------:R-:W-:Y:S01]  /*8ac0*/  VIADD R20, R5, 0x580 ;  /* 0x0000058005147836 */ /* 0x000fe20000000000 */
[----:B------:R-:W-:Y:S01]  /*8ad0*/  R2UR UR56, R24 ;  /* 0x00000000183872ca */ /* 0x000fe200000e0000 */
[----:B------:R-:W-:-:S05]  /*8ae0*/  ULDC.64 UR8, c[0x0][0x208] ;  /* 0x0000820000087ab9 */ /* 0x000fca0000000a00 */
[----:B------:R-:W-:Y:S01]  /*8af0*/  SYNCS.ARRIVE.TRANS64.RED.A1T0 RZ, [UR4], RZ ;  /* 0x000000ffffff79a7 */ /* 0x000fe20008100404 */
[----:B------:R-:W-:-:S06]  /*8b00*/  WARPGROUP.ARRIVE ;  /* 0x00000000000079c5 */ /* 0x000fcc0000000000 */
[----:B------:R-:W-:Y:S01]  /*8b10*/  HGMMA.64x64x16.F32.BF16 R24, gdesc[UR56].tnspA, RZ, !UPT, gsb0 ;  /* 0x20e00000381879f0 */ /* 0x000fe2000c0018ff */
[----:B------:R-:W-:Y:S01]  /*8b20*/  R2UR UR56, R20 ;  /* 0x00000000143872ca */ /* 0x000fe200000e0000 */
[----:B------:R-:W-:Y:S01]  /*8b30*/  UMOV UR57, 0x40000040 ;  /* 0x4000004000397882 */ /* 0x000fe20000000000 */
[----:B------:R-:W-:Y:S01]  /*8b40*/  R2UR UR58, R14 ;  /* 0x000000000e3a72ca */ /* 0x000fe200000e0000 */
[----:B------:R-:W-:Y:S01]  /*8b50*/  VIADD R14, R5, 0x600 ;  /* 0x00000600050e7836 */ /* 0x000fe20000000000 */
[----:B------:R-:W-:Y:S01]  /*8b60*/  R2UR UR59, R15 ;  /* 0x000000000f3b72ca */ /* 0x000fe200000e0000 */
[----:B------:R-:W-:Y:S02]  /*8b70*/  WARPGROUP.DEPBAR.LE gsb0, 0x0 ;  /* 0x00008000000079c5 */ /* 0x000fe40000010000 */
[----:B------:R-:W-:-:S10]  /*8b80*/  WARPGROUP.ARRIVE ;  /* 0x00000000000079c5 */ /* 0x000fd40000000000 */
[----:B------:R-:W-:Y:S01]  /*8b90*/  HGMMA.64x64x16.F32.BF16 R24, gdesc[UR56].tnspA, R24, gsb0 ;  /* 0x20e00000381879f0 */ /* 0x000fe20008001818 */
[----:B------:R-:W-:Y:S01]  /*8ba0*/  R2UR UR56, R14 ;  /* 0x000000000e3872ca */ /* 0x000fe200000e0000 */
[----:B------:R-:W-:Y:S01]  /*8bb0*/  UMOV UR57, 0x40000040 ;  /* 0x4000004000397882 */ /* 0x000fe20000000000 */
[----:B------:R-:W-:Y:S01]  /*8bc0*/  R2UR UR58, R12 ;  /* 0x000000000c3a72ca */ /* 0x000fe200000e0000 */
[----:B------:R-:W-:Y:S01]  /*8bd0*/  VIADD R12, R5, 0x680 ;  /* 0x00000680050c7836 */ /* 0x000fe20000000000 */
[----:B------:R-:W-:Y:S01]  /*8be0*/  R2UR UR59, R13 ;  /* 0x000000000d3b72ca */ /* 0x000fe200000e0000 */
[----:B------:R-:W-:Y:S01]  /*8bf0*/  VIADD R5, R5, 0x700 ;  /* 0x0000070005057836 */ /* 0x000fe20000000000 */
[----:B------:R-:W-:Y:S02]  /*8c00*/  WARPGROUP.DEPBAR.LE gsb0, 0x0 ;  /* 0x00008000000079c5 */ /* 0x000fe40000010000 */
[----:B------:R-:W-:-:S09]  /*8c10*/  WARPGROUP.ARRIVE ;  /* 0x00000000000079c5 */ /* 0x000fd20000000000 */
[----:B------:R-:W-:Y:S01]  /*8c20*/  HGMMA.64x64x16.F32.BF16 R24, gdesc[UR56].tnspA, R24, gsb0 ;  /* 0x20e00000381879f0 */ /* 0x000fe20008001818 */
[----:B------:R-:W-:Y:S01]  /*8c30*/  R2UR UR56, R12 ;  /* 0x000000000c3872ca */ /* 0x000fe200000e0000 */
[----:B------:R-:W-:Y:S01]  /*8c40*/  UMOV UR57, 0x40000040 ;  /* 0x4000004000397882 */ /* 0x000fe20000000000 */
[----:B------:R-:W-:Y:S02]  /*8c50*/  R2UR UR58, R10 ;  /* 0x000000000a3a72ca */ /* 0x000fe400000e0000 */
[----:B------:R-:W-:Y:S01]  /*8c60*/  R2UR UR59, R11 ;  /* 0x000000000b3b72ca */ /* 0x000fe200000e0000 */
[----:B------:R-:W-:Y:S02]  /*8c70*/  WARPGROUP.DEPBAR.LE gsb0, 0x0 ;  /* 0x00008000000079c5 */ /* 0x000fe40000010000 */
[----:B------:R-:W-:-:S10]  /*8c80*/  WARPGROUP.ARRIVE ;  /* 0x00000000000079c5 */ /* 0x000fd40000000000 */
        /* <DEDUP_REMOVED lines=8> */
[----:B------:R-:W-:-:S05]  /*8d10*/  VIADD R5, R235, 0x400 ;  /* 0x00000400eb057836 */ /* 0x000fca0000000000 */
[----:B------:R-:W-:Y:S01]  /*8d20*/  R2UR UR52, R5 ;  /* 0x00000000053472ca */ /* 0x000fe200000e0000 */
[----:B------:R-:W-:Y:S01]  /*8d30*/  UMOV UR53, 0x40000040 ;  /* 0x4000004000357882 */ /* 0x000fe20000000000 */
[----:B------:R-:W-:Y:S02]  /*8d40*/  WARPGROUP.DEPBAR.LE gsb0, 0x0 ;  /* 0x00008000000079c5 */ /* 0x000fe40000010000 */
[----:B------:R-:W-:Y:S01]  /*8d50*/  WARPGROUP.ARRIVE ;  /* 0x00000000000079c5 */ /* 0x000fe20000000000 */
[----:B------:R-:W-:Y:S01]  /*8d60*/  VIADD R5, R235, 0x480 ;  /* 0x00000480eb057836 */ /* 0x000fe20000000000 */
[----:B------:R-:W-:Y:S01]  /*8d70*/  UMOV UR45, 0x40000040 ;  /* 0x40000040002d7882 */ /* 0x000fe20000000000 */
[----:B------:R-:W-:Y:S01]  /*8d80*/  UMOV UR25, 0x40000040 ;  /* 0x4000004000197882 */ /* 0x000fe20000000000 */
[----:B------:R-:W-:Y:S01]  /*8d90*/  UMOV UR5, 0x40000040 ;  /* 0x4000004000057882 */ /* 0x000fe20000000000 */
[----:B------:R1:W-:Y:S04]  /*8da0*/  REDG.E.ADD.F32x4.FTZ.RN.STRONG.GPU desc[UR8][R8.64+0x4000], R24 ;  /* 0x00400018080079a6 */ /* 0x0003e8000c10f788 */
[----:B------:R-:W-:Y:S01]  /*8db0*/  HGMMA.64x16x16.F32.BF16 R144, gdesc[UR52].tnspA.tnspB, R144, gsb0 ;  /* 0x60200000349079f0 */ /* 0x000fe20008001890 */
[----:B------:R-:W-:-:S02]  /*8dc0*/  R2UR UR54, R22 ;  /* 0x00000000163672ca */ /* 0x000fc400000e0000 */
[----:B------:R-:W-:Y:S02]  /*8dd0*/  R2UR UR55, R23 ;  /* 0x00000000173772ca */ /* 0x000fe400000e0000 */
[----:B------:R-:W-:Y:S01]  /*8de0*/  R2UR UR44, R5 ;  /* 0x00000000052c72ca */ /* 0x000fe200000e0000 */
[----:B------:R-:W-:Y:S01]  /*8df0*/  UMOV UR41, UR25 ;  /* 0x0000001900297c82 */ /* 0x000fe20008000000 */
[----:B------:R-:W-:Y:S01]  /*8e00*/  UMOV UR37, UR25 ;  /* 0x0000001900257c82 */ /* 0x000fe20008000000 */
[----:B------:R-:W-:Y:S01]  /*8e10*/  UMOV UR33, UR25 ;  /* 0x0000001900217c82 */ /* 0x000fe20008000000 */
[----:B------:R-:W-:Y:S01]  /*8e20*/  UMOV UR21, UR5 ;  /* 0x0000000500157c82 */ /* 0x000fe20008000000 */
[----:B------:R-:W-:Y:S01]  /*8e30*/  UMOV UR17, UR5 ;  /* 0x0000000500117c82 */ /* 0x000fe20008000000 */
[----:B------:R-:W-:Y:S01]  /*8e40*/  UMOV UR13, UR5 ;  /* 0x00000005000d7c82 */ /* 0x000fe20008000000 */
[----:B------:R1:W-:Y:S01]  /*8e50*/  REDG.E.ADD.F32x4.FTZ.RN.STRONG.GPU desc[UR8][R8.64+0x4800], R28 ;  /* 0x0048001c080079a6 */ /* 0x0003e2000c10f788 */
[----:B------:R-:W-:-:S02]  /*8e60*/  WARPGROUP.DEPBAR.LE gsb0, 0x0 ;  /* 0x00008000000079c5 */ /* 0x000fc40000010000 */
[----:B------:R-:W-:Y:S01]  /*8e70*/  WARPGROUP.ARRIVE ;  /* 0x00000000000079c5 */ /* 0x000fe20000000000 */
[C---:B------:R-:W-:Y:S01]  /*8e80*/  VIADD R5, R235.reuse, 0x500 ;  /* 0x00000500eb057836 */ /* 0x040fe20000000000 */
[----:B------:R1:W-:Y:S04]  /*8e90*/  REDG.E.ADD.F32x4.FTZ.RN.STRONG.GPU desc[UR8][R8.64+0x5000], R32 ;  /* 0x00500020080079a6 */ /* 0x0003e8000c10f788 */
[----:B------:R-:W-:Y:S01]  /*8ea0*/  HGMMA.64x16x16.F32.BF16 R160, gdesc[UR52].tnspA.tnspB, R160, gsb0 ;  /* 0x6020000034a079f0 */ /* 0x000fe200080018a0 */
[----:B------:R-:W-:Y:S01]  /*8eb0*/  R2UR UR54, R216 ;  /* 0x00000000d83672ca */ /* 0x000fe200000e0000 */
[----:B------:R-:W-:Y:S01]  /*8ec0*/  VIADD R235, R235, 0x580 ;  /* 0x00000580ebeb7836 */ /* 0x000fe20000000000 */
[----:B------:R-:W-:Y:S01]  /*8ed0*/  R2UR UR55, R217 ;  /* 0x00000000d93772ca */ /* 0x000fe200000e0000 */
[----:B------:R1:W-:Y:S01]  /*8ee0*/  REDG.E.ADD.F32x4.FTZ.RN.STRONG.GPU desc[UR8][R8.64+0x5800], R36 ;  /* 0x00580024080079a6 */ /* 0x0003e2000c10f788 */
[----:B------:R-:W-:-:S02]  /*8ef0*/  WARPGROUP.DEPBAR.LE gsb0, 0x0 ;  /* 0x00008000000079c5 */ /* 0x000fc40000010000 */
[----:B------:R-:W-:Y:S01]  /*8f00*/  WARPGROUP.ARRIVE ;  /* 0x00000000000079c5 */ /* 0x000fe20000000000 */
[----:B------:R-:W-:Y:S01]  /*8f10*/  R2UR UR24, R5 ;  /* 0x00000000051872ca */ /* 0x000fe200000e0000 */
[----:B------:R1:W-:Y:S07]  /*8f20*/  REDG.E.ADD.F32x4.FTZ.RN.STRONG.GPU desc[UR8][R8.64+0x6000], R40 ;  /* 0x00600028080079a6 */ /* 0x0003ee000c10f788 */
[----:B------:R-:W-:Y:S01]  /*8f30*/  HGMMA.64x16x16.F32.BF16 R176, gdesc[UR52].tnspA.tnspB, R176, gsb0 ;  /* 0x6020000034b079f0 */ /* 0x000fe200080018b0 */
[----:B------:R-:W-:Y:S01]  /*8f40*/  R2UR UR54, R218 ;  /* 0x00000000da3672ca */ /* 0x000fe200000e0000 */
[----:B------:R1:W-:Y:S01]  /*8f50*/  REDG.E.ADD.F32x4.FTZ.RN.STRONG.GPU desc[UR8][R8.64+0x6800], R44 ;  /* 0x0068002c080079a6 */ /* 0x0003e2000c10f788 */
[----:B------:R-:W-:-:S02]  /*8f60*/  R2UR UR55, R219 ;  /* 0x00000000db3772ca */ /* 0x000fc400000e0000 */
[----:B------:R-:W-:Y:S01]  /*8f70*/  R2UR UR4, R235 ;  /* 0x00000000eb0472ca */ /* 0x000fe200000e0000 */
[----:B------:R1:W-:Y:S01]  /*8f80*/  REDG.E.ADD.F32x4.FTZ.RN.STRONG.GPU desc[UR8][R8.64+0x7000], R48 ;  /* 0x00700030080079a6 */ /* 0x0003e2000c10f788 */
[----:B------:R-:W-:Y:S01]  /*8f90*/  UMOV UR40, UR24 ;  /* 0x0000001800287c82 */ /* 0x000fe20008000000 */
[----:B------:R-:W-:Y:S01]  /*8fa0*/  UMOV UR36, UR24 ;  /* 0x0000001800247c82 */ /* 0x000fe20008000000 */
[----:B------:R-:W-:Y:S01]  /*8fb0*/  UMOV UR32, UR24 ;  /* 0x0000001800207c82 */ /* 0x000fe20008000000 */
[----:B------:R1:W-:Y:S08]  /*8fc0*/  REDG.E.ADD.F32x4.FTZ.RN.STRONG.GPU desc[UR8][R8.64+0x7800], R52 ;  /* 0x00780034080079a6 */ /* 0x0003f0000c10f788 */
[----:B------:R-:W-:Y:S01]  /*8fd0*/  UMOV UR20, UR4 ;  /* 0x0000000400147c82 */ /* 0x000fe20008000000 */
[----:B------:R-:W-:Y:S01]  /*8fe0*/  UMOV UR16, UR4 ;  /* 0x0000000400107c82 */ /* 0x000fe20008000000 */
[----:B------:R-:W-:Y:S01]  /*8ff0*/  UMOV UR12, UR4 ;  /* 0x00000004000c7c82 */ /* 0x000fe20008000000 */
[----:B------:R-:W-:-:S02]  /*9000*/  WARPGROUP.DEPBAR.LE gsb0, 0x0 ;  /* 0x00008000000079c5 */ /* 0x000fc40000010000 */
[----:B------:R-:W-:-:S06]  /*9010*/  WARPGROUP.ARRIVE ;  /* 0x00000000000079c5 */ /* 0x000fcc0000000000 */
[----:B------:R-:W-:Y:S01]  /*9020*/  HGMMA.64x16x16.F32.BF16 R192, gdesc[UR52].tnspA.tnspB, R192, gsb0 ;  /* 0x6020000034c079f0 */ /* 0x000fe200080018c0 */
[----:B------:R-:W-:Y:S02]  /*9030*/  R2UR UR54, R220 ;  /* 0x00000000dc3672ca */ /* 0x000fe400000e0000 */
[----:B------:R-:W-:Y:S01]  /*9040*/  R2UR UR55, R221 ;  /* 0x00000000dd3772ca */ /* 0x000fe200000e0000 */
[----:B------:R-:W-:Y:S02]  /*9050*/  WARPGROUP.DEPBAR.LE gsb0, 0x0 ;  /* 0x00008000000079c5 */ /* 0x000fe40000010000 */
[----:B------:R-:W-:-:S10]  /*9060*/  WARPGROUP.ARRIVE ;  /* 0x00000000000079c5 */ /* 0x000fd40000000000 */
[----:B------:R-:W-:Y:S03]  /*9070*/  HGMMA.64x16x16.F32.BF16 R208, gdesc[UR52].tnspA.tnspB, R208, gsb0 ;  /* 0x6020000034d079f0 */ /* 0x000fe600080018d0 */
[----:B------:R-:W-:Y:S02]  /*9080*/  WARPGROUP.DEPBAR.LE gsb0, 0x0 ;  /* 0x00008000000079c5 */ /* 0x000fe40000010000 */
[----:B------:R-:W-:-:S06]  /*9090*/  WARPGROUP.ARRIVE ;  /* 0x00000000000079c5 */ /* 0x000fcc0000000000 */
[----:B------:R-:W-:Y:S01]  /*90a0*/  HGMMA.64x16x16.F32.BF16 R144, gdesc[UR44].tnspA.tnspB, R144, gsb0 ;  /* 0x602000002c9079f0 */ /* 0x000fe20008001890 */
[----:B------:R-:W-:Y:S02]  /*90b0*/  R2UR UR46, R222 ;  /* 0x00000000de2e72ca */ /* 0x000fe400000e0000 */
[----:B------:R-:W-:Y:S01]  /*90c0*/  R2UR UR47, R223 ;  /* 0x00000000df2f72ca */ /* 0x000fe200000e0000 */
[----:B------:R-:W-:Y:S02]  /*90d0*/  WARPGROUP.DEPBAR.LE gsb0, 0x0 ;  /* 0x00008000000079c5 */ /* 0x000fe40000010000 */
[----:B------:R-:W-:-:S10]  /*90e0*/  WARPGROUP.ARRIVE ;  /* 0x00000000000079c5 */ /* 0x000fd40000000000 */
        /* <DEDUP_REMOVED lines=51> */
[----:B-1----:R-:W-:Y:S05]  /*9420*/  @!P0 BRA `(.L_x_18) ;  /* 0x0000000000048947 */ /* 0x002fea0003800000 */
[----:B------:R-:W-:Y:S01]  /*9430*/  BPT.TRAP 0x1 ;  /* 0x000000040000795c */ /* 0x000fe20000300000 */
.L_x_18:
[----:B------:R-:W-:Y:S01]  /*9440*/  VIADD R16, R16, 0x1 ;  /* 0x0000000110107836 */ /* 0x000fe20000000000 */
[----:B------:R-:W-:Y:S01]  /*9450*/  LOP3.LUT R18, R18, 0x1, RZ, 0x3c, !PT ;  /* 0x0000000112127812 */ /* 0x000fe200078e3cff */
[----:B------:R-:W-:Y:S02]  /*9460*/  VIADD R3, R3, 0x1 ;  /* 0x0000000103037836 */ /* 0x000fe40000000000 */
[----:B------:R-:W-:Y:S01]  /*9470*/  VIADD R17, R17, 0x31820 ;  /* 0x0003182011117836 */ /* 0x000fe20000000000 */
[----:B------:R-:W-:Y:S02]  /*9480*/  ISETP.GE.AND P1, PT, R16, R233, PT ;  /* 0x000000e91000720c */ /* 0x000fe40003f26270 */
[----:B------:R-:W-:Y:S02]  /*9490*/  ISETP.NE.AND P0, PT, R3, 0x2, PT ;  /* 0x000000020300780c */ /* 0x000fe40003f05270 */
[----:B------:R-:W-:Y:S02]  /*94a0*/  PRMT R17, RZ, 0x654, R17 ;  /* 0x00000654ff117816 */ /* 0x000fe40000000011 */
[----:B------:R-:W-:-:S02]  /*94b0*/  SEL R6, RZ, 0x1, P0 ;  /* 0x00000001ff067807 */ /* 0x000fc40000000000 */
[----:B------:R1:W-:Y:S01]  /*94c0*/  SYNCS.ARRIVE.TRANS64.RED.A1T0 RZ, [R17+URZ], RZ ;  /* 0x000000ff11ff79a7 */ /* 0x0003e2000810043f */
[----:B------:R-:W-:Y:S02]  /*94d0*/  SEL R3, R3, RZ, P0 ;  /* 0x000000ff03037207 */ /* 0x000fe40000000000 */
[----:B------:R-:W-:Y:S02]  /*94e0*/  LOP3.LUT R19, R19, R6, RZ, 0x3c, !PT ;  /* 0x0000000613137212 */ /* 0x000fe400078e3cff */
[----:B------:R-:W-:Y:S05]  /*94f0*/  @!P1 BRA `(.L_x_19) ;  /* 0xffffff7800cc9947 */ /* 0x000fea000383ffff */
.L_x_8:
[----:B------:R-:W-:Y:S01]  /*9500*/  IMAD.U32 R16, RZ, RZ, UR60 ;  /* 0x0000003cff107e24 */ /* 0x000fe2000f8e00ff */
[----:B------:R-:W-:Y:S02]  /*9510*/  ULDC UR4, c[0x0][0x740] ;  /* 0x0001d00000047ab9 */ /* 0x000fe40000000800 */
[----:B------:R-:W-:Y:S01]  /*9520*/  FMUL.FTZ R136, R136, UR4 ;  /* 0x0000000488887c20 */ /* 0x000fe20008410000 */
[----:B------:R-:W-:Y:S01]  /*9530*/  FMUL.FTZ R137, R137, UR4 ;  /* 0x0000000489897c20 */ /* 0x000fe20008410000 */
[----:B------:R-:W-:Y:S01]  /*9540*/  LOP3.LUT P0, RZ, R16, 0x3ff, RZ, 0xc0, !PT ;  /* 0x000003ff10ff7812 */ /* 0x000fe2000780c0ff */
[----:B------:R-:W-:Y:S01]  /*9550*/  FMUL.FTZ R138, R138, UR4 ;  /* 0x000000048a8a7c20 */ /* 0x000fe20008410000 */
        /* <DEDUP_REMOVED lines=77> */
[----:B------:R-:W-:Y:S06]  /*9a30*/  @!P0 BRA `(.L_x_20) ;  /* 0x0000000000408947 */ /* 0x000fec0003800000 */
[----:B------:R-:W-:Y:S01]  /*9a40*/  MOV R2, 0x0 ;  /* 0x0000000000027802 */ /* 0x000fe20000000f00 */
[----:B------:R-:W-:Y:S01]  /*9a50*/  ULDC.64 UR4, c[0x4][0x70] ;  /* 0x01001c0000047ab9 */ /* 0x000fe20000000a00 */
[----:B------:R-:W-:Y:S01]  /*9a60*/  ULDC.64 UR6, c[0x4][0x8] ;  /* 0x0100020000067ab9 */ /* 0x000fe20000000a00 */
[----:B------:R-:W-:Y:S02]  /*9a70*/  IMAD.U32 R4, RZ, RZ, UR4 ;  /* 0x00000004ff047e24 */ /* 0x000fe4000f8e00ff */
[----:B------:R-:W-:Y:S01]  /*9a80*/  IMAD.U32 R5, RZ, RZ, UR5 ;  /* 0x00000005ff057e24 */ /* 0x000fe2000f8e00ff */
[----:B------:R-:W2:Y:S01]  /*9a90*/  LDC.64 R2, c[0x4][R2] ;  /* 0x0100000002027b82 */ /* 0x000ea20000000a00 */
[----:B------:R-:W-:Y:S01]  /*9aa0*/  ULDC.64 UR4, c[0x4][0x78] ;  /* 0x01001e0000047ab9 */ /* 0x000fe20000000a00 */
[----:B------:R-:W-:Y:S02]  /*9ab0*/  IMAD.U32 R10, RZ, RZ, UR6 ;  /* 0x00000006ff0a7e24 */ /* 0x000fe4000f8e00ff */
[----:B------:R-:W-:-:S02]  /*9ac0*/  IMAD.U32 R6, RZ, RZ, UR4 ;  /* 0x00000004ff067e24 */ /* 0x000fc4000f8e00ff */
[----:B------:R-:W-:Y:S02]  /*9ad0*/  IMAD.U32 R7, RZ, RZ, UR5 ;  /* 0x00000005ff077e24 */ /* 0x000fe4000f8e00ff */
[----:B------:R-:W-:Y:S02]  /*9ae0*/  IMAD.U32 R11, RZ, RZ, UR7 ;  /* 0x00000007ff0b7e24 */ /* 0x000fe4000f8e00ff */
[----:B------:R-:W-:Y:S02]  /*9af0*/  IMAD.MOV.U32 R8, RZ, RZ, 0x70 ;  /* 0x00000070ff087424 */ /* 0x000fe400078e00ff */
[----:B------:R-:W-:Y:S02]  /*9b00*/  IMAD.MOV.U32 R12, RZ, RZ, 0x1 ;  /* 0x00000001ff0c7424 */ /* 0x000fe400078e00ff */
[----:B------:R-:W-:-:S07]  /*9b10*/  IMAD.MOV.U32 R13, RZ, RZ, RZ ;  /* 0x000000ffff0d7224 */ /* 0x000fce00078e00ff */
[----:B------:R-:W-:-:S07]  /*9b20*/  LEPC R20, `(.L_x_20) ;  /* 0x000000001014794e */ /* 0x000fce0000000000 */
[----:B-12---:R-:W-:Y:S05]  /*9b30*/  CALL.ABS.NOINC R2 ;  /* 0x0000000002007343 */ /* 0x006fea0003c00000 */
.L_x_20:
[----:B------:R-:W-:-:S06]  /*9b40*/  UIADD3 UR4, UR60, 0xa000, URZ ;  /* 0x0000a0003c047890 */ /* 0x000fcc000fffe03f */
[----:B-1----:R-:W-:-:S05]  /*9b50*/  IMAD.U32 R17, RZ, RZ, UR4 ;  /* 0x00000004ff117e24 */ /* 0x002fca000f8e00ff */
[----:B------:R-:W-:-:S13]  /*9b60*/  LOP3.LUT P0, RZ, R17, 0x3ff, RZ, 0xc0, !PT ;  /* 0x000003ff11ff7812 */ /* 0x000fda000780c0ff */
[----:B------:R-:W-:Y:S05]  /*9b70*/  @!P0 BRA `(.L_x_21) ;  /* 0x0000000000408947 */ /* 0x000fea0003800000 */
[----:B------:R-:W-:Y:S01]  /*9b80*/  MOV R2, 0x0 ;  /* 0x0000000000027802 */ /* 0x000fe20000000f00 */
[----:B------:R-:W-:Y:S01]  /*9b90*/  ULDC.64 UR4, c[0x4][0x70] ;  /* 0x01001c0000047ab9 */ /* 0x000fe20000000a00 */
[----:B------:R-:W-:Y:S01]  /*9ba0*/  ULDC.64 UR6, c[0x4][0x8] ;  /* 0x0100020000067ab9 */ /* 0x000fe20000000a00 */
[----:B------:R-:W-:Y:S02]  /*9bb0*/  IMAD.U32 R4, RZ, RZ, UR4 ;  /* 0x00000004ff047e24 */ /* 0x000fe4000f8e00ff */
[----:B------:R-:W-:Y:S01]  /*9bc0*/  IMAD.U32 R5, RZ, RZ, UR5 ;  /* 0x00000005ff057e24 */ /* 0x000fe2000f8e00ff */
[----:B------:R-:W1:Y:S01]  /*9bd0*/  LDC.64 R2, c[0x4][R2] ;  /* 0x0100000002027b82 */ /* 0x000e620000000a00 */
        /* <DEDUP_REMOVED lines=9> */
[----:B-1----:R-:W-:Y:S05]  /*9c70*/  CALL.ABS.NOINC R2 ;  /* 0x0000000002007343 */ /* 0x002fea0003c00000 */
.L_x_21:
        /* <DEDUP_REMOVED lines=18> */
.L_x_22:
        /* <DEDUP_REMOVED lines=18> */
.L_x_23:
[----:B------:R-:W1:Y:S01]  /*9ec0*/  S2R R0, SR_TID.X ;  /* 0x0000000000007919 */ /* 0x000e620000002100 */
[----:B------:R-:W-:Y:S01]  /*9ed0*/  IMAD.SHL.U32 R3, R234, 0x10, RZ ;  /* 0x00000010ea037824 */ /* 0x000fe200078e00ff */
[----:B------:R-:W-:Y:S05]  /*9ee0*/  WARPSYNC.ALL ;  /* 0x0000000000007948 */ /* 0x000fea0003800000 */
[----:B------:R-:W-:Y:S01]  /*9ef0*/  BAR.SYNC.DEFER_BLOCKING 0x1, 0x100 ;  /* 0x0044000000007b1d */ /* 0x000fe20000010000 */
[----:B------:R-:W-:Y:S02]  /*9f00*/  F2FP.BF16.F32.PACK_AB R56, R57, R56 ;  /* 0x000000383938723e */ /* 0x000fe400000010ff */
[----:B------:R-:W-:-:S02]  /*9f10*/  F2FP.BF16.F32.PACK_AB R57, R59, R58 ;  /* 0x0000003a3b39723e */ /* 0x000fc400000010ff */
[----:B------:R-:W-:Y:S02]  /*9f20*/  F2FP.BF16.F32.PACK_AB R64, R65, R64 ;  /* 0x000000404140723e */ /* 0x000fe400000010ff */
[----:B------:R-:W-:Y:S02]  /*9f30*/  F2FP.BF16.F32.PACK_AB R58, R61, R60 ;  /* 0x0000003c3d3a723e */ /* 0x000fe400000010ff */
[----:B------:R-:W-:Y:S02]  /*9f40*/  F2FP.BF16.F32.PACK_AB R59, R63, R62 ;  /* 0x0000003e3f3b723e */ /* 0x000fe400000010ff */
[----:B------:R-:W-:Y:S02]  /*9f50*/  F2FP.BF16.F32.PACK_AB R65, R67, R66 ;  /* 0x000000424341723e */ /* 0x000fe400000010ff */
[----:B------:R-:W-:Y:S02]  /*9f60*/  F2FP.BF16.F32.PACK_AB R72, R73, R72 ;  /* 0x000000484948723e */ /* 0x000fe400000010ff */
[----:B------:R-:W-:-:S02]  /*9f70*/  F2FP.BF16.F32.PACK_AB R66, R69, R68 ;  /* 0x000000444542723e */ /* 0x000fc400000010ff */
[----:B------:R-:W-:Y:S02]  /*9f80*/  F2FP.BF16.F32.PACK_AB R67, R71, R70 ;  /* 0x000000464743723e */ /* 0x000fe400000010ff */
[----:B------:R-:W-:Y:S02]  /*9f90*/  F2FP.BF16.F32.PACK_AB R73, R75, R74 ;  /* 0x0000004a4b49723e */ /* 0x000fe400000010ff */
[----:B------:R-:W-:Y:S02]  /*9fa0*/  F2FP.BF16.F32.PACK_AB R80, R81, R80 ;  /* 0x000000505150723e */ /* 0x000fe400000010ff */
[----:B------:R-:W-:Y:S01]  /*9fb0*/  F2FP.BF16.F32.PACK_AB R74, R77, R76 ;  /* 0x0000004c4d4a723e */ /* 0x000fe200000010ff */
[----:B-1----:R-:W-:Y:S01]  /*9fc0*/  VIADD R6, R0, 0xffffff80 ;  /* 0xffffff8000067836 */ /* 0x002fe20000000000 */
[----:B------:R-:W-:Y:S02]  /*9fd0*/  F2FP.BF16.F32.PACK_AB R75, R79, R78 ;  /* 0x0000004e4f4b723e */ /* 0x000fe400000010ff */
[----:B------:R-:W-:Y:S01]  /*9fe0*/  F2FP.BF16.F32.PACK_AB R81, R83, R82 ;  /* 0x000000525351723e */ /* 0x000fe200000010ff */
[----:B------:R-:W-:Y:S01]  /*9ff0*/  IMAD.SHL.U32 R0, R6, 0x40, RZ ;  /* 0x0000004006007824 */ /* 0x000fe200078e00ff */
[----:B------:R-:W-:-:S02]  /*a000*/  SHF.R.S32.HI R7, RZ, 0x1f, R6 ;  /* 0x0000001fff077819 */ /* 0x000fc40000011406 */
[----:B------:R-:W-:Y:S02]  /*a010*/  F2FP.BF16.F32.PACK_AB R88, R89, R88 ;  /* 0x000000585958723e */ /* 0x000fe400000010ff */
[CC--:B------:R-:W-:Y:S02]  /*a020*/  LEA.HI R5, R7.reuse, R6.reuse, RZ, 0x4 ;  /* 0x0000000607057211 */ /* 0x0c0fe400078f20ff */
[----:B------:R-:W-:Y:S02]  /*a030*/  LOP3.LUT R2, R0, 0x1c0, RZ, 0xc0, !PT ;  /* 0x000001c000027812 */ /* 0x000fe400078ec0ff */
[----:B------:R-:W-:Y:S02]  /*a040*/  SHF.R.S32.HI R4, RZ, 0x4, R5 ;  /* 0x00000004ff047819 */ /* 0x000fe40000011405 */
[----:B------:R-:W-:Y:S02]  /*a050*/  LEA.HI R0, R7, R6, RZ, 0x3 ;  /* 0x0000000607007211 */ /* 0x000fe400078f18ff */
[----:B------:R-:W-:-:S02]  /*a060*/  LEA.HI R5, R5, R4, RZ, 0x1 ;  /* 0x0000000405057211 */ /* 0x000fc400078f08ff */
[----:B------:R-:W-:Y:S02]  /*a070*/  LOP3.LUT R3, R2, 0x30, R3, 0xf8, !PT ;  /* 0x0000003002037812 */ /* 0x000fe400078ef803 */
[----:B------:R-:W-:Y:S02]  /*a080*/  LOP3.LUT R5, R5, 0x7ffffe, RZ, 0xc0, !PT ;  /* 0x007ffffe05057812 */ /* 0x000fe400078ec0ff */
[----:B------:R-:W-:Y:S02]  /*a090*/  LEA.HI R8, R7, R6, RZ, 0x7 ;  /* 0x0000000607087211 */ /* 0x000fe400078f38ff */
[----:B------:R-:W-:Y:S01]  /*a0a0*/  LOP3.LUT R0, R3, 0x8, R0, 0xf8, !PT ;  /* 0x0000000803007812 */ /* 0x000fe200078ef800 */
[----:B------:R-:W-:Y:S01]  /*a0b0*/  IMAD.IADD R5, R4, 0x1, -R5 ;  /* 0x0000000104057824 */ /* 0x000fe200078e0a05 */
[----:B------:R-:W-:Y:S02]  /*a0c0*/  SHF.R.U32.HI R3, RZ, 0x3, R2 ;  /* 0x00000003ff037819 */ /* 0x000fe40000011602 */
[----:B------:R-:W-:-:S02]  /*a0d0*/  SHF.R.S32.HI R8, RZ, 0x7, R8 ;  /* 0x00000007ff087819 */ /* 0x000fc40000011408 */
[----:B------:R-:W-:Y:S02]  /*a0e0*/  LOP3.LUT R0, R0, R3, RZ, 0x3c, !PT ;  /* 0x0000000300007212 */ /* 0x000fe400078e3cff */
[----:B------:R-:W-:Y:S01]  /*a0f0*/  F2FP.BF16.F32.PACK_AB R82, R85, R84 ;  /* 0x000000545552723e */ /* 0x000fe200000010ff */
[----:B------:R-:W-:Y:S01]  /*a100*/  IMAD R5, R8, 0xa, R5 ;  /* 0x0000000a08057824 */ /* 0x000fe200078e0205 */
[----:B------:R-:W-:Y:S02]  /*a110*/  F2FP.BF16.F32.PACK_AB R83, R87, R86 ;  /* 0x000000565753723e */ /* 0x000fe400000010ff */
[----:B------:R-:W-:Y:S01]  /*a120*/  F2FP.BF16.F32.PACK_AB R89, R91, R90 ;  /* 0x0000005a5b59723e */ /* 0x000fe200000010ff */
[----:B------:R-:W-:Y:S01]  /*a130*/  IMAD.U32 R0, R5, 0x200, R0 ;  /* 0x0000020005007824 */ /* 0x000fe200078e0000 */
[----:B------:R-:W-:Y:S02]  /*a140*/  F2FP.BF16.F32.PACK_AB R96, R97, R96 ;  /* 0x000000606160723e */ /* 0x000fe400000010ff */
[----:B------:R-:W-:-:S02]  /*a150*/  LEA.HI R2, R7, R6, RZ, 0x5 ;  /* 0x0000000607027211 */ /* 0x000fc400078f28ff */
[----:B------:R-:W-:Y:S02]  /*a160*/  LEA R0, R0, UR60, 0x1 ;  /* 0x0000003c00007c11 */ /* 0x000fe4000f8e08ff */
[----:B------:R-:W-:Y:S02]  /*a170*/  F2FP.BF16.F32.PACK_AB R90, R93, R92 ;  /* 0x0000005c5d5a723e */ /* 0x000fe400000010ff */
[----:B------:R-:W-:Y:S01]  /*a180*/  F2FP.BF16.F32.PACK_AB R91, R95, R94 ;  /* 0x0000005e5f5b723e */ /* 0x000fe200000010ff */
[----:B------:R-:W-:Y:S01]  /*a190*/  STSM.16.MT88.4 [R0+0xa000], R56 ;  /* 0x00a0003800007844 */ /* 0x000fe20000004200 */
[----:B------:R-:W-:Y:S02]  /*a1a0*/  F2FP.BF16.F32.PACK_AB R97, R99, R98 ;  /* 0x000000626361723e */ /* 0x000fe400000010ff */
[----:B------:R-:W-:Y:S01]  /*a1b0*/  F2FP.BF16.F32.PACK_AB R104, R105, R104 ;  /* 0x000000686968723e */ /* 0x000fe200000010ff */
[----:B------:R-:W-:Y:S01]  /*a1c0*/  STSM.16.MT88.4 [R0+0xf000], R64 ;  /* 0x00f0004000007844 */ /* 0x000fe20000004200 */
[----:B------:R-:W-:-:S02]  /*a1d0*/  F2FP.BF16.F32.PACK_AB R98, R101, R100 ;  /* 0x000000646562723e */ /* 0x000fc400000010ff */
[----:B------:R-:W-:Y:S01]  /*a1e0*/  F2FP.BF16.F32.PACK_AB R99, R103, R102 ;  /* 0x000000666763723e */ /* 0x000fe200000010ff */
[----:B------:R-:W-:Y:S01]  /*a1f0*/  STSM.16.MT88.4 [R0+0xa800], R72 ;  /* 0x00a8004800007844 */ /* 0x000fe20000004200 */
        /* <DEDUP_REMOVED lines=15> */
[----:B------:R-:W-:-:S02]  /*a2f0*/  SHF.R.S32.HI R2, RZ, 0x5, R2 ;  /* 0x00000005ff027819 */ /* 0x000fc40000011402 */
[----:B------:R-:W-:Y:S02]  /*a300*/  F2FP.BF16.F32.PACK_AB R122, R125, R124 ;  /* 0x0000007c7d7a723e */ /* 0x000fe400000010ff */
[----:B------:R-:W-:Y:S02]  /*a310*/  F2FP.BF16.F32.PACK_AB R123, R127, R126 ;  /* 0x0000007e7f7b723e */ /* 0x000fe400000010ff */
[----:B------:R-:W-:Y:S01]  /*a320*/  F2FP.BF16.F32.PACK_AB R129, R131, R130 ;  /* 0x000000828381723e */ /* 0x000fe200000010ff */
[----:B------:R-:W1:Y:S01]  /*a330*/  SHFL.IDX PT, R2, R2, RZ, 0x1f ;  /* 0x00001fff02027589 */ /* 0x000e6200000e0000 */
[----:B------:R-:W-:Y:S02]  /*a340*/  F2FP.BF16.F32.PACK_AB R130, R133, R132 ;  /* 0x000000848582723e */ /* 0x000fe400000010ff */
[----:B------:R-:W-:Y:S01]  /*a350*/  F2FP.BF16.F32.PACK_AB R131, R135, R134 ;  /* 0x000000868783723e */ /* 0x000fe200000010ff */
[----:B------:R2:W-:Y:S01]  /*a360*/  STSM.16.MT88.4 [R0+0xc000], R120 ;  /* 0x00c0007800007844 */ /* 0x0005e20000004200 */
[----:B------:R-:W-:-:S02]  /*a370*/  F2FP.BF16.F32.PACK_AB R144, R145, R144 ;  /* 0x000000909190723e */ /* 0x000fc400000010ff */
[----:B------:R-:W-:Y:S01]  /*a380*/  F2FP.BF16.F32.PACK_AB R4, R137, R136 ;  /* 0x000000888904723e */ /* 0x000fe200000010ff */
[----:B------:R2:W-:Y:S01]  /*a390*/  STSM.16.MT88.4 [R0+0x11000], R128 ;  /* 0x0110008000007844 */ /* 0x0005e20000004200 */
[----:B------:R-:W-:Y:S02]  /*a3a0*/  F2FP.BF16.F32.PACK_AB R5, R139, R138 ;  /* 0x0000008a8b05723e */ /* 0x000fe400000010ff */
[----:B------:R-:W-:Y:S02]  /*a3b0*/  F2FP.BF16.F32.PACK_AB R6, R141, R140 ;  /* 0x0000008c8d06723e */ /* 0x000fe400000010ff */
[----:B------:R-:W-:Y:S02]  /*a3c0*/  F2FP.BF16.F32.PACK_AB R7, R143, R142 ;  /* 0x0000008e8f07723e */ /* 0x000fe400000010ff */
[----:B------:R-:W-:Y:S02]  /*a3d0*/  F2FP.BF16.F32.PACK_AB R145, R147, R146 ;  /* 0x000000929391723e */ /* 0x000fe400000010ff */
[----:B------:R-:W-:Y:S01]  /*a3e0*/  F2FP.BF16.F32.PACK_AB R152, R153, R152 ;  /* 0x000000989998723e */ /* 0x000fe200000010ff */
[----:B------:R2:W-:Y:S01]  /*a3f0*/  STSM.16.MT88.4 [R0], R4 ;  /* 0x0000000400007844 */ /* 0x0005e20000004200 */
[----:B------:R-:W-:-:S02]  /*a400*/  F2FP.BF16.F32.PACK_AB R146, R149, R148 ;  /* 0x000000949592723e */ /* 0x000fc400000010ff */
[----:B------:R-:W-:Y:S02]  /*a410*/  F2FP.BF16.F32.PACK_AB R147, R151, R150 ;  /* 0x000000969793723e */ /* 0x000fe400000010ff */
[----:B------:R-:W-:Y:S02]  /*a420*/  F2FP.BF16.F32.PACK_AB R153, R155, R154 ;  /* 0x0000009a9b99723e */ /* 0x000fe400000010ff */
[----:B------:R-:W-:Y:S01]  /*a430*/  F2FP.BF16.F32.PACK_AB R160, R161, R160 ;  /* 0x000000a0a1a0723e */ /* 0x000fe200000010ff */
[----:B------:R2:W-:Y:S01]  /*a440*/  STSM.16.MT88.4 [R0+0x5000], R144 ;  /* 0x0050009000007844 */ /* 0x0005e20000004200 */
[----:B------:R-:W-:Y:S02]  /*a450*/  F2FP.BF16.F32.PACK_AB R154, R157, R156 ;  /* 0x0000009c9d9a723e */ /* 0x000fe400000010ff */
[----:B------:R-:W-:Y:S02]  /*a460*/  F2FP.BF16.F32.PACK_AB R155, R159, R158 ;  /* 0x0000009e9f9b723e */ /* 0x000fe400000010ff */
[----:B------:R-:W-:-:S02]  /*a470*/  F2FP.BF16.F32.PACK_AB R161, R163, R162 ;  /* 0x000000a2a3a1723e */ /* 0x000fc400000010ff */
[----:B------:R-:W-:Y:S01]  /*a480*/  F2FP.BF16.F32.PACK_AB R168, R169, R168 ;  /* 0x000000a8a9a8723e */ /* 0x000fe200000010ff */
[----:B------:R2:W-:Y:S01]  /*a490*/  STSM.16.MT88.4 [R0+0x800], R152 ;  /* 0x0008009800007844 */ /* 0x0005e20000004200 */
[----:B------:R-:W-:Y:S02]  /*a4a0*/  F2FP.BF16.F32.PACK_AB R162, R165, R164 ;  /* 0x000000a4a5a2723e */ /* 0x000fe400000010ff */
[----:B------:R-:W-:Y:S02]  /*a4b0*/  F2FP.BF16.F32.PACK_AB R163, R167, R166 ;  /* 0x000000a6a7a3723e */ /* 0x000fe400000010ff */
[----:B------:R-:W-:Y:S02]  /*a4c0*/  F2FP.BF16.F32.PACK_AB R169, R171, R170 ;  /* 0x000000aaaba9723e */ /* 0x000fe400000010ff */
[----:B------:R-:W-:Y:S01]  /*a4d0*/  F2FP.BF16.F32.PACK_AB R176, R177, R176 ;  /* 0x000000b0b1b0723e */ /* 0x000fe200000010ff */
[----:B------:R2:W-:Y:S01]  /*a4e0*/  STSM.16.MT88.4 [R0+0x5800], R160 ;  /* 0x005800a000007844 */ /* 0x0005e20000004200 */
        /* <DEDUP_REMOVED lines=26> */
[----:B-1----:R-:W-:-:S03]  /*a690*/  ISETP.NE.AND P0, PT, R2, 0x7, PT ;  /* 0x000000070200780c */ /* 0x002fc60003f05270 */
[----:B------:R2:W-:Y:S01]  /*a6a0*/  STSM.16.MT88.4 [R0+0x7000], R208 ;  /* 0x007000d000007844 */ /* 0x0005e20000004200 */
[----:B------:R-:W-:Y:S01]  /*a6b0*/  @!PT LDS RZ, [RZ] ;  /* 0x00000000fffff984 */ /* 0x000fe20000000800 */
[----:B------:R-:W-:Y:S01]  /*a6c0*/  @!PT LDS RZ, [RZ] ;  /* 0x00000000fffff984 */ /* 0x000fe20000000800 */
[----:B------:R-:W-:Y:S01]  /*a6d0*/  @!PT LDS RZ, [RZ] ;  /* 0x00000000fffff984 */ /* 0x000fe20000000800 */
[----:B------:R1:W-:Y:S06]  /*a6e0*/  MEMBAR.ALL.CTA ;  /* 0x0000000000007992 */ /* 0x0003ec0000008000 */
[----:B-1----:R-:W1:Y:S02]  /*a6f0*/  FENCE.VIEW.ASYNC.S ;  /* 0x00000000000073c6 */ /* 0x002e640000000000 */
[----:B-1----:R-:W-:Y:S06]  /*a700*/  BAR.ARV 0x1, 0x120 ;  /* 0x0044800000007b1d */ /* 0x002fec0000002000 */
[----:B------:R-:W-:Y:S05]  /*a710*/  @P0 BRA `(.L_x_24) ;  /* 0x0000000000c80947 */ /* 0x000fea0003800000 */
[----:B------:R-:W-:Y:S01]  /*a720*/  BAR.SYNC.DEFER_BLOCKING 0x1, 0x120 ;  /* 0x0044800000007b1d */ /* 0x000fe20000010000 */
[----:B------:R-:W-:-:S05]  /*a730*/  ELECT P0, URZ, PT ;  /* 0x00000000003f782f */ /* 0x000fca0003800000 */
[----:B------:R-:W-:Y:S08]  /*a740*/  BSSY B0, `(.L_x_24) ;  /* 0x000002f000007945 */ /* 0x000ff00003800000 */
[----:B------:R-:W-:Y:S05]  /*a750*/  @!P0 BRA `(.L_x_25) ;  /* 0x0000000000b48947 */ /* 0x000fea0003800000 */
[----:B------:R-:W1:Y:S01]  /*a760*/  S2UR UR10, SR_CTAID.X ;  /* 0x00000000000a79c3 */ /* 0x000e620000002500 */
[----:B------:R-:W-:Y:S01]  /*a770*/  ULDC.64 UR6, c[0x0][0x198] ;  /* 0x0000660000067ab9 */ /* 0x000fe20000000a00 */
[----:B------:R-:W-:Y:S02]  /*a780*/  UIADD3 UR8, UR60, 0xa000, URZ ;  /* 0x0000a0003c087890 */ /* 0x000fe4000fffe03f */
[----:B------:R-:W-:Y:S02]  /*a790*/  UIADD3 UR4, UP0, UR6, 0x770, URZ ;  /* 0x0000077006047890 */ /* 0x000fe4000ff1e03f */
[----:B------:R-:W-:Y:S02]  /*a7a0*/  UIADD3 UR16, UR60, 0xc800, URZ ;  /* 0x0000c8003c107890 */ /* 0x000fe4000fffe03f */
[----:B------:R-:W3:Y:S01]  /*a7b0*/  S2UR UR11, SR_CTAID.Y ;  /* 0x00000000000b79c3 */ /* 0x000ee20000002600 */
[----:B------:R-:W-:Y:S02]  /*a7c0*/  UIADD3.X UR5, URZ, UR7, URZ, UP0, !UPT ;  /* 0x000000073f057290 */ /* 0x000fe400087fe43f */
[----:B------:R-:W-:-:S02]  /*a7d0*/  UIADD3 UR6, UP0, UR6, 0x670, URZ ;  /* 0x0000067006067890 */ /* 0x000fc4000ff1e03f */
[----:B------:R-:W-:Y:S02]  /*a7e0*/  UIADD3 UR40, UR60, 0xf000, URZ ;  /* 0x0000f0003c287890 */ /* 0x000fe4000fffe03f */
[----:B------:R-:W-:Y:S01]  /*a7f0*/  UIADD3 UR32, UR60, 0x11800, URZ ;  /* 0x000118003c207890 */ /* 0x000fe2000fffe03f */
[----:B------:R-:W4:Y:S01]  /*a800*/  S2UR UR12, SR_CTAID.Z ;  /* 0x00000000000c79c3 */ /* 0x000f220000002700 */
[----:B------:R-:W-:Y:S01]  /*a810*/  UIADD3.X UR7, URZ, UR7, URZ, UP0, !UPT ;  /* 0x000000073f077290 */ /* 0x000fe200087fe43f */
[----:B------:R-:W-:Y:S01]  /*a820*/  UMOV UR9, URZ ;  /* 0x0000003f00097c82 */ /* 0x000fe20008000000 */
[----:B------:R-:W-:Y:S01]  /*a830*/  UMOV UR17, 0x40 ;  /* 0x0000004000117882 */ /* 0x000fe20000000000 */
[----:B------:R-:W-:Y:S01]  /*a840*/  UMOV UR41, 0x80 ;  /* 0x0000008000297882 */ /* 0x000fe20000000000 */
[----:B------:R-:W-:Y:S01]  /*a850*/  UMOV UR33, 0xc0 ;  /* 0x000000c000217882 */ /* 0x000fe20000000000 */
[----:B------:R-:W-:Y:S02]  /*a860*/  UIADD3 UR24, UR60, 0x2800, URZ ;  /* 0x000028003c187890 */ /* 0x000fe4000fffe03f */
[----:B-1----:R-:W-:Y:S01]  /*a870*/  UIMAD UR10, UR10, 0x50, URZ ;  /* 0x000000500a0a78a4 */ /* 0x002fe2000f8e023f */
[----:B------:R-:W-:Y:S01]  /*a880*/  UMOV UR25, 0x40 ;  /* 0x0000004000197882 */ /* 0x000fe20000000000 */
[----:B---3--:R-:W-:-:S05]  /*a890*/  UMOV UR19, UR11 ;  /* 0x0000000b00137c82 */ /* 0x008fca0008000000 */
[----:B------:R-:W-:Y:S01]  /*a8a0*/  UMOV UR18, UR10 ;  /* 0x0000000a00127c82 */ /* 0x000fe20008000000 */
[----:B------:R-:W-:Y:S01]  /*a8b0*/  UMOV UR43, UR11 ;  /* 0x0000000b002b7c82 */ /* 0x000fe20008000000 */
[----:B------:R-:W-:Y:S01]  /*a8c0*/  UMOV UR42, UR10 ;  /* 0x0000000a002a7c82 */ /* 0x000fe20008000000 */
[----:B------:R-:W-:Y:S01]  /*a8d0*/  UMOV UR35, UR11 ;  /* 0x0000000b00237c82 */ /* 0x000fe20008000000 */
[----:B------:R-:W-:Y:S01]  /*a8e0*/  UMOV UR34, UR10 ;  /* 0x0000000a00227c82 */ /* 0x000fe20008000000 */
[----:B------:R-:W-:Y:S01]  /*a8f0*/  UMOV UR27, UR11 ;  /* 0x0000000b001b7c82 */ /* 0x000fe20008000000 */
[----:B------:R-:W-:Y:S01]  /*a900*/  UMOV UR26, UR10 ;  /* 0x0000000a001a7c82 */ /* 0x000fe20008000000 */
[----:B----4-:R-:W-:Y:S01]  /*a910*/  UMOV UR20, UR12 ;  /* 0x0000000c00147c82 */ /* 0x010fe20008000000 */
[----:B------:R-:W-:Y:S01]  /*a920*/  UMOV UR44, UR12 ;  /* 0x0000000c002c7c82 */ /* 0x000fe20008000000 */
[----:B------:R1:W-:Y:S01]  /*a930*/  UTMASTG.4D [UR8], [UR4] ;  /* 0x00000008040073b5 */ /* 0x0003e20008018000 */
[----:B------:R-:W-:Y:S01]  /*a940*/  UMOV UR36, UR12 ;  /* 0x0000000c00247c82 */ /* 0x000fe20008000000 */
[----:B------:R-:W-:Y:S01]  /*a950*/  UMOV UR28, UR12 ;  /* 0x0000000c001c7c82 */ /* 0x000fe20008000000 */
[----:B------:R3:W-:Y:S01]  /*a960*/  UTMASTG.4D [UR16], [UR4] ;  /* 0x00000010040073b5 */ /* 0x0007e20008018000 */
[----:B------:R-:W-:Y:S01]  /*a970*/  UTMASTG.4D [UR40], [UR4] ;  /* 0x00000028040073b5 */ /* 0x000fe20008018000 */
[----:B-1----:R-:W-:Y:S01]  /*a980*/  UMOV UR8, UR60 ;  /* 0x0000003c00087c82 */ /* 0x002fe20008000000 */
[----:B------:R-:W-:Y:S01]  /*a990*/  UTMASTG.4D [UR32], [UR4] ;  /* 0x00000020040073b5 */ /* 0x000fe20008018000 */
[----:B---3--:R-:W-:Y:S01]  /*a9a0*/  UIADD3 UR16, UR60, 0x5000, URZ ;  /* 0x000050003c107890 */ /* 0x008fe2000fffe03f */
[----:B------:R-:W-:Y:S01]  /*a9b0*/  UMOV UR17, 0x80 ;  /* 0x0000008000117882 */ /* 0x000fe20000000000 */
[----:B------:R1:W-:Y:S01]  /*a9c0*/  UTMASTG.4D [UR8], [UR6] ;  /* 0x00000008060073b5 */ /* 0x0003e20008018000 */
[----:B------:R3:W-:Y:S06]  /*a9d0*/  UTMASTG.4D [UR24], [UR6] ;  /* 0x00000018060073b5 */ /* 0x0007ec0008018000 */
[----:B------:R3:W-:Y:S01]  /*a9e0*/  UTMASTG.4D [UR16], [UR6] ;  /* 0x00000010060073b5 */ /* 0x0007e20008018000 */
[----:B-1----:R-:W-:Y:S01]  /*a9f0*/  UIADD3 UR8, UR60, 0x7800, URZ ;  /* 0x000078003c087890 */ /* 0x002fe2000fffe03f */
[----:B------:R-:W-:-:S08]  /*aa00*/  UMOV UR9, 0xc0 ;  /* 0x000000c000097882 */ /* 0x000fd00000000000 */
[----:B------:R3:W-:Y:S02]  /*aa10*/  UTMASTG.4D [UR8], [UR6] ;  /* 0x00000008060073b5 */ /* 0x0007e40008018000 */
[----:B---3--:R0:W-:Y:S02]  /*aa20*/  UTMACMDFLUSH ;  /* 0x00000000000079b7 */ /* 0x0081e40000000000 */
.L_x_25:
[----:B------:R-:W-:Y:S05]  /*aa30*/  BSYNC B0 ;  /* 0x0000000000007941 */ /* 0x000fea0003800000 */
.L_x_24:
[----:B------:R-:W-:-:S04]  /*aa40*/  DEPBAR.LE SB0, 0x0 ;  /* 0x000080000000791a */ /* 0x000fc80000000000 */
[----:B------:R-:W-:Y:S05]  /*aa50*/  EXIT ;  /* 0x000000000000794d */ /* 0x000fea0003800000 */
.L_x_4:
[----:B------:R-:W-:-:S08]  /*aa60*/  NOP ;  /* 0x0000000000007918 */ /* 0x000fd00000000000 */
[----:B------:R-:W1:-:S00]  /*aa70*/  USETMAXREG.DEALLOC.CTAPOOL 0x18 ;  /* 0x00000018000079c8 */ /* 0x000e4000080e0500 */
[----:B-1----:R-:W-:-:S06]  /*aa80*/  LOP3.LUT R2, R2, 0x3, RZ, 0xc0, !PT ;  /* 0x0000000302027812 */ /* 0x002fcc00078ec0ff */
[----:B------:R-:W1:Y:S02]  /*aa90*/  SHFL.IDX PT, R2, R2, RZ, 0x1f ;  /* 0x00001fff02027589 */ /* 0x000e6400000e0000 */
[----:B-1----:R-:W-:-:S13]  /*aaa0*/  ISETP.NE.AND P0, PT, R2, RZ, PT ;  /* 0x000000ff0200720c */ /* 0x002fda0003f05270 */
[----:B------:R-:W-:Y:S05]  /*aab0*/  @P0 EXIT ;  /* 0x000000000000094d */ /* 0x000fea0003800000 */
[----:B------:R-:W1:Y:S01]  /*aac0*/  S2UR UR21, SR_CTAID.Z ;  /* 0x00000000001579c3 */ /* 0x000e620000002700 */
[----:B------:R-:W-:Y:S02]  /*aad0*/  IMAD.MOV.U32 R18, RZ, RZ, RZ ;  /* 0x000000ffff127224 */ /* 0x000fe400078e00ff */
[----:B------:R-:W-:Y:S02]  /*aae0*/  IMAD.MOV.U32 R6, RZ, RZ, 0x1 ;  /* 0x00000001ff067424 */ /* 0x000fe400078e00ff */
[----:B------:R-:W-:Y:S01]  /*aaf0*/  IMAD.MOV.U32 R10, RZ, RZ, 0x1 ;  /* 0x00000001ff0a7424 */ /* 0x000fe200078e00ff */
[----:B-1----:R-:W-:-:S13]  /*ab00*/  ISETP.LE.AND P0, PT, RZ, UR21, PT ;  /* 0x00000015ff007c0c */ /* 0x002fda000bf03270 */
[----:B------:R-:W-:Y:S05]  /*ab10*/  @!P0 BRA `(.L_x_26) ;  /* 0x0000001400648947 */ /* 0x000fea0003800000 */
[----:B------:R-:W1:Y:S01]  /*ab20*/  S2R R9, SR_CTAID.Y ;  /* 0x0000000000097919 */ /* 0x000e620000002600 */
[----:B------:R-:W2:Y:S01]  /*ab30*/  LDC.64 R2, c[0x0][0x730] ;  /* 0x0001cc00ff027b82 */ /* 0x000ea20000000a00 */
[----:B------:R-:W-:Y:S01]  /*ab40*/  ULDC UR4, c[0x0][0x2e8] ;  /* 0x0000ba0000047ab9 */ /* 0x000fe20000000800 */
[----:B------:R-:W-:Y:S01]  /*ab50*/  ELECT P0, URZ, PT ;  /* 0x00000000003f782f */ /* 0x000fe20003800000 */
[----:B------:R-:W3:Y:S01]  /*ab60*/  S2R R7, SR_CTAID.Z ;  /* 0x0000000000077919 */ /* 0x000ee20000002700 */
[----:B------:R-:W-:Y:S01]  /*ab70*/  UISETP.NE.AND UP0, UPT, UR4, 0x1, UPT ;  /* 0x000000010400788c */ /* 0x000fe2000bf05270 */
[----:B------:R-:W-:Y:S01]  /*ab80*/  BSSY B0, `(.L_x_26) ;  /* 0x0000152000007945 */ /* 0x000fe20003800000 */
[----:B------:R-:W-:Y:S02]  /*ab90*/  IMAD.MOV.U32 R18, RZ, RZ, RZ ;  /* 0x000000ffff127224 */ /* 0x000fe400078e00ff */
[----:B------:R-:W4:Y:S07]  /*aba0*/  S2UR UR20, SR_CTAID.Y ;  /* 0x00000000001479c3 */ /* 0x000f2e0000002600 */
[----:B------:R-:W-:Y:S01]  /*abb0*/  @UP0 ULDC UR4, c[0x0][0x2ec] ;  /* 0x0000bb0000040ab9 */ /* 0x000fe20000000800 */
[----:B------:R-:W5:Y:S01]  /*abc0*/  LDC.64 R4, c[0x0][0x718] ;  /* 0x0001c600ff047b82 */ /* 0x000f620000000a00 */
[----:B------:R-:W-:Y:S01]  /*abd0*/  @UP0 ULDC UR6, c[0x0][0x2f0] ;  /* 0x0000bc0000060ab9 */ /* 0x000fe20000000800 */
[----:B-1----:R-:W-:Y:S01]  /*abe0*/  SHF.R.S32.HI R9, RZ, 0x1f, R9 ;  /* 0x0000001fff097819 */ /* 0x002fe20000011409 */
[----:B----4-:R-:W-:-:S02]  /*abf0*/  UIMAD.WIDE.U32 UR4, UR20, UR4, URZ ;  /* 0x00000004140472a5 */ /* 0x010fc4000f8e003f */
[----:B------:R-:W-:Y:S01]  /*ac00*/  UMOV UR12, UR20 ;  /* 0x00000014000c7c82 */ /* 0x000fe20008000000 */
[----:B---3--:R-:W-:Y:S01]  /*ac10*/  SHF.R.S32.HI R7, RZ, 0x1f, R7 ;  /* 0x0000001fff077819 */ /* 0x008fe20000011407 */
[C---:B--2---:R-:W-:Y:S01]  /*ac20*/  IMAD R10, R9.reuse, R2, RZ ;  /* 0x00000002090a7224 */ /* 0x044fe200078e02ff */
[----:B------:R-:W-:Y:S01]  /*ac30*/  @UP0 USHF.R.U32.HI UR12, URZ, UR6, UR5 ;  /* 0x000000063f0c0299 */ /* 0x000fe20008011605 */
[----:B-----5:R-:W-:Y:S02]  /*ac40*/  IMAD R8, R9, R4, RZ ;  /* 0x0000000409087224 */ /* 0x020fe400078e02ff */
[----:B------:R-:W-:Y:S02]  /*ac50*/  IMAD R15, R3, UR20, R10 ;  /* 0x00000014030f7c24 */ /* 0x000fe4000f8e020a */
[----:B------:R-:W1:Y:S01]  /*ac60*/  LDC.64 R10, c[0x0][0x720] ;  /* 0x0001c800ff0a7b82 */ /* 0x000e620000000a00 */
[----:B------:R-:W-:Y:S02]  /*ac70*/  IMAD R13, R5, UR20, R8 ;  /* 0x00000014050d7c24 */ /* 0x000fe4000f8e0208 */
[----:B------:R-:W-:-:S04]  /*ac80*/  IMAD.WIDE.U32 R4, R4, UR20, RZ ;  /* 0x0000001404047c25 */ /* 0x000fc8000f8e00ff */
[----:B------:R-:W-:Y:S01]  /*ac90*/  IMAD.WIDE.U32 R2, R2, UR20, RZ ;  /* 0x0000001402027c25 */ /* 0x000fe2000f8e00ff */
[----:B------:R-:W2:Y:S03]  /*aca0*/  LDC.64 R8, c[0x0][0x738] ;  /* 0x0001ce00ff087b82 */ /* 0x000ea60000000a00 */
[----:B------:R-:W-:Y:S02]  /*acb0*/  IMAD.IADD R5, R5, 0x1, R13 ;  /* 0x0000000105057824 */ /* 0x000fe400078e020d */
[----:B------:R-:W-:Y:S02]  /*acc0*/  IMAD.IADD R3, R3, 0x1, R15 ;  /* 0x0000000103037824 */ /* 0x000fe400078e020f */
[----:B-1----:R-:W-:Y:S02]  /*acd0*/  IMAD R12, R7, R10, RZ ;  /* 0x0000000a070c7224 */ /* 0x002fe400078e02ff */
[----:B------:R-:W-:-:S04]  /*ace0*/  IMAD.WIDE.U32 R4, R10, UR21, R4 ;  /* 0x000000150a047c25 */ /* 0x000fc8000f8e0004 */
[----:B------:R-:W-:Y:S02]  /*acf0*/  IMAD R11, R11, UR21, R12 ;  /* 0x000000150b0b7c24 */ /* 0x000fe4000f8e020c */
[----:B--2---:R-:W-:Y:S02]  /*ad00*/  IMAD R12, R7, R8, RZ ;  /* 0x00000008070c7224 */ /* 0x004fe400078e02ff */
[----:B------:R-:W-:-:S04]  /*ad10*/  IMAD.WIDE.U32 R2, R8, UR21, R2 ;  /* 0x0000001508027c25 */ /* 0x000fc8000f8e0002 */
[----:B------:R-:W-:Y:S02]  /*ad20*/  IMAD R9, R9, UR21, R12 ;  /* 0x0000001509097c24 */ /* 0x000fe4000f8e020c */
[----:B------:R-:W-:Y:S01]  /*ad30*/  IMAD.MOV.U32 R10, RZ, RZ, 0x1 ;  /* 0x00000001ff0a7424 */ /* 0x000fe200078e00ff */
[----:B------:R-:W-:Y:S06]  /*ad40*/  @!P0 BRA `(.L_x_27) ;  /* 0x0000001000d48947 */ /* 0x000fec0003800000 */
[----:B------:R-:W1:Y:S01]  /*ad50*/  S2R R7, SR_CgaCtaId ;  /* 0x0000000000077919 */ /* 0x000e620000008800 */
[----:B------:R-:W-:Y:S02]  /*ad60*/  MOV R8, 0x400 ;  /* 0x0000040000087802 */ /* 0x000fe40000000f00 */
[----:B------:R-:W-:Y:S02]  /*ad70*/  ISETP.NE.AND P0, PT, R21, RZ, PT ;  /* 0x000000ff1500720c */ /* 0x000fe40003f05270 */
[----:B-1----:R-:W-:Y:S01]  /*ad80*/  LEA R8, R7, R8, 0x18 ;  /* 0x0000000807087211 */ /* 0x002fe200078ec0ff */
[----:B------:R-:W-:-:S05]  /*ad90*/  IMAD.MOV.U32 R7, RZ, RZ, 0x1 ;  /* 0x00000001ff077424 */ /* 0x000fca00078e00ff */
[----:B------:R-:W-:-:S04]  /*ada0*/  SHF.L.U32 R7, R7, 0x1f, RZ ;  /* 0x0000001f07077819 */ /* 0x000fc800000006ff */
[----:B------:R-:W1:Y:S02]  /*adb0*/  SYNCS.PHASECHK.TRANS64.TRYWAIT P1, [R8+URZ+0x31820], R7 ;  /* 0x03182007080075a7 */ /* 0x000e64000802017f */
[----:B-1----:R-:W-:Y:S05]  /*adc0*/  @!P1 BRA `(.L_x_28) ;  /* 0x0000001400849947 */ /* 0x002fea0003800000 */
.L_x_46:
[----:B------:R-:W-:Y:S02]  /*add0*/  IMAD.IADD R13, R5, 0x1, R11 ;  /* 0x00000001050d7824 */ /* 0x000fe400078e020b */
[----:B-1----:R-:W-:Y:S02]  /*ade0*/  IMAD.IADD R7, R3, 0x1, R9 ;  /* 0x0000000103077824 */ /* 0x002fe400078e0209 */
[----:B------:R-:W-:Y:S01]  /*adf0*/  IMAD.MOV.U32 R6, RZ, RZ, 0x1 ;  /* 0x00000001ff067424 */ /* 0x000fe200078e00ff */
[----:B------:R-:W-:Y:S06]  /*ae00*/  @P0 BRA `(.L_x_29) ;  /* 0x0000000000180947 */ /* 0x000fec0003800000 */
[----:B------:R-:W1:Y:S01]  /*ae10*/  S2R R10, SR_TID.X ;  /* 0x00000000000a7919 */ /* 0x000e620000002100 */
[----:B------:R-:W-:-:S04]  /*ae20*/  IMAD.MOV.U32 R9, RZ, RZ, 0x8100 ;  /* 0x00008100ff097424 */ /* 0x000fc800078e00ff */
[----:B------:R2:W-:Y:S01]  /*ae30*/  SYNCS.ARRIVE.TRANS64 RZ, [R8+URZ+0x31810], R9 ;  /* 0x0318100908ff79a7 */ /* 0x0005e2000800003f */
[----:B-1----:R-:W-:-:S13]  /*ae40*/  LOP3.LUT P1, RZ, R10, 0x1f, RZ, 0xc0, !PT ;  /* 0x0000001f0aff7812 */ /* 0x002fda000782c0ff */
[----:B--2---:R-:W-:Y:S05]  /*ae50*/  @!P1 BRA `(.L_x_29) ;  /* 0x0000000000049947 */ /* 0x004fea0003800000 */
[----:B------:R-:W-:Y:S01]  /*ae60*/  BPT.TRAP 0x1 ;  /* 0x000000040000795c */ /* 0x000fe20000300000 */
.L_x_29:
[----:B------:R-:W1:Y:S01]  /*ae70*/  LDC.64 R10, c[0x0][0x700] ;  /* 0x0001c000ff0a7b82 */ /* 0x000e620000000a00 */
[----:B------:R-:W-:Y:S01]  /*ae80*/  R2UR UR8, R8 ;  /* 0x00000000080872ca */ /* 0x000fe200000e0000 */
[----:B------:R-:W-:Y:S01]  /*ae90*/  UMOV UR19, URZ ;  /* 0x0000003f00137c82 */ /* 0x000fe20008000000 */
[----:B------:R-:W-:Y:S01]  /*aea0*/  UMOV UR30, 0x0 ;  /* 0x00000000001e7882 */ /* 0x000fe20000000000 */
[----:B------:R-:W-:Y:S01]  /*aeb0*/  UMOV UR31, 0x14f00000 ;  /* 0x14f00000001f7882 */ /* 0x000fe20000000000 */
[----:B------:R-:W-:Y:S01]  /*aec0*/  UMOV UR18, URZ ;  /* 0x0000003f00127c82 */ /* 0x000fe20008000000 */
[----:B------:R-:W-:Y:S01]  /*aed0*/  UMOV UR42, 0x40 ;  /* 0x00000040002a7882 */ /* 0x000fe20000000000 */
[----:B------:R-:W-:Y:S01]  /*aee0*/  UMOV UR44, UR20 ;  /* 0x00000014002c7c82 */ /* 0x000fe20008000000 */
[----:B------:R-:W2:Y:S01]  /*aef0*/  LDC.64 R14, c[0x0][0x198] ;  /* 0x00006600ff0e7b82 */ /* 0x000ea20000000a00 */
[----:B------:R-:W-:Y:S01]  /*af00*/  UMOV UR45, UR21 ;  /* 0x00000015002d7c82 */ /* 0x000fe20008000000 */
[----:B------:R-:W-:Y:S01]  /*af10*/  UMOV UR43, UR19 ;  /* 0x00000013002b7c82 */ /* 0x000fe20008000000 */
[----:B------:R-:W-:Y:S01]  /*af20*/  UMOV UR34, 0x80 ;  /* 0x0000008000227882 */ /* 0x000fe20000000000 */
[----:B------:R-:W-:Y:S01]  /*af30*/  UMOV UR36, UR20 ;  /* 0x0000001400247c82 */ /* 0x000fe20008000000 */
[----:B------:R-:W-:Y:S01]  /*af40*/  UMOV UR37, UR21 ;  /* 0x0000001500257c82 */ /* 0x000fe20008000000 */
[----:B------:R-:W-:Y:S01]  /*af50*/  UIADD3 UR16, UR8, 0x14100, URZ ;  /* 0x0001410008107890 */ /* 0x000fe2000fffe03f */
[----:B------:R-:W-:Y:S01]  /*af60*/  IMAD.MOV.U32 R18, RZ, RZ, 0x1 ;  /* 0x00000001ff127424 */ /* 0x000fe200078e00ff */
[----:B------:R-:W3:Y:S01]  /*af70*/  S2UR UR46, SR_CTAID.X ;  /* 0x00000000002e79c3 */ /* 0x000ee20000002500 */
[----:B------:R-:W-:-:S02]  /*af80*/  UIADD3 UR17, UR8, 0x31810, URZ ;  /* 0x0003181008117890 */ /* 0x000fc4000fffe03f */
[----:B------:R-:W-:Y:S02]  /*af90*/  UIADD3 UR40, UR8, 0x16100, URZ ;  /* 0x0001610008287890 */ /* 0x000fe4000fffe03f */
[----:B------:R-:W-:Y:S02]  /*afa0*/  UIADD3 UR32, UR8, 0x18100, URZ ;  /* 0x0001810008207890 */ /* 0x000fe4000fffe03f */
[----:B------:R-:W-:Y:S01]  /*afb0*/  UIADD3 UR24, UR8, 0x1a100, URZ ;  /* 0x0001a10008187890 */ /* 0x000fe2000fffe03f */
[C---:B-1----:R-:W-:Y:S01]  /*afc0*/  LEA R12, P1, R4.reuse, R10, 0x2 ;  /* 0x0000000a040c7211 */ /* 0x042fe200078210ff */
[----:B------:R-:W-:Y:S01]  /*afd0*/  UMOV UR41, UR17 ;  /* 0x0000001100297c82 */ /* 0x000fe20008000000 */
[----:B------:R-:W-:Y:S01]  /*afe0*/  UMOV UR35, UR19 ;  /* 0x0000001300237c82 */ /* 0x000fe20008000000 */
[----:B------:R-:W-:Y:S01]  /*aff0*/  UMOV UR33, UR17 ;  /* 0x0000001100217c82 */ /* 0x000fe20008000000 */
[----:B------:R-:W-:Y:S01]  /*b000*/  LEA.HI.X R13, R4, R11, R13, 0x2, P1 ;  /* 0x0000000b040d7211 */ /* 0x000fe200008f140d */
[----:B------:R-:W-:Y:S01]  /*b010*/  UMOV UR26, 0xc0 ;  /* 0x000000c0001a7882 */ /* 0x000fe20000000000 */
[----:B------:R-:W1:Y:S01]  /*b020*/  LDC R11, c[0x0][0x280] ;  /* 0x0000a000ff0b7b82 */ /* 0x000e620000000800 */
[----:B------:R-:W-:Y:S01]  /*b030*/  R2UR UR22, R12 ;  /* 0x000000000c1672ca */ /* 0x000fe200000e0000 */
[----:B--2---:R-:W-:Y:S01]  /*b040*/  IMAD.MOV.U32 R4, RZ, RZ, R14 ;  /* 0x000000ffff047224 */ /* 0x004fe200078e000e */
[----:B------:R-:W-:Y:S01]  /*b050*/  R2UR UR23, R13 ;  /* 0x000000000d1772ca */ /* 0x000fe200000e0000 */
[----:B------:R-:W-:Y:S01]  /*b060*/  UMOV UR28, UR20 ;  /* 0x00000014001c7c82 */ /* 0x000fe20008000000 */
[----:B------:R-:W-:Y:S01]  /*b070*/  UMOV UR29, UR21 ;  /* 0x00000015001d7c82 */ /* 0x000fe20008000000 */
[----:B------:R-:W-:Y:S01]  /*b080*/  UMOV UR27, UR19 ;  /* 0x00000013001b7c82 */ /* 0x000fe20008000000 */
[C---:B------:R-:W-:Y:S01]  /*b090*/  IADD3 R5, P1, R4.reuse, 0xf0, RZ ;  /* 0x000000f004057810 */ /* 0x040fe20007f3e0ff */
[----:B------:R-:W-:Y:S01]  /*b0a0*/  UMOV UR25, UR17 ;  /* 0x0000001100197c82 */ /* 0x000fe20008000000 */
[----:B------:R-:W-:Y:S01]  /*b0b0*/  UIADD3 UR38, UR8, 0x2c100, URZ ;  /* 0x0002c10008267890 */ /* 0x000fe2000fffe03f */
[----:B------:R-:W-:Y:S01]  /*b0c0*/  IMAD.MOV.U32 R10, RZ, RZ, 0x1 ;  /* 0x00000001ff0a7424 */ /* 0x000fe200078e00ff */
[----:B------:R-:W-:Y:S01]  /*b0d0*/  R2UR UR10, R5 ;  /* 0x00000000050a72ca */ /* 0x000fe200000e0000 */
[----:B------:R-:W-:Y:S01]  /*b0e0*/  UIADD3 UR9, UR8, 0x31800, URZ ;  /* 0x0003180008097890 */ /* 0x000fe2000fffe03f */
[C---:B------:R-:W-:Y:S01]  /*b0f0*/  IADD3 R5, P2, R4.reuse, 0x2f0, RZ ;  /* 0x000002f004057810 */ /* 0x040fe20007f5e0ff */
[----:B------:R-:W-:Y:S01]  /*b100*/  UMOV UR47, 0x10 ;  /* 0x00000010002f7882 */ /* 0x000fe20000000000 */
[----:B------:R-:W-:Y:S01]  /*b110*/  UMOV UR39, UR17 ;  /* 0x0000001100277c82 */ /* 0x000fe20008000000 */
[----:B------:R-:W-:Y:S01]  /*b120*/  UMOV UR14, 0x0 ;  /* 0x00000000000e7882 */ /* 0x000fe20000000000 */
[----:B------:R-:W-:Y:S01]  /*b130*/  R2UR UR6, R5 ;  /* 0x00000000050672ca */ /* 0x000fe200000e0000 */
[----:B------:R-:W-:Y:S01]  /*b140*/  UMOV UR15, 0x10000000 ;  /* 0x10000000000f7882 */ /* 0x000fe20000000000 */
[----:B------:R-:W-:Y:S01]  /*b150*/  IADD3 R5, P3, R4, 0x3f0, RZ ;  /* 0x000003f004057810 */ /* 0x000fe20007f7e0ff */
[----:B------:R-:W-:-:S03]  /*b160*/  UMOV UR13, UR21 ;  /* 0x00000015000d7c82 */ /* 0x000fc60008000000 */
[----:B------:R-:W-:Y:S01]  /*b170*/  R2UR UR4, R5 ;  /* 0x00000000050472ca */ /* 0x000fe200000e0000 */
[----:B------:R-:W-:-:S04]  /*b180*/  IMAD.MOV.U32 R5, RZ, RZ, R15 ;  /* 0x000000ffff057224 */ /* 0x000fc800078e000f */
[----:B------:R-:W-:Y:S01]  /*b190*/  IMAD.X R9, RZ, RZ, R5, P1 ;  /* 0x000000ffff097224 */ /* 0x000fe200008e0605 */
[----:B-1----:R-:W-:-:S04]  /*b1a0*/  ISETP.GE.AND P1, PT, R11, 0x41, PT ;  /* 0x000000410b00780c */ /* 0x002fc80003f26270 */
[----:B------:R-:W-:Y:S01]  /*b1b0*/  R2UR UR11, R9 ;  /* 0x00000000090b72ca */ /* 0x000fe200000e0000 */
[----:B------:R-:W-:-:S05]  /*b1c0*/  IMAD.X R9, RZ, RZ, R5, P2 ;  /* 0x000000ffff097224 */ /* 0x000fca00010e0605 */
[----:B------:R-:W-:Y:S01]  /*b1d0*/  R2UR UR7, R9 ;  /* 0x00000000090772ca */ /* 0x000fe200000e0000 */
[----:B------:R-:W-:-:S05]  /*b1e0*/  IMAD.X R9, RZ, RZ, R5, P3 ;  /* 0x000000ffff097224 */ /* 0x000fca00018e0605 */
[----:B------:R-:W-:Y:S01]  /*b1f0*/  R2UR UR5, R9 ;  /* 0x00000000090572ca */ /* 0x000fe200000e0000 */
[----:B------:R-:W-:Y:S01]  /*b200*/  UTMALDG.4D [UR16], [UR10], desc[UR30] ;  /* 0x00001e100a0075b4 */ /* 0x000fe20008019000 */
[----:B------:R-:W-:Y:S01]  /*b210*/  IMAD.MOV.U32 R9, RZ, RZ, 0x14000 ;  /* 0x00014000ff097424 */ /* 0x000fe200078e00ff */
[----:B------:R1:W-:Y:S01]  /*b220*/  UTMALDG.4D [UR40], [UR10], desc[UR30] ;  /* 0x00001e280a0075b4 */ /* 0x0003e20008019000 */
[----:B------:R2:W-:Y:S01]  /*b230*/  UTMALDG.4D [UR32], [UR10], desc[UR30] ;  /* 0x00001e200a0075b4 */ /* 0x0005e20008019000 */
[----:B------:R3:W-:Y:S01]  /*b240*/  UTMALDG.4D [UR24], [UR10], desc[UR30] ;  /* 0x00001e180a0075b4 */ /* 0x0007e20008019000 */
[----:B------:R-:W-:Y:S01]  /*b250*/  UBLKCP.S.G [UR38], [UR22], UR47 ;  /* 0x00000026160073ba */ /* 0x000fe2000800022f */
[----:B------:R4:W-:Y:S01]  /*b260*/  SYNCS.ARRIVE.TRANS64 RZ, [R8+URZ+0x31800], R9 ;  /* 0x0318000908ff79a7 */ /* 0x0009e2000800003f */
[----:B-1----:R-:W-:Y:S01]  /*b270*/  UIADD3 UR40, UR8, 0x2800, URZ ;  /* 0x0000280008287890 */ /* 0x002fe2000fffe03f */
[----:B------:R-:W-:Y:S01]  /*b280*/  UMOV UR44, UR12 ;  /* 0x0000000c002c7c82 */ /* 0x000fe20008000000 */
[----:B------:R-:W-:Y:S01]  /*b290*/  UMOV UR41, UR9 ;  /* 0x0000000900297c82 */ /* 0x000fe20008000000 */
[----:B--2---:R-:W-:Y:S01]  /*b2a0*/  UIADD3 UR32, UR8, 0x5000, URZ ;  /* 0x0000500008207890 */ /* 0x004fe2000fffe03f */
[----:B----4-:R-:W-:Y:S01]  /*b2b0*/  IMAD.MOV.U32 R9, RZ, RZ, RZ ;  /* 0x000000ffff097224 */ /* 0x010fe200078e00ff */
[----:B------:R-:W-:Y:S01]  /*b2c0*/  UMOV UR36, UR12 ;  /* 0x0000000c00247c82 */ /* 0x000fe20008000000 */
[----:B------:R-:W-:Y:S01]  /*b2d0*/  UMOV UR33, UR9 ;  /* 0x0000000900217c82 */ /* 0x000fe20008000000 */
[----:B---3--:R-:W-:-:S02]  /*b2e0*/  UIMAD UR11, UR46, 0x50, URZ ;  /* 0x000000502e0b78a4 */ /* 0x008fc4000f8e023f */
[----:B------:R-:W-:Y:S01]  /*b2f0*/  UIADD3 UR24, UR8, 0x7800, URZ ;  /* 0x0000780008187890 */ /* 0x000fe2000fffe03f */
[----:B------:R-:W-:Y:S01]  /*b300*/  UMOV UR10, UR18 ;  /* 0x00000012000a7c82 */ /* 0x000fe20008000000 */
[----:B------:R-:W-:Y:S01]  /*b310*/  UMOV UR28, UR12 ;  /* 0x0000000c001c7c82 */ /* 0x000fe20008000000 */
[----:B------:R-:W-:Y:S02]  /*b320*/  UMOV UR25, UR9 ;  /* 0x0000000900197c82 */ /* 0x000fe40008000000 */
[----:B------:R-:W-:Y:S01]  /*b330*/  UMOV UR43, UR11 ;  /* 0x0000000b002b7c82 */ /* 0x000fe20008000000 */
[----:B------:R-:W-:Y:S01]  /*b340*/  UMOV UR35, UR11 ;  /* 0x0000000b00237c82 */ /* 0x000fe20008000000 */
[----:B------:R1:W-:Y:S01]  /*b350*/  UTMALDG.4D [UR8], [UR6], desc[UR14] ;  /* 0x00000e08060075b4 */ /* 0x0003e20008019000 */
[----:B------:R-:W-:Y:S01]  /*b360*/  UMOV UR27, UR11 ;  /* 0x0000000b001b7c82 */ /* 0x000fe20008000000 */
[----:B------:R2:W-:Y:S01]  /*b370*/  UTMALDG.4D [UR40], [UR6], desc[UR14] ;  /* 0x00000e28060075b4 */ /* 0x0005e20008019000 */
[----:B------:R3:W-:Y:S01]  /*b380*/  UTMALDG.4D [UR32], [UR6], desc[UR14] ;  /* 0x00000e20060075b4 */ /* 0x0007e20008019000 */
[----:B------:R4:W-:Y:S01]  /*b390*/  UTMALDG.4D [UR24], [UR6], desc[UR14] ;  /* 0x00000e18060075b4 */ /* 0x0009e20008019000 */
[----:B-1----:R-:W-:Y:S01]  /*b3a0*/  UMOV UR10, 0xc0 ;  /* 0x000000c0000a7882 */ /* 0x002fe20000000000 */
[----:B--2---:R-:W-:Y:S01]  /*b3b0*/  UIADD3 UR40, UR8, 0xa000, URZ ;  /* 0x0000a00008287890 */ /* 0x004fe2000fffe03f */
[----:B------:R-:W-:Y:S01]  /*b3c0*/  UMOV UR42, UR18 ;  /* 0x00000012002a7c82 */ /* 0x000fe20008000000 */
[----:B---3--:R-:W-:-:S07]  /*b3d0*/  UIADD3 UR32, UR8, 0xc800, URZ ;  /* 0x0000c80008207890 */ /* 0x008fce000fffe03f */
[----:B------:R1:W-:Y:S01]  /*b3e0*/  UTMALDG.4D [UR40], [UR4], desc[UR14] ;  /* 0x00000e28040075b4 */ /* 0x0003e20008019000 */
[----:B------:R-:W-:Y:S01]  /*b3f0*/  UMOV UR34, 0x40 ;  /* 0x0000004000227882 */ /* 0x000fe20000000000 */
[----:B----4-:R-:W-:Y:S01]  /*b400*/  UIADD3 UR24, UR8, 0xf000, URZ ;  /* 0x0000f00008187890 */ /* 0x010fe2000fffe03f */
[----:B------:R1:W-:Y:S01]  /*b410*/  UTMALDG.4D [UR32], [UR4], desc[UR14] ;  /* 0x00000e20040075b4 */ /* 0x0003e20008019000 */
[----:B------:R-:W-:Y:S01]  /*b420*/  UIADD3 UR8, UR8, 0x11800, URZ ;  /* 0x0001180008087890 */ /* 0x000fe2000fffe03f */
[----:B------:R-:W-:-:S06]  /*b430*/  UMOV UR26, 0x80 ;  /* 0x00000080001a7882 */ /* 0x000fcc0000000000 */
[----:B------:R1:W-:Y:S02]  /*b440*/  UTMALDG.4D [UR24], [UR4], desc[UR14] ;  /* 0x00000e18040075b4 */ /* 0x0003e40008019000 */
[----:B------:R1:W-:Y:S02]  /*b450*/  UTMALDG.4D [UR8], [UR4], desc[UR14] ;  /* 0x00000e08040075b4 */ /* 0x0003e40008019000 */
[----:B-1----:R-:W-:Y:S05]  /*b460*/  @!P1 BRA `(.L_x_30) ;  /* 0x00000008001c9947 */ /* 0x002fea0003800000 */
[----:B------:R-:W1:Y:S01]  /*b470*/  S2R R16, SR_TID.X ;  /* 0x0000000000107919 */ /* 0x000e620000002100 */
[----:B------:R-:W2:Y:S01]  /*b480*/  LDC.64 R4, c[0x0][0x728] ;  /* 0x0001ca00ff047b82 */ /* 0x000ea20000000a00 */
[----:B------:R-:W-:Y:S02]  /*b490*/  VIADD R11, R11, 0x3f ;  /* 0x0000003f0b0b7836 */ /* 0x000fe40000000000 */
[----:B------:R-:W-:Y:S02]  /*b4a0*/  IMAD.MOV.U32 R10, RZ, RZ, 0x1 ;  /* 0x00000001ff0a7424 */ /* 0x000fe400078e00ff */
[----:B------:R-:W-:Y:S01]  /*b4b0*/  IMAD.MOV.U32 R9, RZ, RZ, RZ ;  /* 0x000000ffff097224 */ /* 0x000fe200078e00ff */
[----:B------:R-:W-:Y:S01]  /*b4c0*/  SHF.R.S32.HI R6, RZ, 0x1f, R11 ;  /* 0x0000001fff067819 */ /* 0x000fe2000001140b */
[----:B------:R-:W-:Y:S02]  /*b4d0*/  IMAD.MOV.U32 R17, RZ, RZ, RZ ;  /* 0x000000ffff117224 */ /* 0x000fe400078e00ff */
[----:B------:R-:W-:Y:S01]  /*b4e0*/  IMAD.MOV.U32 R18, RZ, RZ, RZ ;  /* 0x000000ffff127224 */ /* 0x000fe200078e00ff */
[----:B------:R-:W-:-:S02]  /*b4f0*/  LEA.HI R6, R6, R11, RZ, 0x6 ;  /* 0x0000000b06067211 */ /* 0x000fc400078f30ff */
[----:B------:R-:W-:Y:S02]  /*b500*/  IADD3 R11, P1, R12, 0x100, RZ ;  /* 0x000001000c0b7810 */ /* 0x000fe40007f3e0ff */
[----:B------:R-:W-:Y:S01]  /*b510*/  LEA.HI.SX32 R15, R6, 0xffffffff, 0x1a ;  /* 0xffffffff060f7811 */ /* 0x000fe200078fd2ff */
[----:B------:R-:W-:Y:S02]  /*b520*/  IMAD.MOV.U32 R6, RZ, RZ, 0x1 ;  /* 0x00000001ff067424 */ /* 0x000fe400078e00ff */
[----:B------:R-:W-:Y:S01]  /*b530*/  IMAD.X R13, RZ, RZ, R13, P1 ;  /* 0x000000ffff0d7224 */ /* 0x000fe200008e060d */
[----:B--2---:R-:W-:-:S04]  /*b540*/  LEA R12, P2, R2, R4, 0x2 ;  /* 0x00000004020c7211 */ /* 0x004fc800078410ff */
[----:B------:R-:W-:Y:S02]  /*b550*/  LEA.HI.X R14, R2, R5, R7, 0x2, P2 ;  /* 0x00000005020e7211 */ /* 0x000fe400010f1407 */
[----:B-1----:R-:W-:-:S07]  /*b560*/  LOP3.LUT R16, R16, 0x1f, RZ, 0xc0, !PT ;  /* 0x0000001f10107812 */ /* 0x002fce00078ec0ff */
.L_x_35:
[----:B------:R-:W-:-:S04]  /*b570*/  SHF.L.U32 R5, R10, 0x1f, RZ ;  /* 0x0000001f0a057819 */ /* 0x000fc800000006ff */
[----:B-1----:R-:W1:Y:S02]  /*b580*/  SYNCS.PHASECHK.TRANS64.TRYWAIT P1, [R8+URZ+0x31838], R5 ;  /* 0x03183805080075a7 */ /* 0x002e64000802017f */
[----:B-12--5:R-:W-:Y:S05]  /*b590*/  @!P1 BRA `(.L_x_31) ;  /* 0x0000000c00a49947 */ /* 0x026fea0003800000 */
.L_x_47:
[----:B------:R-:W-:Y:S05]  /*b5a0*/  @P0 BRA `(.L_x_32) ;  /* 0x0000000000140947 */ /* 0x000fea0003800000 */
[----:B------:R-:W-:Y:S01]  /*b5b0*/  ISETP.NE.AND P1, PT, R16, RZ, PT ;  /* 0x000000ff1000720c */ /* 0x000fe20003f25270 */
[----:B-1----:R-:W-:-:S04]  /*b5c0*/  IMAD.MOV.U32 R5, RZ, RZ, 0x8100 ;  /* 0x00008100ff057424 */ /* 0x002fc800078e00ff */
[----:B------:R2:W-:Y:S08]  /*b5d0*/  SYNCS.ARRIVE.TRANS64 RZ, [R8+URZ+0x31830], R5 ;  /* 0x0318300508ff79a7 */ /* 0x0005f0000800003f */
[----:B------:R-:W-:Y:S05]  /*b5e0*/  @!P1 BRA `(.L_x_32) ;  /* 0x0000000000049947 */ /* 0x000fea0003800000 */
[----:B------:R-:W-:Y:S01]  /*b5f0*/  BPT.TRAP 0x1 ;  /* 0x000000040000795c */ /* 0x000fe20000300000 */
.L_x_32:
[----:B------:R3:W-:Y:S02]  /*b600*/  STL.64 [R1], R2 ;  /* 0x0000000201007387 */ /* 0x0007e40000100a00 */
[----:B---3--:R-:W3:Y:S02]  /*b610*/  LDC.64 R2, c[0x0][0x198] ;  /* 0x00006600ff027b82 */ /* 0x008ee40000000a00 */
[----:B---3--:R-:W-:-:S05]  /*b620*/  IMAD.MOV.U32 R4, RZ, RZ, R2 ;  /* 0x000000ffff047224 */ /* 0x008fca00078e0002 */
[----:B-12---:R-:W-:-:S04]  /*b630*/  IADD3 R5, P1, R4, 0x1f0, RZ ;  /* 0x000001f004057810 */ /* 0x006fc80007f3e0ff */
[----:B------:R-:W-:Y:S01]  /*b640*/  R2UR UR6, R5 ;  /* 0x00000000050672ca */ /* 0x000fe200000e0000 */
[----:B------:R-:W-:Y:S02]  /*b650*/  IMAD.MOV.U32 R5, RZ, RZ, R3 ;  /* 0x000000ffff057224 */ /* 0x000fe400078e0003 */
[----:B------:R1:W5:Y:S01]  /*b660*/  LDL.LU.64 R2, [R1] ;  /* 0x0000000001027983 */ /* 0x0003620000300a00 */
[----:B------:R-:W-:Y:S01]  /*b670*/  R2UR UR10, R8 ;  /* 0x00000000080a72ca */ /* 0x000fe200000e0000 */
[----:B------:R-:W-:Y:S01]  /*b680*/  IMAD.X R19, RZ, RZ, R5, P1 ;  /* 0x000000ffff137224 */ /* 0x000fe200008e0605 */
[----:B------:R-:W-:Y:S01]  /*b690*/  R2UR UR19, R9 ;  /* 0x00000000091372ca */ /* 0x000fe200000e0000 */
[----:B------:R-:W-:Y:S01]  /*b6a0*/  VIADD R18, R18, 0x1 ;  /* 0x0000000112127836 */ /* 0x000fe20000000000 */
[----:B------:R-:W-:Y:S01]  /*b6b0*/  UMOV UR8, 0x0 ;  /* 0x0000000000087882 */ /* 0x000fe20000000000 */
[----:B------:R-:W-:Y:S01]  /*b6c0*/  UMOV UR9, 0x14f00000 ;  /* 0x14f0000000097882 */ /* 0x000fe20000000000 */
[----:B------:R-:W-:Y:S01]  /*b6d0*/  R2UR UR7, R19 ;  /* 0x00000000130772ca */ /* 0x000fe200000e0000 */
[----:B------:R-:W-:Y:S01]  /*b6e0*/  UMOV UR18, URZ ;  /* 0x0000003f00127c82 */ /* 0x000fe20008000000 */
[----:B------:R-:W-:Y:S01]  /*b6f0*/  ISETP.NE.AND P1, PT, R18, 0x2, PT ;  /* 0x000000021200780c */ /* 0x000fe20003f25270 */
[----:B------:R-:W-:Y:S01]  /*b700*/  UMOV UR34, 0x40 ;  /* 0x0000004000227882 */ /* 0x000fe20000000000 */
[----:B------:R-:W-:Y:S01]  /*b710*/  R2UR UR4, R12 ;  /* 0x000000000c0472ca */ /* 0x000fe200000e0000 */
[----:B------:R-:W-:Y:S01]  /*b720*/  UMOV UR36, UR20 ;  /* 0x0000001400247c82 */ /* 0x000fe20008000000 */
[----:B------:R-:W-:Y:S01]  /*b730*/  R2UR UR5, R14 ;  /* 0x000000000e0572ca */ /* 0x000fe200000e0000 */
[----:B------:R-:W-:Y:S01]  /*b740*/  UIADD3 UR16, UR10, 0x24100, URZ ;  /* 0x000241000a107890 */ /* 0x000fe2000fffe03f */
[----:B------:R-:W-:Y:S01]  /*b750*/  SEL R19, RZ, 0x1, P1 ;  /* 0x00000001ff137807 */ /* 0x000fe20000800000 */
[----:B------:R-:W-:Y:S01]  /*b760*/  UIADD3 UR17, UR10, 0x31830, URZ ;  /* 0x000318300a117890 */ /* 0x000fe2000fffe03f */
[----:B------:R-:W-:Y:S01]  /*b770*/  SEL R18, R18, RZ, P1 ;  /* 0x000000ff12127207 */ /* 0x000fe20000800000 */
[----:B------:R-:W-:Y:S01]  /*b780*/  UIADD3 UR32, UR10, 0x26100, URZ ;  /* 0x000261000a207890 */ /* 0x000fe2000fffe03f */
[----:B------:R-:W-:Y:S01]  /*b790*/  LOP3.LUT R6, R6, R19, RZ, 0x3c, !PT ;  /* 0x0000001306067212 */ /* 0x000fe200078e3cff */
[----:B------:R-:W-:Y:S01]  /*b7a0*/  UIADD3 UR24, UR10, 0x28100, URZ ;  /* 0x000281000a187890 */ /* 0x000fe2000fffe03f */
[----:B------:R-:W-:Y:S01]  /*b7b0*/  ISETP.NE.AND P2, PT, R21, RZ, PT ;  /* 0x000000ff1500720c */ /* 0x000fe20003f45270 */
[----:B------:R-:W-:Y:S01]  /*b7c0*/  UMOV UR37, UR21 ;  /* 0x0000001500257c82 */ /* 0x000fe20008000000 */
[----:B------:R-:W-:Y:S01]  /*b7d0*/  UMOV UR35, UR19 ;  /* 0x0000001300237c82 */ /* 0x000fe20008000000 */
[----:B------:R-:W-:Y:S01]  /*b7e0*/  UMOV UR33, UR17 ;  /* 0x0000001100217c82 */ /* 0x000fe20008000000 */
[----:B------:R2:W-:Y:S01]  /*b7f0*/  UTMALDG.4D [UR16], [UR6], desc[UR8] ;  /* 0x00000810060075b4 */ /* 0x0005e20008019000 */
[----:B------:R-:W-:Y:S01]  /*b800*/  UMOV UR26, 0x80 ;  /* 0x00000080001a7882 */ /* 0x000fe20000000000 */
[----:B------:R-:W-:Y:S01]  /*b810*/  UMOV UR28, UR20 ;  /* 0x00000014001c7c82 */ /* 0x000fe20008000000 */
[----:B------:R-:W-:Y:S01]  /*b820*/  UMOV UR29, UR21 ;  /* 0x00000015001d7c82 */ /* 0x000fe20008000000 */
[----:B------:R-:W-:Y:S01]  /*b830*/  UMOV UR27, UR19 ;  /* 0x00000013001b7c82 */ /* 0x000fe20008000000 */
[----:B------:R-:W-:Y:S01]  /*b840*/  UMOV UR25, UR17 ;  /* 0x0000001100197c82 */ /* 0x000fe20008000000 */
[----:B------:R-:W-:Y:S01]  /*b850*/  IMAD R19, R18, 0x8, R8 ;  /* 0x0000000812137824 */ /* 0x000fe200078e0208 */
[----:B------:R-:W-:Y:S01]  /*b860*/  SHF.L.U32 R20, R6, 0x1f, RZ ;  /* 0x0000001f06147819 */ /* 0x000fe200000006ff */
[----:B------:R1:W-:Y:S01]  /*b870*/  UTMALDG.4D [UR32], [UR6], desc[UR8] ;  /* 0x00000820060075b4 */ /* 0x0003e20008019000 */
[----:B------:R-:W-:Y:S01]  /*b880*/  UMOV UR13, 0x10 ;  /* 0x00000010000d7882 */ /* 0x000fe20000000000 */
[----:B------:R-:W-:Y:S01]  /*b890*/  UMOV UR11, UR17 ;  /* 0x00000011000b7c82 */ /* 0x000fe20008000000 */
[----:B------:R1:W-:Y:S01]  /*b8a0*/  UTMALDG.4D [UR24], [UR6], desc[UR8] ;  /* 0x00000818060075b4 */ /* 0x0003e20008019000 */
[----:B--2---:R-:W-:-:S02]  /*b8b0*/  UIADD3 UR16, UR10, 0x2a100, URZ ;  /* 0x0002a1000a107890 */ /* 0x004fc4000fffe03f */
[----:B------:R-:W-:Y:S01]  /*b8c0*/  UIADD3 UR10, UR10, 0x2c300, URZ ;  /* 0x0002c3000a0a7890 */ /* 0x000fe2000fffe03f */
[----:B------:R-:W-:-:S06]  /*b8d0*/  UMOV UR18, 0xc0 ;  /* 0x000000c000127882 */ /* 0x000fcc0000000000 */
[----:B------:R1:W-:Y:S02]  /*b8e0*/  UTMALDG.4D [UR16], [UR6], desc[UR8] ;  /* 0x00000810060075b4 */ /* 0x0003e40008019000 */
[----:B------:R1:W-:Y:S01]  /*b8f0*/  UBLKCP.S.G [UR10], [UR4], UR13 ;  /* 0x0000000a040073ba */ /* 0x0003e2000800020d */
[----:B------:R-:W2:Y:S02]  /*b900*/  SYNCS.PHASECHK.TRANS64.TRYWAIT P1, [R19+URZ+0x31820], R20 ;  /* 0x03182014130075a7 */ /* 0x000ea4000802017f */
[----:B-12---:R-:W-:Y:S05]  /*b910*/  @!P1 BRA `(.L_x_33) ;  /* 0x0000000800d89947 */ /* 0x006fea0003800000 */
.L_x_49:
[----:B------:R-:W-:Y:S01]  /*b920*/  LOP3.LUT R10, R10, 0x1, RZ, 0x3c, !PT ;  /* 0x000000010a0a7812 */ /* 0x000fe200078e3cff */
[----:B------:R-:W-:Y:S06]  /*b930*/  @P2 BRA `(.L_x_34) ;  /* 0x0000000000142947 */ /* 0x000fec0003800000 */
[----:B------:R-:W-:Y:S01]  /*b940*/  ISETP.NE.AND P1, PT, R16, RZ, PT ;  /* 0x000000ff1000720c */ /* 0x000fe20003f25270 */
[----:B-1----:R-:W-:-:S04]  /*b950*/  IMAD.MOV.U32 R20, RZ, RZ, 0x8100 ;  /* 0x00008100ff147424 */ /* 0x002fc800078e00ff */
[----:B------:R2:W-:Y:S08]  /*b960*/  SYNCS.ARRIVE.TRANS64 RZ, [R19+URZ+0x31810], R20 ;  /* 0x0318101413ff79a7 */ /* 0x0005f0000800003f */
[----:B------:R-:W-:Y:S05]  /*b970*/  @!P1 BRA `(.L_x_34) ;  /* 0x0000000000049947 */ /* 0x000fea0003800000 */
[----:B------:R-:W-:Y:S01]  /*b980*/  BPT.TRAP 0x1 ;  /* 0x000000040000795c */ /* 0x000fe20000300000 */
.L_x_34:
[----:B------:R-:W-:Y:S01]  /*b990*/  R2UR UR43, R9 ;  /* 0x00000000092b72ca */ /* 0x000fe200000e0000 */
[--C-:B------:R-:W-:Y:S01]  /*b9a0*/  IMAD R9, R18, 0x8000, R8.reuse ;  /* 0x0000800012097824 */ /* 0x100fe200078e0208 */
[----:B------:R-:W-:Y:S01]  /*b9b0*/  R2UR UR41, R19 ;  /* 0x00000000132972ca */ /* 0x000fe200000e0000 */
[----:B------:R-:W-:Y:S01]  /*b9c0*/  VIADD R17, R17, 0x1 ;  /* 0x0000000111117836 */ /* 0x000fe20000000000 */
[----:B------:R-:W-:Y:S01]  /*b9d0*/  R2UR UR14, R11 ;  /* 0x000000000b0e72ca */ /* 0x000fe200000e0000 */
[----:B------:R-:W-:Y:S01]  /*b9e0*/  UMOV UR6, 0x0 ;  /* 0x0000000000067882 */ /* 0x000fe20000000000 */
[----:B------:R-:W-:Y:S01]  /*b9f0*/  R2UR UR16, R9 ;  /* 0x00000000091072ca */ /* 0x000fe200000e0000 */
[----:B------:R-:W-:Y:S01]  /*ba00*/  UMOV UR7, 0x14f00000 ;  /* 0x14f0000000077882 */ /* 0x000fe20000000000 */
[----:B------:R-:W-:Y:S01]  /*ba10*/  IADD3 R9, P1, R4, 0xf0, RZ ;  /* 0x000000f004097810 */ /* 0x000fe20007f3e0ff */
[----:B------:R-:W-:Y:S01]  /*ba20*/  UMOV UR42, URZ ;  /* 0x0000003f002a7c82 */ /* 0x000fe20008000000 */
[----:B------:R-:W-:Y:S01]  /*ba30*/  R2UR UR15, R13 ;  /* 0x000000000d0f72ca */ /* 0x000fe200000e0000 */
[----:B------:R-:W-:Y:S01]  /*ba40*/  UMOV UR44, UR20 ;  /* 0x00000014002c7c82 */ /* 0x000fe20008000000 */
[----:B------:R-:W-:Y:S01]  /*ba50*/  R2UR UR4, R9 ;  /* 0x00000000090472ca */ /* 0x000fe200000e0000 */
[----:B------:R-:W-:Y:S01]  /*ba60*/  IMAD.X R9, RZ, RZ, R5, P1 ;  /* 0x000000ffff097224 */ /* 0x000fe200008e0605 */
[----:B------:R-:W-:Y:S01]  /*ba70*/  UIADD3 UR43, UR43, 0x40, URZ ;  /* 0x000000402b2b7890 */ /* 0x000fe2000fffe03f */
[----:B------:R-:W-:Y:S01]  /*ba80*/  ISETP.GE.AND P1, PT, R17, R15, PT ;  /* 0x0000000f1100720c */ /* 0x000fe20003f26270 */
[----:B------:R-:W-:Y:S01]  /*ba90*/  UIADD3 UR41, UR41, 0x31810, URZ ;  /* 0x0003181029297890 */ /* 0x000fe2000fffe03f */
[----:B------:R-:W-:Y:S01]  /*baa0*/  IADD3 R12, P3, R12, 0x100, RZ ;  /* 0x000001000c0c7810 */ /* 0x000fe20007f7e0ff */
[----:B------:R-:W-:Y:S01]  /*bab0*/  UMOV UR45, UR21 ;  /* 0x00000015002d7c82 */ /* 0x000fe20008000000 */
[----:B------:R-:W-:Y:S01]  /*bac0*/  R2UR UR5, R9 ;  /* 0x00000000090572ca */ /* 0x000fe200000e0000 */
[----:B------:R-:W-:Y:S01]  /*bad0*/  IMAD R9, R18, 0x100, R8 ;  /* 0x0000010012097824 */ /* 0x000fe200078e0208 */
[----:B------:R-:W-:Y:S01]  /*bae0*/  UIADD3 UR40, UR16, 0x14100, URZ ;  /* 0x0001410010287890 */ /* 0x000fe2000fffe03f */
[----:B------:R-:W-:Y:S01]  /*baf0*/  IADD3 R11, P2, R11, 0x100, RZ ;  /* 0x000001000b0b7810 */ /* 0x000fe20007f5e0ff */
[----:B------:R-:W-:Y:S01]  /*bb00*/  UIADD3 UR32, UR16, 0x16100, URZ ;  /* 0x0001610010207890 */ /* 0x000fe2000fffe03f */
[----:B------:R-:W-:Y:S01]  /*bb10*/  IMAD.X R14, RZ, RZ, R14, P3 ;  /* 0x000000ffff0e7224 */ /* 0x000fe200018e060e */
[----:B------:R-:W-:Y:S01]  /*bb20*/  R2UR UR8, R9 ;  /* 0x00000000090872ca */ /* 0x000fe200000e0000 */
[----:B------:R-:W-:Y:S01]  /*bb30*/  UIADD3 UR24, UR16, 0x18100, URZ ;  /* 0x0001810010187890 */ /* 0x000fe2000fffe03f */
[----:B------:R-:W-:Y:S01]  /*bb40*/  IMAD.U32 R9, RZ, RZ, UR43 ;  /* 0x0000002bff097e24 */ /* 0x000fe2000f8e00ff */
[----:B------:R-:W-:Y:S01]  /*bb50*/  UIADD3 UR16, UR16, 0x1a100, URZ ;  /* 0x0001a10010107890 */ /* 0x000fe2000fffe03f */
[----:B------:R-:W-:Y:S01]  /*bb60*/  IMAD.X R13, RZ, RZ, R13, P2 ;  /* 0x000000ffff0d7224 */ /* 0x000fe200010e060d */
[----:B------:R-:W-:Y:S01]  /*bb70*/  UMOV UR34, 0x40 ;  /* 0x0000004000227882 */ /* 0x000fe20000000000 */
[----:B------:R-:W-:Y:S01]  /*bb80*/  UMOV UR36, UR20 ;  /* 0x0000001400247c82 */ /* 0x000fe20008000000 */
[----:B------:R-:W-:Y:S01]  /*bb90*/  UMOV UR37, UR21 ;  /* 0x0000001500257c82 */ /* 0x000fe20008000000 */
[----:B------:R-:W-:Y:S01]  /*bba0*/  UMOV UR33, UR41 ;  /* 0x0000002900217c82 */ /* 0x000fe20008000000 */
[----:B------:R-:W-:Y:S01]  /*bbb0*/  UMOV UR35, UR43 ;  /* 0x0000002b00237c82 */ /* 0x000fe20008000000 */
[----:B------:R-:W-:Y:S01]  /*bbc0*/  UMOV UR26, 0x80 ;  /* 0x00000080001a7882 */ /* 0x000fe20000000000 */
[----:B------:R-:W-:Y:S01]  /*bbd0*/  UMOV UR28, UR20 ;  /* 0x00000014001c7c82 */ /* 0x000fe20008000000 */
[----:B------:R-:W-:Y:S01]  /*bbe0*/  UMOV UR29, UR21 ;  /* 0x00000015001d7c82 */ /* 0x000fe20008000000 */
[----:B------:R-:W-:Y:S01]  /*bbf0*/  UIADD3 UR8, UR8, 0x2c100, URZ ;  /* 0x0002c10008087890 */ /* 0x000fe2000fffe03f */
[----:B------:R3:W-:Y:S01]  /*bc00*/  UTMALDG.4D [UR40], [UR4], desc[UR6] ;  /* 0x00000628040075b4 */ /* 0x0007e20008019000 */
[----:B------:R-:W-:Y:S01]  /*bc10*/  UMOV UR25, UR41 ;  /* 0x0000002900197c82 */ /* 0x000fe20008000000 */
[----:B------:R-:W-:Y:S01]  /*bc20*/  UMOV UR27, UR43 ;  /* 0x0000002b001b7c82 */ /* 0x000fe20008000000 */
[----:B------:R-:W-:Y:S01]  /*bc30*/  UMOV UR18, 0xc0 ;  /* 0x000000c000127882 */ /* 0x000fe20000000000 */
[----:B------:R-:W-:Y:S01]  /*bc40*/  UMOV UR17, UR41 ;  /* 0x0000002900117c82 */ /* 0x000fe20008000000 */
[----:B------:R-:W-:Y:S01]  /*bc50*/  UMOV UR19, UR43 ;  /* 0x0000002b00137c82 */ /* 0x000fe20008000000 */
[----:B------:R-:W-:Y:S01]  /*bc60*/  UMOV UR10, 0x10 ;  /* 0x00000010000a7882 */ /* 0x000fe20000000000 */
[----:B------:R-:W-:Y:S01]  /*bc70*/  UMOV UR9, UR41 ;  /* 0x0000002900097c82 */ /* 0x000fe20008000000 */
[----:B------:R3:W-:Y:S01]  /*bc80*/  UTMALDG.4D [UR32], [UR4], desc[UR6] ;  /* 0x00000620040075b4 */ /* 0x0007e20008019000 */
[----:B------:R3:W-:Y:S01]  /*bc90*/  UTMALDG.4D [UR24], [UR4], desc[UR6] ;  /* 0x00000618040075b4 */ /* 0x0007e20008019000 */
[----:B------:R3:W-:Y:S01]  /*bca0*/  UTMALDG.4D [UR16], [UR4], desc[UR6] ;  /* 0x00000610040075b4 */ /* 0x0007e20008019000 */
[----:B------:R3:W-:Y:S02]  /*bcb0*/  UBLKCP.S.G [UR8], [UR14], UR10 ;  /* 0x000000080e0073ba */ /* 0x0007e4000800020a */
[----:B---3--:R-:W-:Y:S05]  /*bcc0*/  @!P1 BRA `(.L_x_35) ;  /* 0xfffffff800289947 */ /* 0x008fea000383ffff */
[----:B------:R-:W-:-:S07]  /*bcd0*/  VIADD R18, R18, 0x1 ;  /* 0x0000000112127836 */ /* 0x000fce0000000000 */
.L_x_30:
[----:B------:R-:W-:-:S04]  /*bce0*/  SHF.L.U32 R11, R10, 0x1f, RZ ;  /* 0x0000001f0a0b7819 */ /* 0x000fc800000006ff */
[----:B------:R-:W3:Y:S02]  /*bcf0*/  SYNCS.PHASECHK.TRANS64.TRYWAIT P1, [R8+URZ+0x31838], R11 ;  /* 0x0318380b080075a7 */ /* 0x000ee4000802017f */
[----:B---3--:R-:W-:Y:S05]  /*bd00*/  @!P1 BRA `(.L_x_36) ;  /* 0x0000000400f49947 */ /* 0x008fea0003800000 */
.L_x_50:
[----:B------:R-:W-:Y:S05]  /*bd10*/  @P0 BRA `(.L_x_37) ;  /* 0x0000000000180947 */ /* 0x000fea0003800000 */
[----:B------:R-:W4:Y:S01]  /*bd20*/  S2R R12, SR_TID.X ;  /* 0x00000000000c7919 */ /* 0x000f220000002100 */
[----:B---3--:R-:W-:-:S04]  /*bd30*/  IMAD.MOV.U32 R11, RZ, RZ, 0x8100 ;  /* 0x00008100ff0b7424 */ /* 0x008fc800078e00ff */
[----:B------:R3:W-:Y:S01]  /*bd40*/  SYNCS.ARRIVE.TRANS64 RZ, [R8+URZ+0x31830], R11 ;  /* 0x0318300b08ff79a7 */ /* 0x0007e2000800003f */
[----:B----4-:R-:W-:-:S13]  /*bd50*/  LOP3.LUT P0, RZ, R12, 0x1f, RZ, 0xc0, !PT ;  /* 0x0000001f0cff7812 */ /* 0x010fda000780c0ff */
[----:B---3--:R-:W-:Y:S05]  /*bd60*/  @!P0 BRA `(.L_x_37) ;  /* 0x0000000000048947 */ /* 0x008fea0003800000 */
[----:B------:R-:W-:Y:S01]  /*bd70*/  BPT.TRAP 0x1 ;  /* 0x000000040000795c */ /* 0x000fe20000300000 */
.L_x_37:
[----:B------:R-:W4:Y:S01]  /*bd80*/  LDC.64 R12, c[0x0][0x728] ;  /* 0x0001ca00ff0c7b82 */ /* 0x000f220000000a00 */
[C---:B-----5:R-:W-:Y:S01]  /*bd90*/  IADD3 R2, P0, R9.reuse, R2, RZ ;  /* 0x0000000209027210 */ /* 0x060fe20007f1e0ff */
[----:B------:R-:W-:Y:S01]  /*bda0*/  UMOV UR6, 0x0 ;  /* 0x0000000000067882 */ /* 0x000fe20000000000 */
[----:B------:R-:W-:Y:S01]  /*bdb0*/  R2UR UR8, R8 ;  /* 0x00000000080872ca */ /* 0x000fe200000e0000 */
[----:B------:R-:W-:Y:S01]  /*bdc0*/  UMOV UR7, 0x14f00000 ;  /* 0x14f0000000077882 */ /* 0x000fe20000000000 */
[C---:B------:R-:W-:Y:S01]  /*bdd0*/  LEA.HI.X.SX32 R7, R9.reuse, R7, 0x1, P0 ;  /* 0x0000000709077211 */ /* 0x040fe200000f0eff */
[----:B------:R-:W-:Y:S01]  /*bde0*/  UMOV UR42, URZ ;  /* 0x0000003f002a7c82 */ /* 0x000fe20008000000 */
[----:B------:R-:W-:Y:S01]  /*bdf0*/  R2UR UR43, R9 ;  /* 0x00000000092b72ca */ /* 0x000fe200000e0000 */
[----:B------:R-:W-:Y:S01]  /*be00*/  UMOV UR44, UR20 ;  /* 0x00000014002c7c82 */ /* 0x000fe20008000000 */
[----:B------:R-:W-:Y:S01]  /*be10*/  UMOV UR45, UR21 ;  /* 0x00000015002d7c82 */ /* 0x000fe20008000000 */
[----:B------:R-:W-:Y:S01]  /*be20*/  UMOV UR34, 0x40 ;  /* 0x0000004000227882 */ /* 0x000fe20000000000 */
[----:B------:R-:W-:Y:S01]  /*be30*/  UMOV UR36, UR20 ;  /* 0x0000001400247c82 */ /* 0x000fe20008000000 */
[----:B------:R-:W-:Y:S01]  /*be40*/  UMOV UR37, UR21 ;  /* 0x0000001500257c82 */ /* 0x000fe20008000000 */
[----:B------:R-:W-:Y:S01]  /*be50*/  UMOV UR26, 0x80 ;  /* 0x00000080001a7882 */ /* 0x000fe20000000000 */
[----:B------:R-:W-:Y:S01]  /*be60*/  UMOV UR28, UR20 ;  /* 0x00000014001c7c82 */ /* 0x000fe20008000000 */
[----:B------:R-:W-:Y:S01]  /*be70*/  UMOV UR29, UR21 ;  /* 0x00000015001d7c82 */ /* 0x000fe20008000000 */
[----:B------:R-:W-:Y:S01]  /*be80*/  UIADD3 UR40, UR8, 0x24100, URZ ;  /* 0x0002410008287890 */ /* 0x000fe2000fffe03f */
[----:B------:R-:W-:Y:S01]  /*be90*/  LOP3.LUT R10, R10, 0x1, RZ, 0x3c, !PT ;  /* 0x000000010a0a7812 */ /* 0x000fe200078e3cff */
[----:B------:R-:W-:-:S02]  /*bea0*/  UIADD3 UR41, UR8, 0x31830, URZ ;  /* 0x0003183008297890 */ /* 0x000fc4000fffe03f */
[----:B------:R-:W-:Y:S02]  /*beb0*/  UIADD3 UR32, UR8, 0x26100, URZ ;  /* 0x0002610008207890 */ /* 0x000fe4000fffe03f */
[----:B------:R-:W-:Y:S01]  /*bec0*/  UIADD3 UR24, UR8, 0x28100, URZ ;  /* 0x0002810008187890 */ /* 0x000fe2000fffe03f */
[C---:B----4-:R-:W-:Y:S01]  /*bed0*/  LEA R12, P0, R2.reuse, R12, 0x2 ;  /* 0x0000000c020c7211 */ /* 0x050fe200078010ff */
[----:B------:R-:W-:Y:S02]  /*bee0*/  UIADD3 UR16, UR8, 0x2a100, URZ ;  /* 0x0002a10008107890 */ /* 0x000fe4000fffe03f */
[----:B------:R-:W-:Y:S01]  /*bef0*/  UIADD3 UR8, UR8, 0x2c300, URZ ;  /* 0x0002c30008087890 */ /* 0x000fe2000fffe03f */
[----:B------:R-:W-:Y:S01]  /*bf00*/  LEA.HI.X R13, R2, R13, R7, 0x2, P0 ;  /* 0x0000000d020d7211 */ /* 0x000fe200000f1407 */
[----:B------:R-:W-:Y:S01]  /*bf10*/  UMOV UR35, UR43 ;  /* 0x0000002b00237c82 */ /* 0x000fe20008000000 */
[----:B------:R-:W-:Y:S01]  /*bf20*/  IADD3 R4, P0, R4, 0x1f0, RZ ;  /* 0x000001f004047810 */ /* 0x000fe20007f1e0ff */
[----:B------:R-:W-:Y:S01]  /*bf30*/  UMOV UR33, UR41 ;  /* 0x0000002900217c82 */ /* 0x000fe20008000000 */
[----:B------:R-:W-:Y:S01]  /*bf40*/  R2UR UR14, R12 ;  /* 0x000000000c0e72ca */ /* 0x000fe200000e0000 */
[----:B------:R-:W-:Y:S01]  /*bf50*/  UMOV UR27, UR43 ;  /* 0x0000002b001b7c82 */ /* 0x000fe20008000000 */
[----:B------:R-:W-:Y:S01]  /*bf60*/  R2UR UR4, R4 ;  /* 0x00000000040472ca */ /* 0x000fe200000e0000 */
[----:B------:R-:W-:Y:S01]  /*bf70*/  IMAD.X R5, RZ, RZ, R5, P0 ;  /* 0x000000ffff057224 */ /* 0x000fe200000e0605 */
[----:B------:R-:W-:Y:S01]  /*bf80*/  R2UR UR15, R13 ;  /* 0x000000000d0f72ca */ /* 0x000fe200000e0000 */
[----:B------:R-:W-:Y:S01]  /*bf90*/  UMOV UR25, UR41 ;  /* 0x0000002900197c82 */ /* 0x000fe20008000000 */
[----:B------:R-:W-:Y:S01]  /*bfa0*/  UMOV UR18, 0xc0 ;  /* 0x000000c000127882 */ /* 0x000fe20000000000 */
[----:B------:R-:W-:Y:S01]  /*bfb0*/  UMOV UR19, UR43 ;  /* 0x0000002b00137c82 */ /* 0x000fe20008000000 */
[----:B------:R-:W-:Y:S01]  /*bfc0*/  R2UR UR5, R5 ;  /* 0x00000000050572ca */ /* 0x000fe200000e0000 */
[----:B------:R-:W-:Y:S01]  /*bfd0*/  UMOV UR17, UR41 ;  /* 0x0000002900117c82 */ /* 0x000fe20008000000 */
[----:B------:R-:W-:Y:S01]  /*bfe0*/  UMOV UR9, UR41 ;  /* 0x0000002900097c82 */ /* 0x000fe20008000000 */
[----:B------:R-:W-:Y:S01]  /*bff0*/  UMOV UR10, 0x10 ;  /* 0x00000010000a7882 */ /* 0x000fe20000000000 */
[----:B------:R-:W-:-:S04]  /*c000*/  ISETP.NE.AND P0, PT, R18, 0x2, PT ;  /* 0x000000021200780c */ /* 0x000fc80003f05270 */
[----:B------:R-:W-:Y:S02]  /*c010*/  SEL R3, RZ, 0x1, P0 ;  /* 0x00000001ff037807 */ /* 0x000fe40000000000 */
[----:B------:R-:W-:Y:S02]  /*c020*/  SEL R18, R18, RZ, P0 ;  /* 0x000000ff12127207 */ /* 0x000fe40000000000 */
[----:B------:R-:W-:Y:S01]  /*c030*/  LOP3.LUT R6, R6, R3, RZ, 0x3c, !PT ;  /* 0x0000000306067212 */ /* 0x000fe200078e3cff */
[----:B------:R4:W-:Y:S01]  /*c040*/  UTMALDG.4D [UR40], [UR4], desc[UR6] ;  /* 0x00000628040075b4 */ /* 0x0009e20008019000 */
[----:B------:R4:W-:Y:S01]  /*c050*/  UTMALDG.4D [UR32], [UR4], desc[UR6] ;  /* 0x00000620040075b4 */ /* 0x0009e20008019000 */
[----:B------:R4:W-:Y:S01]  /*c060*/  UTMALDG.4D [UR24], [UR4], desc[UR6] ;  /* 0x00000618040075b4 */ /* 0x0009e20008019000 */
[----:B------:R4:W-:Y:S01]  /*c070*/  UTMALDG.4D [UR16], [UR4], desc[UR6] ;  /* 0x00000610040075b4 */ /* 0x0009e20008019000 */
[----:B------:R4:W-:Y:S02]  /*c080*/  UBLKCP.S.G [UR8], [UR14], UR10 ;  /* 0x000000080e0073ba */ /* 0x0009e4000800020a */
[----:B----4-:R-:W-:Y:S01]  /*c090*/  NOP ;  /* 0x0000000000007918 */ /* 0x010fe20000000000 */
.L_x_27:
[----:B------:R-:W-:Y:S05]  /*c0a0*/  BSYNC B0 ;  /* 0x0000000000007941 */ /* 0x000fea0003800000 */
.L_x_26:
[----:B------:R-:W-:-:S03]  /*c0b0*/  UMOV UR4, 0xffffffff ;  /* 0xffffffff00047882 */ /* 0x000fc60000000000 */
[----:B------:R-:W-:Y:S05]  /*c0c0*/  BRA.DIV UR4, `(.L_x_38) ;  /* 0x0000000604187947 */ /* 0x000fea000b800000 */
[----:B------:R-:W-:-:S13]  /*c0d0*/  ELECT P6, URZ, PT ;  /* 0x00000000003f782f */ /* 0x000fda00038c0000 */
.L_x_53:
[----:B------:R-:W-:Y:S04]  /*c0e0*/  BSSY B0, `(.L_x_39) ;  /* 0x000001e000007945 */ /* 0x000fe80003800000 */
[----:B------:R-:W-:Y:S05]  /*c0f0*/  @!P6 BRA `(.L_x_40) ;  /* 0x000000000070e947 */ /* 0x000fea0003800000 */
[----:B------:R-:W-:-:S04]  /*c100*/  LOP3.LUT R0, R0, 0x2, RZ, 0xfc, !PT ;  /* 0x0000000200007812 */ /* 0x000fc800078efcff */
[----:B------:R-:W-:-:S13]  /*c110*/  ISETP.NE.AND P1, PT, R0, 0x3, PT ;  /* 0x000000030000780c */ /* 0x000fda0003f25270 */
[----:B------:R-:W-:Y:S05]  /*c120*/  @!P1 BRA `(.L_x_41) ;  /* 0x0000000000049947 */ /* 0x000fea0003800000 */
[----:B------:R-:W-:Y:S01]  /*c130*/  BPT.TRAP 0x1 ;  /* 0x000000040000795c */ /* 0x000fe20000300000 */
.L_x_41:
[----:B------:R-:W4:Y:S01]  /*c140*/  S2R R3, SR_CgaCtaId ;  /* 0x0000000000037919 */ /* 0x000f220000008800 */
[----:B------:R-:W-:-:S04]  /*c150*/  MOV R0, 0x400 ;  /* 0x0000040000007802 */ /* 0x000fc80000000f00 */
[----:B----4-:R-:W-:Y:S02]  /*c160*/  LEA R7, R3, R0, 0x18 ;  /* 0x0000000003077211 */ /* 0x010fe400078ec0ff */
[----:B------:R-:W-:-:S03]  /*c170*/  SHF.L.U32 R0, R6, 0x1f, RZ ;  /* 0x0000001f06007819 */ /* 0x000fc600000006ff */
[----:B------:R-:W-:-:S04]  /*c180*/  VIADD R3, R7, 0x31820 ;  /* 0x0003182007037836 */ /* 0x000fc80000000000 */
[----:B------:R-:W-:-:S04]  /*c190*/  IMAD R5, R18, 0x8, R3 ;  /* 0x0000000812057824 */ /* 0x000fc800078e0203 */
[----:B------:R-:W4:Y:S02]  /*c1a0*/  SYNCS.PHASECHK.TRANS64.TRYWAIT P0, [R5+URZ], R0 ;  /* 0x00000000050075a7 */ /* 0x000f24000800017f */
[----:B----4-:R-:W-:Y:S05]  /*c1b0*/  @!P0 BRA `(.L_x_42) ;  /* 0x0000000000fc8947 */ /* 0x010fea0003800000 */
.L_x_54:
[----:B------:R-:W-:-:S05]  /*c1c0*/  VIADD R18, R18, 0x1 ;  /* 0x0000000112127836 */ /* 0x000fca0000000000 */
[----:B------:R-:W-:-:S04]  /*c1d0*/  ISETP.NE.AND P0, PT, R18, 0x2, PT ;  /* 0x000000021200780c */ /* 0x000fc80003f05270 */
[----:B----4-:R-:W-:Y:S02]  /*c1e0*/  SEL R5, RZ, 0x1, P0 ;  /* 0x00000001ff057807 */ /* 0x010fe40000000000 */
[----:B------:R-:W-:Y:S02]  /*c1f0*/  SEL R18, R18, RZ, P0 ;  /* 0x000000ff12127207 */ /* 0x000fe40000000000 */
[----:B------:R-:W-:-:S03]  /*c200*/  LOP3.LUT R0, R6, R5, RZ, 0x3c, !PT ;  /* 0x0000000506007212 */ /* 0x000fc600078e3cff */
[----:B------:R-:W-:Y:S01]  /*c210*/  IMAD R3, R18, 0x8, R3 ;  /* 0x0000000812037824 */ /* 0x000fe200078e0203 */
[----:B------:R-:W-:-:S04]  /*c220*/  SHF.L.U32 R0, R0, 0x1f, RZ ;  /* 0x0000001f00007819 */ /* 0x000fc800000006ff */
[----:B------:R-:W4:Y:S02]  /*c230*/  SYNCS.PHASECHK.TRANS64.TRYWAIT P0, [R3+URZ], R0 ;  /* 0x00000000030075a7 */ /* 0x000f24000800017f */
[----:B----4-:R-:W-:Y:S05]  /*c240*/  @!P0 BRA `(.L_x_43) ;  /* 0x0000000000ec8947 */ /* 0x010fea0003800000 */
.L_x_55:
[----:B------:R-:W-:Y:S05]  /*c250*/  @!P1 BRA `(.L_x_44) ;  /* 0x0000000000049947 */ /* 0x000fea0003800000 */
[----:B------:R-:W-:Y:S01]  /*c260*/  BPT.TRAP 0x1 ;  /* 0x000000040000795c */ /* 0x000fe20000300000 */
.L_x_44:
[----:B------:R-:W-:-:S07]  /*c270*/  SHF.L.U32 R10, R10, 0x1f, RZ ;  /* 0x0000001f0a0a7819 */ /* 0x000fce00000006ff */
.L_x_45:
[----:B------:R1:W1:Y:S02]  /*c280*/  SYNCS.PHASECHK.TRANS64.TRYWAIT P0, [R7+URZ+0x31838], R10 ;  /* 0x0318380a070075a7 */ /* 0x000264000800017f */
[----:B-1----:R-:W-:Y:S05]  /*c290*/  @!P0 NANOSLEEP.SYNCS 0x989680 ;  /* 0x009896800000895d */ /* 0x002fea0003900000 */
[----:B------:R-:W1:Y:S02]  /*c2a0*/  @!P0 SYNCS.PHASECHK.TRANS64 P0, [R7+URZ+0x31838], R10 ;  /* 0x0318380a070085a7 */ /* 0x000e64000800007f */
[----:B-1----:R-:W-:Y:S05]  /*c2b0*/  @!P0 BRA `(.L_x_45) ;  /* 0xfffffffc00f08947 */ /* 0x002fea000383ffff */
.L_x_40:
[----:B------:R-:W-:Y:S05]  /*c2c0*/  BSYNC B0 ;  /* 0x0000000000007941 */ /* 0x000fea0003800000 */
.L_x_39:
[----:B------:R-:W-:Y:S05]  /*c2d0*/  EXIT ;  /* 0x000000000000794d */ /* 0x000fea0003800000 */
.L_x_7:
[----:B-1----:R-:W-:-:S04]  /*c2e0*/  IMAD.U32 R8, RZ, RZ, UR60 ;  /* 0x0000003cff087e24 */ /* 0x002fc8000f8e00ff */
[----:B------:R1:W2:Y:S03]  /*c2f0*/  SYNCS.PHASECHK.TRANS64.TRYWAIT P0, [R8+URZ+0x31800], R3 ;  /* 0x03180003080075a7 */ /* 0x0002a6000800017f */
[----:B--2---:R-:W-:Y:S05]  /*c300*/  @!P0 NANOSLEEP.SYNCS 0x989680 ;  /* 0x009896800000895d */ /* 0x004fea0003900000 */
[----:B------:R-:W2:Y:S02]  /*c310*/  @!P0 SYNCS.PHASECHK.TRANS64 P0, [R8+URZ+0x31800], R3 ;  /* 0x03180003080085a7 */ /* 0x000ea4000800007f */
[----:B--2---:R-:W-:Y:S05]  /*c320*/  @!P0 BRA `(.L_x_7) ;  /* 0xfffffffc00ec8947 */ /* 0x004fea000383ffff */
[----:B------:R-:W-:Y:S05]  /*c330*/  BRA `(.L_x_6) ;  /* 0xffffff4000f47947 */ /* 0x000fea000383ffff */
.L_x_12:
[----:B--2---:R2:W3:Y:S02]  /*c340*/  SYNCS.PHASECHK.TRANS64.TRYWAIT P1, [R17+URZ+0x31810], R10 ;  /* 0x0318100a110075a7 */ /* 0x0044e4000802017f */
[----:B---3--:R-:W-:Y:S05]  /*c350*/  @!P1 NANOSLEEP.SYNCS 0x989680 ;  /* 0x009896800000995d */ /* 0x008fea0003900000 */
[----:B------:R-:W3:Y:S02]  /*c360*/  @!P1 SYNCS.PHASECHK.TRANS64 P1, [R17+URZ+0x31810], R10 ;  /* 0x0318100a110095a7 */ /* 0x000ee4000802007f */
[----:B---3--:R-:W-:Y:S05]  /*c370*/  @!P1 BRA `(.L_x_12) ;  /* 0xfffffffc00f09947 */ /* 0x008fea000383ffff */
[----:B------:R-:W-:Y:S05]  /*c380*/  BRA `(.L_x_11) ;  /* 0xffffff4c007c7947 */ /* 0x000fea000383ffff */
.L_x_16:
[----:B------:R1:W1:Y:S02]  /*c390*/  SYNCS.PHASECHK.TRANS64.TRYWAIT P1, [R5+URZ+0x31830], R12 ;  /* 0x0318300c050075a7 */ /* 0x000264000802017f */
[----:B-1----:R-:W-:Y:S05]  /*c3a0*/  @!P1 NANOSLEEP.SYNCS 0x989680 ;  /* 0x009896800000995d */ /* 0x002fea0003900000 */
[----:B------:R-:W1:Y:S02]  /*c3b0*/  @!P1 SYNCS.PHASECHK.TRANS64 P1, [R5+URZ+0x31830], R12 ;  /* 0x0318300c050095a7 */ /* 0x000e64000802007f */
[----:B-1----:R-:W-:Y:S05]  /*c3c0*/  @!P1 BRA `(.L_x_16) ;  /* 0xfffffffc00f09947 */ /* 0x002fea000383ffff */
[----:B------:R-:W-:Y:S05]  /*c3d0*/  BRA `(.L_x_15) ;  /* 0xffffff7000f47947 */ /* 0x000fea000383ffff */
.L_x_28:
[----:B-1----:R1:W2:Y:S02]  /*c3e0*/  SYNCS.PHASECHK.TRANS64.TRYWAIT P1, [R8+URZ+0x31820], R7 ;  /* 0x03182007080075a7 */ /* 0x0022a4000802017f */
[----:B--2---:R-:W-:Y:S05]  /*c3f0*/  @!P1 NANOSLEEP.SYNCS 0x989680 ;  /* 0x009896800000995d */ /* 0x004fea0003900000 */
[----:B------:R-:W2:Y:S02]  /*c400*/  @!P1 SYNCS.PHASECHK.TRANS64 P1, [R8+URZ+0x31820], R7 ;  /* 0x03182007080095a7 */ /* 0x000ea4000802007f */
[----:B--2---:R-:W-:Y:S05]  /*c410*/  @!P1 BRA `(.L_x_28) ;  /* 0xfffffffc00f09947 */ /* 0x004fea000383ffff */
[----:B------:R-:W-:Y:S05]  /*c420*/  BRA `(.L_x_46) ;  /* 0xffffffe800687947 */ /* 0x000fea000383ffff */
.L_x_31:
[----:B-1----:R1:W2:Y:S02]  /*c430*/  SYNCS.PHASECHK.TRANS64.TRYWAIT P1, [R8+URZ+0x31838], R5 ;  /* 0x03183805080075a7 */ /* 0x0022a4000802017f */
[----:B--2---:R-:W-:Y:S05]  /*c440*/  @!P1 NANOSLEEP.SYNCS 0x989680 ;  /* 0x009896800000995d */ /* 0x004fea0003900000 */
[----:B------:R-:W2:Y:S02]  /*c450*/  @!P1 SYNCS.PHASECHK.TRANS64 P1, [R8+URZ+0x31838], R5 ;  /* 0x03183805080095a7 */ /* 0x000ea4000802007f */
[----:B--2---:R-:W-:Y:S05]  /*c460*/  @!P1 BRA `(.L_x_31) ;  /* 0xfffffffc00f09947 */ /* 0x004fea000383ffff */
[----:B------:R-:W-:Y:S05]  /*c470*/  BRA `(.L_x_47) ;  /* 0xfffffff000487947 */ /* 0x000fea000383ffff */
.L_x_33:
[----:B------:R-:W-:-:S07]  /*c480*/  SHF.L.U32 R20, R6, 0x1f, RZ ;  /* 0x0000001f06147819 */ /* 0x000fce00000006ff */
.L_x_48:
[----:B-1----:R1:W2:Y:S02]  /*c490*/  SYNCS.PHASECHK.TRANS64.TRYWAIT P1, [R19+URZ+0x31820], R20 ;  /* 0x03182014130075a7 */ /* 0x0022a4000802017f */
[----:B--2---:R-:W-:Y:S05]  /*c4a0*/  @!P1 NANOSLEEP.SYNCS 0x989680 ;  /* 0x009896800000995d */ /* 0x004fea0003900000 */
[----:B------:R-:W2:Y:S02]  /*c4b0*/  @!P1 SYNCS.PHASECHK.TRANS64 P1, [R19+URZ+0x31820], R20 ;  /* 0x03182014130095a7 */ /* 0x000ea4000802007f */
[----:B--2---:R-:W-:Y:S05]  /*c4c0*/  @!P1 BRA `(.L_x_48) ;  /* 0xfffffffc00f09947 */ /* 0x004fea000383ffff */
[----:B------:R-:W-:Y:S05]  /*c4d0*/  BRA `(.L_x_49) ;  /* 0xfffffff400107947 */ /* 0x000fea000383ffff */
.L_x_36:
[----:B---3--:R3:W4:Y:S02]  /*c4e0*/  SYNCS.PHASECHK.TRANS64.TRYWAIT P1, [R8+URZ+0x31838], R11 ;  /* 0x0318380b080075a7 */ /* 0x008724000802017f */
[----:B----4-:R-:W-:Y:S05]  /*c4f0*/  @!P1 NANOSLEEP.SYNCS 0x989680 ;  /* 0x009896800000995d */ /* 0x010fea0003900000 */
[----:B------:R-:W4:Y:S02]  /*c500*/  @!P1 SYNCS.PHASECHK.TRANS64 P1, [R8+URZ+0x31838], R11 ;  /* 0x0318380b080095a7 */ /* 0x000f24000802007f */
[----:B----4-:R-:W-:Y:S05]  /*c510*/  @!P1 BRA `(.L_x_36) ;  /* 0xfffffffc00f09947 */ /* 0x010fea000383ffff */
[----:B------:R-:W-:Y:S05]  /*c520*/  BRA `(.L_x_50) ;  /* 0xfffffff400f87947 */ /* 0x000fea000383ffff */
.L_x_38:
[----:B------:R-:W-:Y:S01]  /*c530*/  BSSY B0, `(.L_x_51) ;  /* 0x0000006000007945 */ /* 0x000fe20003800000 */
[----:B------:R-:W-:-:S07]  /*c540*/  IMAD.MOV.U32 R15, RZ, RZ, -0x1 ;  /* 0xffffffffff0f7424 */ /* 0x000fce00078e00ff */
[----:B-123--:R-:W-:Y:S05]  /*c550*/  WARPSYNC.COLLECTIVE R15, `(.L_x_52) ;  /* 0x000000000f0c7348 */ /* 0x00efea0003c00000 */
[----:B------:R-:W-:Y:S02]  /*c560*/  ELECT P6, UR62, PT ;  /* 0x00000000003e782f */ /* 0x000fe400038c0000 */
[----:B------:R-:W-:Y:S01]  /*c570*/  MOV R14, UR62 ;  /* 0x0000003e000e7c02 */ /* 0x000fe20008000f00 */
[----:B-123--:R-:W-:Y:S10]  /*c580*/  ENDCOLLECTIVE ;  /* 0x000000000000791b */ /* 0x00eff40003800000 */
.L_x_52:
[----:B------:R-:W-:Y:S05]  /*c590*/  BSYNC B0 ;  /* 0x0000000000007941 */ /* 0x000fea0003800000 */
.L_x_51:
[----:B------:R-:W-:Y:S05]  /*c5a0*/  BRA `(.L_x_53) ;  /* 0xfffffff800cc7947 */ /* 0x000fea000383ffff */
.L_x_42:
[----:B----4-:R4:W1:Y:S02]  /*c5b0*/  SYNCS.PHASECHK.TRANS64.TRYWAIT P0, [R5+URZ], R0 ;  /* 0x00000000050075a7 */ /* 0x010864000800017f */
[----:B-1----:R-:W-:Y:S05]  /*c5c0*/  @!P0 NANOSLEEP.SYNCS 0x989680 ;  /* 0x009896800000895d */ /* 0x002fea0003900000 */
[----:B------:R-:W1:Y:S02]  /*c5d0*/  @!P0 SYNCS.PHASECHK.TRANS64 P0, [R5+URZ], R0 ;  /* 0x00000000050085a7 */ /* 0x000e64000800007f */
[----:B-1----:R-:W-:Y:S05]  /*c5e0*/  @!P0 BRA `(.L_x_42) ;  /* 0xfffffffc00f08947 */ /* 0x002fea000383ffff */
[----:B------:R-:W-:Y:S05]  /*c5f0*/  BRA `(.L_x_54) ;  /* 0xfffffff800f07947 */ /* 0x000fea000383ffff */
.L_x_43:
[----:B----4-:R4:W1:Y:S02]  /*c600*/  SYNCS.PHASECHK.TRANS64.TRYWAIT P0, [R3+URZ], R0 ;  /* 0x00000000030075a7 */ /* 0x010864000800017f */
[----:B-1----:R-:W-:Y:S05]  /*c610*/  @!P0 NANOSLEEP.SYNCS 0x989680 ;  /* 0x009896800000895d */ /* 0x002fea0003900000 */
[----:B------:R-:W1:Y:S02]  /*c620*/  @!P0 SYNCS.PHASECHK.TRANS64 P0, [R3+URZ], R0 ;  /* 0x00000000030085a7 */ /* 0x000e64000800007f */
[----:B-1----:R-:W-:Y:S05]  /*c630*/  @!P0 BRA `(.L_x_43) ;  /* 0xfffffffc00f08947 */ /* 0x002fea000383ffff */
[----:B------:R-:W-:Y:S05]  /*c640*/  BRA `(.L_x_55) ;  /* 0xfffffffc00007947 */ /* 0x000fea000383ffff */
.L_x_56:
[----:B------:R-:W-:-:S00]  /*c650*/  BRA `(.L_x_56) ;  /* 0xfffffffc00fc7947 */ /* 0x000fc0000383ffff */
[----:B------:R-:W-:-:S00]  /*c660*/  NOP ;  /* 0x0000000000007918 */ /* 0x000fc00000000000 */
        /* <DEDUP_REMOVED lines=9> */
.L_x_1145:


//--------------------- .text._ZN7cutlass13device_kernelIN5flash11enable_sm90INS1_16FlashAttnBwdSm90INS1_25CollectiveMainloopBwdSm90ILi2ELi1ELi1EN4cute5tupleIJNS5_1CILi1EEES8_S8_EEENS6_IJNS7_ILi64EEENS7_ILi80EEENS7_ILi256EEEEEENS_10bfloat16_tEfNS_4arch4Sm90ELb0ELb0ELb0ELb0ELb0ELb0ELb1ELb1ELi2ELi1ELi1ELi1ELb0EEENS1_24CollectiveEpilogueBwdGQAISD_fSG_Li256ELb0ELb0EEENS1_19SingleTileSchedulerILb0ELb0ELb0ELi80EEEEEEEEEvNT_6ParamsE --------------------------
	.section	.text._ZN7cutlass13device_kernelIN5flash11enable_sm90INS1_16FlashAttnBwdSm90INS1_25CollectiveMainloopBwdSm90ILi2ELi1ELi1EN4cute5tupleIJNS5_1CILi1EEES8_S8_EEENS6_IJNS7_ILi64EEENS7_ILi80EEENS7_ILi256EEEEEENS_10bfloat16_tEfNS_4arch4Sm90ELb0ELb0ELb0ELb0ELb0ELb0ELb1ELb1ELi2ELi1ELi1ELi1ELb0EEENS1_24CollectiveEpilogueBwdGQAISD_fSG_Li256ELb0ELb0EEENS1_19SingleTileSchedulerILb0ELb0ELb0ELi80EEEEEEEEEvNT_6ParamsE,"ax",@progbits
	.align	128
.text._ZN7cutlass13device_kernelIN5flash11enable_sm90INS1_16FlashAttnBwdSm90INS1_25CollectiveMainloopBwdSm90ILi2ELi1ELi1EN4cute5tupleIJNS5_1CILi1EEES8_S8_EEENS6_IJNS7_ILi64EEENS7_ILi80EEENS7_ILi256EEEEEENS_10bfloat16_tEfNS_4arch4Sm90ELb0ELb0ELb0ELb0ELb0ELb0ELb1ELb1ELi2ELi1ELi1ELi1ELb0EEENS1_24CollectiveEpilogueBwdGQAISD_fSG_Li256ELb0ELb0EEENS1_19SingleTileSchedulerILb0ELb0ELb0ELi80EEEEEEEEEvNT_6ParamsE:
        .type           _ZN7cutlass13device_kernelIN5flash11enable_sm90INS1_16FlashAttnBwdSm90INS1_25CollectiveMainloopBwdSm90ILi2ELi1ELi1EN4cute5tupleIJNS5_1CILi1EEES8_S8_EEENS6_IJNS7_ILi64EEENS7_ILi80EEENS7_ILi256EEEEEENS_10bfloat16_tEfNS_4arch4Sm90ELb0ELb0ELb0ELb0ELb0ELb0ELb1ELb1ELi2ELi1ELi1ELi1ELb0EEENS1_24CollectiveEpilogueBwdGQAISD_fSG_Li256ELb0ELb0EEENS1_19SingleTileSchedulerILb0ELb0ELb0ELi80EEEEEEEEEvNT_6ParamsE,@function
        .size           _ZN7cutlass13device_kernelIN5flash11enable_sm90INS1_16FlashAttnBwdSm90INS1_25CollectiveMainloopBwdSm90ILi2ELi1ELi1EN4cute5tupleIJNS5_1CILi1EEES8_S8_EEENS6_IJNS7_ILi64EEENS7_ILi80EEENS7_ILi256EEEEEENS_10bfloat16_tEfNS_4arch4Sm90ELb0ELb0ELb0ELb0ELb0ELb0ELb1ELb1ELi2ELi1ELi1ELi1ELb0EEENS1_24CollectiveEpilogueBwdGQAISD_fSG_Li256ELb0ELb0EEENS1_19SingleTileSchedulerILb0ELb0ELb0ELi80EEEEEEEEEvNT_6ParamsE,(.L_x_1146 - _ZN7cutlass13device_kernelIN5flash11enable_sm90INS1_16FlashAttnBwdSm90INS1_25CollectiveMainloopBwdSm90ILi2ELi1ELi1EN4cute5tupleIJNS5_1CILi1EEES8_S8_EEENS6_IJNS7_ILi64EEENS7_ILi80EEENS7_ILi256EEEEEENS_10bfloat16_tEfNS_4arch4Sm90ELb0ELb0ELb0ELb0ELb0ELb0ELb1ELb1ELi2ELi1ELi1ELi1ELb0EEENS1_24CollectiveEpilogueBwdGQAISD_fSG_Li256ELb0ELb0EEENS1_19SingleTileSchedulerILb0ELb0ELb0ELi80EEEEEEEEEvNT_6ParamsE)
        .other          _ZN7cutlass13device_kernelIN5flash11enable_sm90INS1_16FlashAttnBwdSm90INS1_25CollectiveMainloopBwdSm90ILi2ELi1ELi1EN4cute5tupleIJNS5_1CILi1EEES8_S8_EEENS6_IJNS7_ILi64EEENS7_ILi80EEENS7_ILi256EEEEEENS_10bfloat16_tEfNS_4arch4Sm90ELb0ELb0ELb0ELb0ELb0ELb0ELb1ELb1ELi2ELi1ELi1ELi1ELb0EEENS1_24CollectiveEpilogueBwdGQAISD_fSG_Li256ELb0ELb0EEENS1_19SingleTileSchedulerILb0ELb0ELb0ELi80EEEEEEEEEvNT_6ParamsE,@"STO_CUDA_ENTRY STV_DEFAULT"
_ZN7cutlass13device_kernelIN5flash11enable_sm90INS1_16FlashAttnBwdSm90INS1_25CollectiveMainloopBwdSm90ILi2ELi1ELi1EN4cute5tupleIJNS5_1CILi1EEES8_S8_EEENS6_IJNS7_ILi64EEENS7_ILi80EEENS7_ILi256EEEEEENS_10bfloat16_tEfNS_4arch4Sm90ELb0ELb0ELb0ELb0ELb0ELb0ELb1ELb1ELi2ELi1ELi1ELi1ELb0EEENS1_24CollectiveEpilogueBwdGQAISD_fSG_Li256ELb0ELb0EEENS1_19SingleTileSchedulerILb0ELb0ELb0ELi80EEEEEEEEEvNT_6ParamsE:
        /* <DEDUP_REMOVED lines=14> */
[----:B------:R-:W-:-:S02]  /*00e0*/  UIADD3.X UR7, URZ, UR5, URZ, UP0, !UPT ;  /* 0x000000053f077290 */ /* 0x000fc400087fe43f */
[----:B------:R-:W-:Y:S02]  /*00f0*/  UIADD3.X UR9, URZ, UR5, URZ, UP1, !UPT ;  /* 0x000000053f097290 */ /* 0x000fe40008ffe43f */
[----:B------:R-:W-:Y:S02]  /*0100*/  UIADD3.X UR11, URZ, UR5, URZ, UP2, !UPT ;  /* 0x000000053f0b7290 */ /* 0x000fe400097fe43f */
[----:B------:R-:W-:-:S03]  /*0110*/  UIADD3.X UR5, URZ, UR5, URZ, UP3, !UPT ;  /* 0x000000053f057290 */ /* 0x000fc60009ffe43f */
[----:B------:R1:W-:Y:S02]  /*0120*/  UTMACCTL.PF [UR6] ;  /* 0x00000000060079b9 */ /* 0x0003e40008040000 */
[----:B------:R1:W-:Y:S02]  /*0130*/  UTMACCTL.PF [UR8] ;  /* 0x00000000080079b9 */ /* 0x0003e40008040000 */
[----:B------:R1:W-:Y:S02]  /*0140*/  UTMACCTL.PF [UR10] ;  /* 0x000000000a0079b9 */ /* 0x0003e40008040000 */
[----:B------:R1:W-:Y:S02]  /*0150*/  UTMACCTL.PF [UR4] ;  /* 0x00000000040079b9 */ /* 0x0003e40008040000 */
[----:B-1----:R-:W-:Y:S01]  /*0160*/  NOP ;  /* 0x0000000000007918 */ /* 0x002fe20000000000 */
.L_x_58:
[----:B------:R-:W-:Y:S05]  /*0170*/  BSYNC B0 ;  /* 0x0000000000007941 */ /* 0x000fea0003800000 */
.L_x_57:
        /* <DEDUP_REMOVED lines=34> */
.L_x_59:
        /* <DEDUP_REMOVED lines=20> */
.L_x_60:
[----:B-1----:R-:W-:Y:S01]  /*04e0*/  ISETP.NE.AND P0, PT, R2, RZ, PT ;  /* 0x000000ff0200720c */ /* 0x002fe20003f05270 */
[----:B------:R-:W-:Y:S01]  /*04f0*/  IMAD.MOV.U32 R19, RZ, RZ, 0x1 ;  /* 0x00000001ff137424 */ /* 0x000fe200078e00ff */
[----:B------:R-:W-:Y:S01]  /*0500*/  NOP ;  /* 0x0000000000007918 */ /* 0x000fe20000000000 */
[----:B------:R-:W-:Y:S01]  /*0510*/  BSSY B0, `(.L_x_61) ;  /* 0x00009a6000007945 */ /* 0x000fe20003800000 */
[----:B------:R-:W-:Y:S02]  /*0520*/  LOP3.LUT R21, R4, 0x7f, RZ, 0xc0, !PT ;  /* 0x0000007f04157812 */ /* 0x000fe400078ec0ff */
[----:B------:R-:W-:Y:S01]  /*0530*/  SEL R19, R19, 0x2, !P0 ;  /* 0x0000000213137807 */ /* 0x000fe20004000000 */
[----:B--23--:R-:W-:Y:S06]  /*0540*/  BAR.SYNC.DEFER_BLOCKING 0x0 ;  /* 0x0000000000007b1d */ /* 0x00cfec0000010000 */
[----:B------:R-:W-:Y:S05]  /*0550*/  @!P0 BRA `(.L_x_62) ;  /* 0x0000008000808947 */ /* 0x000fea0003800000 */
.L_x_63:
[----:B------:R-:W-:-:S08]  /*0560*/  NOP ;  /* 0x0000000000007918 */ /* 0x000fd00000000000 */
[----:B------:R-:W1:Y:S02]  /*0570*/  USETMAXREG.TRY_ALLOC.CTAPOOL UP0, 0xf0 ;  /* 0x000000f0000079c8 */ /* 0x000e640008000600 */
[----:B-1----:R-:W-:-:S13]  /*0580*/  PLOP3.LUT P0, PT, PT, PT, UP0, 0x80, 0x0 ;  /* 0x000000000000781c */ /* 0x002fda0003f0f008 */
[----:B------:R-:W-:Y:S05]  /*0590*/  @!P0 BRA `(.L_x_63) ;  /* 0xfffffffc00f08947 */ /* 0x000fea000383ffff */
[----:B------:R-:W1:Y:S02]  /*05a0*/  S2UR UR4, SR_CTAID.Z ;  /* 0x00000000000479c3 */ /* 0x000e640000002700 */
[----:B-1----:R-:W-:-:S13]  /*05b0*/  ISETP.LE.AND P0, PT, RZ, UR4, PT ;  /* 0x00000004ff007c0c */ /* 0x002fda000bf03270 */
[----:B------:R-:W-:Y:S05]  /*05c0*/  @!P0 BRA `(.L_x_64) ;  /* 0x0000009800688947 */ /* 0x000fea0003800000 */
[----:B------:R-:W1:Y:S01]  /*05d0*/  S2R R0, SR_TID.X ;  /* 0x0000000000007919 */ /* 0x000e620000002100 */
[----:B------:R-:W2:Y:S01]  /*05e0*/  S2UR UR4, SR_CgaCtaId ;  /* 0x00000000000479c3 */ /* 0x000ea20000008800 */
[----:B------:R-:W-:Y:S01]  /*05f0*/  UMOV UR60, 0x400 ;  /* 0x00000400003c7882 */ /* 0x000fe20000000000 */
[----:B------:R-:W-:Y:S01]  /*0600*/  SHF.L.U32 R11, RZ, 0x1f, RZ ;  /* 0x0000001fff0b7819 */ /* 0x000fe200000006ff */
[----:B--2---:R-:W-:Y:S01]  /*0610*/  ULEA UR60, UR4, UR60, 0x18 ;  /* 0x0000003c043c7291 */ /* 0x004fe2000f8ec03f */
[----:B-1----:R-:W-:-:S08]  /*0620*/  VIADD R0, R0, 0xffffff80 ;  /* 0xffffff8000007836 */ /* 0x002fd00000000000 */
[----:B------:R-:W1:Y:S01]  /*0630*/  SYNCS.PHASECHK.TRANS64.TRYWAIT P0, [UR60+0x31800], R11 ;  /* 0x0318000bff0075a7 */ /* 0x000e62000800017c */
[----:B------:R-:W-:-:S04]  /*0640*/  SHF.R.S32.HI R3, RZ, 0x1f, R0 ;  /* 0x0000001fff037819 */ /* 0x000fc80000011400 */
[----:B------:R-:W-:-:S04]  /*0650*/  LEA.HI R2, R3, R0, RZ, 0x7 ;  /* 0x0000000003027211 */ /* 0x000fc800078f38ff */
[----:B------:R-:W-:Y:S02]  /*0660*/  SHF.R.S32.HI R229, RZ, 0x7, R2 ;  /* 0x00000007ffe57819 */ /* 0x000fe40000011402 */
[----:B------:R-:W-:-:S03]  /*0670*/  LOP3.LUT R5, R2, 0xffffff80, RZ, 0xc0, !PT ;  /* 0xffffff8002057812 */ /* 0x000fc600078ec0ff */
[----:B------:R-:W2:Y:S02]  /*0680*/  SHFL.IDX PT, R4, R229, RZ, 0x1f ;  /* 0x00001fffe5047589 */ /* 0x000ea400000e0000 */
[----:B------:R-:W-:-:S05]  /*0690*/  IMAD.IADD R6, R0, 0x1, -R5 ;  /* 0x0000000100067824 */ /* 0x000fca00078e0a05 */
[----:B------:R-:W-:-:S04]  /*06a0*/  SHF.R.S32.HI R7, RZ, 0x1f, R6 ;  /* 0x0000001fff077819 */ /* 0x000fc80000011406 */
[CC--:B------:R-:W-:Y:S02]  /*06b0*/  LEA.HI R8, R7.reuse, R6.reuse, RZ, 0x2 ;  /* 0x0000000607087211 */ /* 0x0c0fe400078f10ff */
[----:B------:R-:W-:Y:S02]  /*06c0*/  LEA.HI R7, R7, R6, RZ, 0x5 ;  /* 0x0000000607077211 */ /* 0x000fe400078f28ff */
[--C-:B------:R-:W-:Y:S02]  /*06d0*/  SHF.R.S32.HI R9, RZ, 0x2, R8.reuse ;  /* 0x00000002ff097819 */ /* 0x100fe40000011408 */
[----:B------:R-:W-:Y:S02]  /*06e0*/  SHF.R.S32.HI R10, RZ, 0x1f, R8 ;  /* 0x0000001fff0a7819 */ /* 0x000fe40000011408 */
[----:B------:R-:W-:Y:S02]  /*06f0*/  SHF.R.S32.HI R7, RZ, 0x5, R7 ;  /* 0x00000005ff077819 */ /* 0x000fe40000011407 */
[----:B------:R-:W-:-:S02]  /*0700*/  LEA.HI R10, R10, R9, RZ, 0x3 ;  /* 0x000000090a0a7211 */ /* 0x000fc400078f18ff */
[----:B--2---:R-:W-:Y:S02]  /*0710*/  LEA.HI R2, R4, R4, RZ, 0x1 ;  /* 0x0000000404027211 */ /* 0x004fe400078f08ff */
[----:B------:R-:W-:Y:S02]  /*0720*/  LOP3.LUT R10, R10, 0xfffffff8, RZ, 0xc0, !PT ;  /* 0xfffffff80a0a7812 */ /* 0x000fe400078ec0ff */
[----:B------:R-:W-:-:S03]  /*0730*/  LOP3.LUT R5, R2, 0xfffffffe, RZ, 0xc0, !PT ;  /* 0xfffffffe02057812 */ /* 0x000fc600078ec0ff */
[----:B------:R-:W-:Y:S02]  /*0740*/  IMAD.IADD R10, R9, 0x1, -R10 ;  /* 0x00000001090a7824 */ /* 0x000fe400078e0a0a */
[----:B------:R-:W-:Y:S01]  /*0750*/  IMAD.IADD R4, R4, 0x1, -R5 ;  /* 0x0000000104047824 */ /* 0x000fe200078e0a05 */
[----:B-1----:R-:W-:Y:S06]  /*0760*/  @P0 BRA `(.L_x_65) ;  /* 0x0000000000080947 */ /* 0x002fec0003800000 */
[----:B------:R-:W1:Y:S02]  /*0770*/  SYNCS.PHASECHK.TRANS64.TRYWAIT P0, [UR60+0x31800], R11 ;  /* 0x0318000bff0075a7 */ /* 0x000e64000800017c */
[----:B-1----:R-:W-:Y:S05]  /*0780*/  @!P0 BRA `(.L_x_66) ;  /* 0x0000009800008947 */ /* 0x002fea0003800000 */
.L_x_65:
[----:B------:R-:W-:Y:S01]  /*0790*/  IMAD R228, R7, 0x10, R10 ;  /* 0x0000001007e47824 */ /* 0x000fe200078e020a */
[----:B------:R-:W-:Y:S01]  /*07a0*/  CS2R R56, SRZ ;  /* 0x0000000000387805 */ /* 0x000fe2000001ff00 */
[----:B------:R-:W2:Y:S01]  /*07b0*/  LDC R10, c[0x0][0x280] ;  /* 0x0000a000ff0a7b82 */ /* 0x000ea20000000800 */
        /* <DEDUP_REMOVED lines=79> */
[----:B------:R-:W-:Y:S01]  /*0cb0*/  CS2R R134, SRZ ;  /* 0x0000000000867805 */ /* 0x000fe2000001ff00 */
[----:B------:R-:W-:Y:S01]  /*0cc0*/  IMAD.SHL.U32 R230, R6, 0x4, RZ ;  /* 0x0000000406e67824 */ /* 0x000fe200078e00ff */
[----:B------:R-:W-:Y:S06]  /*0cd0*/  @!P0 BRA `(.L_x_67) ;  /* 0x0000006c00608947 */ /* 0x000fec0003800000 */
[----:B------:R-:W2:Y:S01]  /*0ce0*/  S2R R9, SR_CTAID.X ;  /* 0x0000000000097919 */ /* 0x000ea20000002500 */
[----:B------:R-:W2:Y:S01]  /*0cf0*/  LDC R12, c[0x0][0x290] ;  /* 0x0000a400ff0c7b82 */ /* 0x000ea20000000800 */
[CC--:B-1----:R-:W-:Y:S01]  /*0d00*/  LEA.HI R2, R3.reuse, R0.reuse, RZ, 0x5 ;  /* 0x0000000003027211 */ /* 0x0c2fe200078f28ff */
[----:B------:R-:W-:Y:S01]  /*0d10*/  IMAD.MOV.U32 R18, RZ, RZ, RZ ;  /* 0x000000ffff127224 */ /* 0x000fe200078e00ff */
[----:B------:R-:W-:Y:S01]  /*0d20*/  LEA.HI R3, R3, R0, RZ, 0x4 ;  /* 0x0000000003037211 */ /* 0x000fe200078f20ff */
[----:B------:R-:W-:Y:S01]  /*0d30*/  IMAD.MOV.U32 R17, RZ, RZ, RZ ;  /* 0x000000ffff117224 */ /* 0x000fe200078e00ff */
[--C-:B------:R-:W-:Y:S02]  /*0d40*/  SHF.R.S32.HI R5, RZ, 0x5, R2.reuse ;  /* 0x00000005ff057819 */ /* 0x100fe40000011402 */
[----:B------:R-:W-:Y:S02]  /*0d50*/  CS2R R142, SRZ ;  /* 0x00000000008e7805 */ /* 0x000fe4000001ff00 */
[----:B------:R-:W-:-:S02]  /*0d60*/  SHF.R.S32.HI R2, RZ, 0x1f, R2 ;  /* 0x0000001fff027819 */ /* 0x000fc40000011402 */
[----:B------:R-:W-:Y:S02]  /*0d70*/  CS2R R140, SRZ ;  /* 0x00000000008c7805 */ /* 0x000fe4000001ff00 */
[----:B------:R-:W-:Y:S02]  /*0d80*/  LOP3.LUT R3, R3, 0xffffff0, RZ, 0xc0, !PT ;  /* 0x0ffffff003037812 */ /* 0x000fe400078ec0ff */
[----:B------:R-:W-:Y:S02]  /*0d90*/  CS2R R138, SRZ ;  /* 0x00000000008a7805 */ /* 0x000fe4000001ff00 */
[----:B------:R-:W-:Y:S02]  /*0da0*/  LEA.HI R2, R2, R5, RZ, 0x2 ;  /* 0x0000000502027211 */ /* 0x000fe400078f10ff */
[----:B------:R-:W-:Y:S02]  /*0db0*/  CS2R R136, SRZ ;  /* 0x0000000000887805 */ /* 0x000fe4000001ff00 */
[----:B------:R-:W-:Y:S01]  /*0dc0*/  LOP3.LUT R7, R8, 0xfffffffc, RZ, 0xc0, !PT ;  /* 0xfffffffc08077812 */ /* 0x000fe200078ec0ff */
[----:B------:R-:W-:Y:S01]  /*0dd0*/  IMAD.IADD R0, R0, 0x1, -R3 ;  /* 0x0000000100007824 */ /* 0x000fe200078e0a03 */
[----:B------:R-:W-:-:S02]  /*0de0*/  LOP3.LUT R2, R2, 0xfffffc, RZ, 0xc0, !PT ;  /* 0x00fffffc02027812 */ /* 0x000fc400078ec0ff */
[----:B------:R-:W-:Y:S02]  /*0df0*/  CS2R R158, SRZ ;  /* 0x00000000009e7805 */ /* 0x000fe4000001ff00 */
[----:B------:R-:W-:Y:S01]  /*0e00*/  LEA.HI R8, R229, R229, RZ, 0x1 ;  /* 0x000000e5e5087211 */ /* 0x000fe200078f08ff */
[----:B------:R-:W-:Y:S01]  /*0e10*/  IMAD.IADD R7, R6, 0x1, -R7 ;  /* 0x0000000106077824 */ /* 0x000fe200078e0a07 */
[----:B------:R-:W-:Y:S01]  /*0e20*/  LOP3.LUT R19, R19, 0x1, RZ, 0xfc, !PT ;  /* 0x0000000113137812 */ /* 0x000fe200078efcff */
[----:B------:R-:W-:Y:S01]  /*0e30*/  VIADD R6, R10, 0x3f ;  /* 0x0000003f0a067836 */ /* 0x000fe20000000000 */
[----:B------:R-:W-:Y:S01]  /*0e40*/  LOP3.LUT R8, R8, 0xfffffffe, RZ, 0xc0, !PT ;  /* 0xfffffffe08087812 */ /* 0x000fe200078ec0ff */
[----:B------:R-:W-:Y:S01]  /*0e50*/  IMAD.IADD R5, R5, 0x1, -R2 ;  /* 0x0000000105057824 */ /* 0x000fe200078e0a02 */
[----:B------:R-:W-:Y:S01]  /*0e60*/  CS2R R156, SRZ ;  /* 0x00000000009c7805 */ /* 0x000fe2000001ff00 */
[C---:B------:R-:W-:Y:S01]  /*0e70*/  IMAD R0, R229.reuse, 0x40, R0 ;  /* 0x00000040e5007824 */ /* 0x040fe200078e0200 */
[----:B------:R-:W-:Y:S01]  /*0e80*/  SHF.R.S32.HI R3, RZ, 0x1f, R6 ;  /* 0x0000001fff037819 */ /* 0x000fe20000011406 */
[----:B------:R-:W-:Y:S01]  /*0e90*/  IMAD.IADD R8, R229, 0x1, -R8 ;  /* 0x00000001e5087824 */ /* 0x000fe200078e0a08 */
[----:B------:R-:W-:Y:S01]  /*0ea0*/  CS2R R154, SRZ ;  /* 0x00000000009a7805 */ /* 0x000fe2000001ff00 */
[----:B------:R-:W-:Y:S01]  /*0eb0*/  IMAD R0, R5, 0x10, R0 ;  /* 0x0000001005007824 */ /* 0x000fe200078e0200 */
[----:B------:R-:W-:Y:S01]  /*0ec0*/  LEA.HI R231, R3, R6, RZ, 0x6 ;  /* 0x0000000603e77211 */ /* 0x000fe200078f30ff */
[----:B------:R-:W-:Y:S01]  /*0ed0*/  IMAD.MOV.U32 R3, RZ, RZ, RZ ;  /* 0x000000ffff037224 */ /* 0x000fe200078e00ff */
[----:B------:R-:W-:Y:S01]  /*0ee0*/  CS2R R152, SRZ ;  /* 0x0000000000987805 */ /* 0x000fe2000001ff00 */
[----:B--2---:R-:W-:Y:S01]  /*0ef0*/  IMAD R9, R9, -0x50, R12 ;  /* 0xffffffb009097824 */ /* 0x004fe200078e020c */
[----:B------:R-:W-:Y:S01]  /*0f00*/  CS2R R174, SRZ ;  /* 0x0000000000ae7805 */ /* 0x000fe2000001ff00 */
[----:B------:R-:W-:Y:S01]  /*0f10*/  IMAD.SHL.U32 R0, R0, 0x8, RZ ;  /* 0x0000000800007824 */ /* 0x000fe200078e00ff */
[----:B------:R-:W-:Y:S01]  /*0f20*/  CS2R R172, SRZ ;  /* 0x0000000000ac7805 */ /* 0x000fe2000001ff00 */
[----:B------:R-:W-:Y:S01]  /*0f30*/  IMAD R2, R8, -0x8, R9 ;  /* 0xfffffff808027824 */ /* 0x000fe200078e0209 */
[----:B------:R-:W-:-:S02]  /*0f40*/  CS2R R170, SRZ ;  /* 0x0000000000aa7805 */ /* 0x000fc4000001ff00 */
[----:B------:R-:W-:Y:S02]  /*0f50*/  CS2R R168, SRZ ;  /* 0x0000000000a87805 */ /* 0x000fe4000001ff00 */
[----:B------:R-:W-:Y:S01]  /*0f60*/  CS2R R190, SRZ ;  /* 0x0000000000be7805 */ /* 0x000fe2000001ff00 */
[----:B------:R-:W-:Y:S01]  /*0f70*/  IMAD R2, R7, -0x2, R2 ;  /* 0xfffffffe07027824 */ /* 0x000fe200078e0202 */
        /* <DEDUP_REMOVED lines=67> */
[----:B------:R-:W-:Y:S01]  /*13b0*/  SHF.R.S32.HI R231, RZ, 0x6, R231 ;  /* 0x00000006ffe77819 */ /* 0x000fe200000114e7 */
[----:B------:R-:W-:Y:S01]  /*13c0*/  UMOV UR61, URZ ;  /* 0x0000003f003d7c82 */ /* 0x000fe20008000000 */
[----:B------:R-:W-:-:S07]  /*13d0*/  LEA R0, R0, UR60, 0x1 ;  /* 0x0000003c00007c11 */ /* 0x000fce000f8e08ff */
.L_x_78:
[----:B------:R-:W-:-:S13]  /*13e0*/  ISETP.NE.AND P0, PT, R19, 0x3, PT ;  /* 0x000000031300780c */ /* 0x000fda0003f05270 */
[----:B--2---:R-:W-:Y:S05]  /*13f0*/  @!P0 BRA `(.L_x_68) ;  /* 0x0000000000048947 */ /* 0x004fea0003800000 */
[----:B------:R-:W-:Y:S01]  /*1400*/  BPT.TRAP 0x1 ;  /* 0x000000040000795c */ /* 0x000fe20000300000 */
.L_x_68:
[----:B------:R-:W-:Y:S02]  /*1410*/  LEA R16, R3, UR60, 0x3 ;  /* 0x0000003c03107c11 */ /* 0x000fe4000f8e18ff */
[----:B------:R-:W-:-:S04]  /*1420*/  SHF.L.U32 R11, R18, 0x1f, RZ ;  /* 0x0000001f120b7819 */ /* 0x000fc800000006ff */
[----:B------:R1:W2:Y:S01]  /*1430*/  SYNCS.PHASECHK.TRANS64.TRYWAIT P1, [R16+URZ+0x31810], R11 ;  /* 0x0318100b100075a7 */ /* 0x0002a2000802017f */
[----:B------:R-:W-:Y:S05]  /*1440*/  @!P0 BRA `(.L_x_69) ;  /* 0x0000000000048947 */ /* 0x000fea0003800000 */
[----:B------:R-:W-:Y:S01]  /*1450*/  BPT.TRAP 0x1 ;  /* 0x000000040000795c */ /* 0x000fe20000300000 */
.L_x_69:
[----:B------:R-:W-:Y:S01]  /*1460*/  IMAD.U32 R5, RZ, RZ, UR60 ;  /* 0x0000003cff057e24 */ /* 0x000fe2000f8e00ff */
[----:B------:R-:W-:-:S03]  /*1470*/  LEA R6, R4, UR60, 0xa ;  /* 0x0000003c04067c11 */ /* 0x000fc6000f8e50ff */
[----:B------:R-:W-:Y:S01]  /*1480*/  VIADD R7, R5, 0x14100 ;  /* 0x0001410005077836 */ /* 0x000fe20000000000 */
[----:B------:R-:W-:-:S04]  /*1490*/  SHF.R.U32.HI R8, RZ, 0x4, R6 ;  /* 0x00000004ff087819 */ /* 0x000fc80000011606 */
[----:B------:R-:W-:Y:S02]  /*14a0*/  SHF.R.U32.HI R7, RZ, 0x4, R7 ;  /* 0x00000004ff077819 */ /* 0x000fe40000011607 */
[----:B------:R-:W-:Y:S02]  /*14b0*/  LOP3.LUT R9, R8, 0x3fff, RZ, 0xc0, !PT ;  /* 0x00003fff08097812 */ /* 0x000fe400078ec0ff */
[----:B------:R-:W-:Y:S02]  /*14c0*/  LOP3.LUT R8, R7, 0x3fff, RZ, 0xc0, !PT ;  /* 0x00003fff07087812 */ /* 0x000fe400078ec0ff */
[----:B------:R-:W-:Y:S02]  /*14d0*/  LOP3.LUT R7, R9, 0x10000, RZ, 0xfc, !PT ;  /* 0x0001000009077812 */ /* 0x000fe400078efcff */
[----:B------:R-:W-:Y:S01]  /*14e0*/  LOP3.LUT R8, R8, 0x10000, RZ, 0xfc, !PT ;  /* 0x0001000008087812 */ /* 0x000fe200078efcff */
[----:B--2---:R-:W-:Y:S06]  /*14f0*/  @P1 BRA `(.L_x_70) ;  /* 0x0000000000081947 */ /* 0x004fec0003800000 */
[----:B------:R-:W2:Y:S02]  /*1500*/  SYNCS.PHASECHK.TRANS64.TRYWAIT P1, [R16+URZ+0x31810], R11 ;  /* 0x0318100b100075a7 */ /* 0x000ea4000802017f */
[----:B--2---:R-:W-:Y:S05]  /*1510*/  @!P1 BRA `(.L_x_71) ;  /* 0x0000008800b49947 */ /* 0x004fea0003800000 */
.L_x_70:
[----:B------:R-:W-:Y:S01]  /*1520*/  IMAD R8, R3, 0x800, R8 ;  /* 0x0000080003087824 */ /* 0x000fe200078e0208 */
[C---:B------:R-:W-:Y:S01]  /*1530*/  R2UR UR6, R7.reuse ;  /* 0x00000000070672ca */ /* 0x040fe200000e0000 */
[C---:B------:R-:W-:Y:S01]  /*1540*/  VIADD R9, R7.reuse, 0x80 ;  /* 0x0000008007097836 */ /* 0x040fe20000000000 */
[----:B------:R-:W-:Y:S01]  /*1550*/  WARPGROUP.ARRIVE ;  /* 0x00000000000079c5 */ /* 0x000fe20000000000 */
[----:B------:R-:W-:Y:S01]  /*1560*/  VIADD R10, R7, 0x100 ;  /* 0x00000100070a7836 */ /* 0x000fe20000000000 */
[----:B------:R-:W-:Y:S01]  /*1570*/  R2UR UR4, R8 ;  /* 0x00000000080472ca */ /* 0x000fe200000e0000 */
[----:B------:R-:W-:Y:S01]  /*1580*/  UMOV UR7, 0x40000000 ;  /* 0x4000000000077882 */ /* 0x000fe20000000000 */
[----:B------:R-:W-:Y:S01]  /*1590*/  R2UR UR8, R9 ;  /* 0x00000000090872ca */ /* 0x000fe200000e0000 */
[C---:B------:R-:W-:Y:S01]  /*15a0*/  VIADD R9, R7.reuse, 0x180 ;  /* 0x0000018007097836 */ /* 0x040fe20000000000 */
[----:B------:R-:W-:Y:S01]  /*15b0*/  R2UR UR9, R10 ;  /* 0x000000000a0972ca */ /* 0x000fe200000e0000 */
[----:B------:R-:W-:Y:S01]  /*15c0*/  VIADD R10, R7, 0x200 ;  /* 0x00000200070a7836 */ /* 0x000fe20000000000 */
[----:B------:R-:W-:-:S02]  /*15d0*/  UMOV UR5, 0x40000040 ;  /* 0x4000004000057882 */ /* 0x000fc40000000000 */
[----:B------:R-:W-:Y:S01]  /*15e0*/  R2UR UR10, R9 ;  /* 0x00000000090a72ca */ /* 0x000fe200000e0000 */
[----:B------:R-:W-:Y:S01]  /*15f0*/  VIADD R9, R8, 0x2 ;  /* 0x0000000208097836 */ /* 0x000fe20000000000 */
[----:B------:R-:W-:Y:S01]  /*1600*/  R2UR UR11, R10 ;  /* 0x000000000a0b72ca */ /* 0x000fe200000e0000 */
[----:B------:R-:W-:Y:S02]  /*1610*/  VIADD R10, R7, 0x2 ;  /* 0x00000002070a7836 */ /* 0x000fe40000000000 */
[----:B------:R-:W-:Y:S01]  /*1620*/  HGMMA.64x8x16.F32.BF16 R24, gdesc[UR4], RZ, !UPT ;  /* 0x00000000041879f0 */ /* 0x000fe2000c7018ff */
[----:B------:R-:W-:Y:S01]  /*1630*/  UMOV UR7, 0x40000000 ;  /* 0x4000000000077882 */ /* 0x000fe20000000000 */
[----:B------:R-:W-:Y:S02]  /*1640*/  UMOV UR6, UR8 ;  /* 0x0000000800067c82 */ /* 0x000fe40008000000 */
[----:B------:R-:W-:Y:S01]  /*1650*/  HGMMA.64x8x16.F32.BF16 R28, gdesc[UR4], RZ, !UPT ;  /* 0x00000000041c79f0 */ /* 0x000fe2000c7018ff */
[----:B------:R-:W-:Y:S01]  /*1660*/  UMOV UR6, UR9 ;  /* 0x0000000900067c82 */ /* 0x000fe20008000000 */
[----:B------:R-:W-:-:S02]  /*1670*/  UMOV UR7, 0x40000000 ;  /* 0x4000000000077882 */ /* 0x000fc40000000000 */
[----:B------:R-:W-:Y:S01]  /*1680*/  HGMMA.64x8x16.F32.BF16 R32, gdesc[UR4], RZ, !UPT ;  /* 0x00000000042079f0 */ /* 0x000fe2000c7018ff */
[----:B------:R-:W-:Y:S01]  /*1690*/  UMOV UR6, UR10 ;  /* 0x0000000a00067c82 */ /* 0x000fe20008000000 */
[----:B------:R-:W-:Y:S02]  /*16a0*/  UMOV UR7, 0x40000000 ;  /* 0x4000000000077882 */ /* 0x000fe40000000000 */
[----:B------:R-:W-:Y:S01]  /*16b0*/  HGMMA.64x8x16.F32.BF16 R36, gdesc[UR4], RZ, !UPT ;  /* 0x00000000042479f0 */ /* 0x000fe2000c7018ff */
[----:B------:R-:W-:Y:S01]  /*16c0*/  UMOV UR6, UR11 ;  /* 0x0000000b00067c82 */ /* 0x000fe20008000000 */
[----:B------:R-:W-:Y:S02]  /*16d0*/  UMOV UR7, 0x40000000 ;  /* 0x4000000000077882 */ /* 0x000fe40000000000 */
[----:B------:R-:W-:Y:S01]  /*16e0*/  HGMMA.64x8x16.F32.BF16 R40, gdesc[UR4], RZ, !UPT ;  /* 0x00000000042879f0 */ /* 0x000fe2000c7018ff */
[----:B------:R-:W-:Y:S01]  /*16f0*/  R2UR UR6, R10 ;  /* 0x000000000a0672ca */ /* 0x000fe200000e0000 */
[----:B------:R-:W-:Y:S01]  /*1700*/  VIADD R10, R7, 0x82 ;  /* 0x00000082070a7836 */ /* 0x000fe20000000000 */
[----:B------:R-:W-:Y:S01]  /*1710*/  R2UR UR4, R9 ;  /* 0x00000000090472ca */ /* 0x000fe200000e0000 */
[C---:B------:R-:W-:Y:S01]  /*1720*/  VIADD R9, R7.reuse, 0x102 ;  /* 0x0000010207097836 */ /* 0x040fe20000000000 */
[----:B------:R-:W-:Y:S01]  /*1730*/  UMOV UR7, 0x40000000 ;  /* 0x4000000000077882 */ /* 0x000fe20000000000 */
[----:B------:R-:W-:Y:S01]  /*1740*/  UMOV UR5, 0x40000040 ;  /* 0x4000004000057882 */ /* 0x000fe20000000000 */
        /* <DEDUP_REMOVED lines=8> */
[----:B------:R-:W-:Y:S03]  /*17d0*/  HGMMA.64x8x16.F32.BF16 R24, gdesc[UR4], R24 ;  /* 0x00000000041879f0 */ /* 0x000fe60008701818 */
[----:B------:R-:W-:Y:S01]  /*17e0*/  UMOV UR6, UR8 ;  /* 0x0000000800067c82 */ /* 0x000fe20008000000 */
[----:B------:R-:W-:Y:S02]  /*17f0*/  UMOV UR7, 0x40000000 ;  /* 0x4000000000077882 */ /* 0x000fe40000000000 */
[----:B------:R-:W-:Y:S01]  /*1800*/  HGMMA.64x8x16.F32.BF16 R28, gdesc[UR4], R28 ;  /* 0x00000000041c79f0 */ /* 0x000fe2000870181c */
[----:B------:R-:W-:Y:S01]  /*1810*/  UMOV UR6, UR9 ;  /* 0x0000000900067c82 */ /* 0x000fe20008000000 */
[----:B------:R-:W-:-:S02]  /*1820*/  UMOV UR7, 0x40000000 ;  /* 0x4000000000077882 */ /* 0x000fc40000000000 */
[----:B------:R-:W-:Y:S01]  /*1830*/  HGMMA.64x8x16.F32.BF16 R32, gdesc[UR4], R32 ;  /* 0x00000000042079f0 */ /* 0x000fe20008701820 */
[----:B------:R-:W-:Y:S01]  /*1840*/  UMOV UR6, UR10 ;  /* 0x0000000a00067c82 */ /* 0x000fe20008000000 */
[----:B------:R-:W-:Y:S02]  /*1850*/  UMOV UR7, 0x40000000 ;  /* 0x4000000000077882 */ /* 0x000fe40000000000 */
[----:B------:R-:W-:Y:S01]  /*1860*/  HGMMA.64x8x16.F32.BF16 R36, gdesc[UR4], R36 ;  /* 0x00000000042479f0 */ /* 0x000fe20008701824 */
[----:B------:R-:W-:Y:S01]  /*1870*/  UMOV UR6, UR11 ;  /* 0x0000000b00067c82 */ /* 0x000fe20008000000 */
[----:B------:R-:W-:Y:S02]  /*1880*/  UMOV UR7, 0x40000000 ;  /* 0x4000000000077882 */ /* 0x000fe40000000000 */
[----:B------:R-:W-:Y:S01]  /*1890*/  HGMMA.64x8x16.F32.BF16 R40, gdesc[UR4], R40 ;  /* 0x00000000042879f0 */ /* 0x000fe20008701828 */
        /* <DEDUP_REMOVED lines=312> */
[----:B------:R-:W-:Y:S01]  /*2c20*/  HGMMA.64x8x16.F32.BF16 R24, gdesc[UR4], R24 ;  /* 0x00000000041879f0 */ /* 0x000fe20008701818 */
        /* <DEDUP_REMOVED lines=22> */
[----:B------:R-:W-:Y:S02]  /*2d90*/  R2UR UR10, R10 ;  /* 0x000000000a0a72ca */ /* 0x000fe400000e0000 */
        /* <DEDUP_REMOVED lines=16> */
[C---:B------:R-:W-:Y:S01]  /*2ea0*/  VIADD R9, R7.reuse, 0x806 ;  /* 0x0000080607097836 */ /* 0x040fe20000000000 */
[----:B------:R-:W-:Y:S01]  /*2eb0*/  R2UR UR4, R8 ;  /* 0x00000000080472ca */ /* 0x000fe200000e0000 */
[----:B------:R-:W-:Y:S01]  /*2ec0*/  VIADD R8, R7, 0x886 ;  /* 0x0000088607087836 */ /* 0x000fe20000000000 */
[----:B------:R-:W-:Y:S01]  /*2ed0*/  UMOV UR7, 0x40000000 ;  /* 0x4000000000077882 */ /* 0x000fe20000000000 */
[----:B------:R-:W-:Y:S01]  /*2ee0*/  UMOV UR5, 0x40000040 ;  /* 0x4000004000057882 */ /* 0x000fe20000000000 */
[----:B------:R-:W-:Y:S01]  /*2ef0*/  R2UR UR8, R9 ;  /* 0x00000000090872ca */ /* 0x000fe200000e0000 */
[C---:B------:R-:W-:Y:S01]  /*2f00*/  VIADD R9, R7.reuse, 0x906 ;  /* 0x0000090607097836 */ /* 0x040fe20000000000 */
[----:B------:R-:W-:Y:S01]  /*2f10*/  R2UR UR9, R8 ;  /* 0x00000000080972ca */ /* 0x000fe200000e0000 */
[----:B------:R-:W-:-:S03]  /*2f20*/  VIADD R7, R7, 0x986 ;  /* 0x0000098607077836 */ /* 0x000fc60000000000 */
[----:B------:R-:W-:Y:S02]  /*2f30*/  R2UR UR10, R9 ;  /* 0x00000000090a72ca */ /* 0x000fe400000e0000 */
[----:B------:R-:W-:Y:S01]  /*2f40*/  R2UR UR11, R7 ;  /* 0x00000000070b72ca */ /* 0x000fe200000e0000 */
[----:B------:R-:W-:-:S05]  /*2f50*/  IMAD R7, R3, 0x40, R228 ;  /* 0x0000004003077824 */ /* 0x000fca00078e02e4 */
[----:B------:R-:W-:-:S05]  /*2f60*/  LEA R7, R7, UR60, 0x2 ;  /* 0x0000003c07077c11 */ /* 0x000fca000f8e10ff */
[----:B------:R3:W4:Y:S04]  /*2f70*/  LDS R14, [R7+0x2c100] ;  /* 0x02c10000070e7984 */ /* 0x0007280000000800 */
[----:B------:R3:W1:Y:S01]  /*2f80*/  LDS R15, [R7+0x2c120] ;  /* 0x02c12000070f7984 */ /* 0x0006620000000800 */
        /* <DEDUP_REMOVED lines=12> */
[----:B------:R-:W-:Y:S01]  /*3050*/  HGMMA.64x8x16.F32.BF16 R40, gdesc[UR4], R40, gsb0 ;  /* 0x00000000042879f0 */ /* 0x000fe20008001828 */
[----:B---3--:R-:W-:Y:S05]  /*3060*/  @!P0 BRA `(.L_x_72) ;  /* 0x0000000000048947 */ /* 0x008fea0003800000 */
[----:B------:R-:W-:Y:S01]  /*3070*/  BPT.TRAP 0x1 ;  /* 0x000000040000795c */ /* 0x000fe20000300000 */
.L_x_72:
[----:B------:R-:W-:-:S04]  /*3080*/  SHF.L.U32 R10, R17, 0x1f, RZ ;  /* 0x0000001f110a7819 */ /* 0x000fc800000006ff */
[----:B------:R3:W1:Y:S01]  /*3090*/  SYNCS.PHASECHK.TRANS64.TRYWAIT P1, [UR60+0x31830], R10 ;  /* 0x0318300aff0075a7 */ /* 0x000662000802017c */
[----:B------:R-:W-:Y:S05]  /*30a0*/  @!P0 BRA `(.L_x_73) ;  /* 0x0000000000048947 */ /* 0x000fea0003800000 */
[----:B------:R-:W-:Y:S01]  /*30b0*/  BPT.TRAP 0x1 ;  /* 0x000000040000795c */ /* 0x000fe20000300000 */
.L_x_73:
[----:B------:R-:W-:Y:S02]  /*30c0*/  VIADD R6, R6, 0xa000 ;  /* 0x0000a00006067836 */ /* 0x000fe40000000000 */
[----:B------:R-:W-:-:S03]  /*30d0*/  VIADD R7, R5, 0x24100 ;  /* 0x0002410005077836 */ /* 0x000fc60000000000 */
[----:B------:R-:W-:Y:S02]  /*30e0*/  SHF.R.U32.HI R6, RZ, 0x4, R6 ;  /* 0x00000004ff067819 */ /* 0x000fe40000011606 */
[----:B------:R-:W-:Y:S02]  /*30f0*/  SHF.R.U32.HI R8, RZ, 0x4, R7 ;  /* 0x00000004ff087819 */ /* 0x000fe40000011607 */
[----:B------:R-:W-:Y:S02]  /*3100*/  LOP3.LUT R6, R6, 0x3fff, RZ, 0xc0, !PT ;  /* 0x00003fff06067812 */ /* 0x000fe400078ec0ff */
[----:B------:R-:W-:Y:S02]  /*3110*/  LOP3.LUT R8, R8, 0x3fff, RZ, 0xc0, !PT ;  /* 0x00003fff08087812 */ /* 0x000fe400078ec0ff */
[----:B------:R-:W-:Y:S02]  /*3120*/  LOP3.LUT R6, R6, 0x10000, RZ, 0xfc, !PT ;  /* 0x0001000006067812 */ /* 0x000fe400078efcff */
[----:B------:R-:W-:Y:S01]  /*3130*/  LOP3.LUT R8, R8, 0x10000, RZ, 0xfc, !PT ;  /* 0x0001000008087812 */ /* 0x000fe200078efcff */
[----:B-1----:R-:W-:Y:S06]  /*3140*/  @P1 BRA `(.L_x_74) ;  /* 0x0000000000081947 */ /* 0x002fec0003800000 */
[----:B------:R-:W1:Y:S02]  /*3150*/  SYNCS.PHASECHK.TRANS64.TRYWAIT P1, [UR60+0x31830], R10 ;  /* 0x0318300aff0075a7 */ /* 0x000e64000802017c */
[----:B-1----:R-:W-:Y:S05]  /*3160*/  @!P1 BRA `(.L_x_75) ;  /* 0x0000006c00b49947 */ /* 0x002fea0003800000 */
.L_x_74:
[----:B------:R-:W-:Y:S01]  /*3170*/  VIADD R9, R6, 0x80 ;  /* 0x0000008006097836 */ /* 0x000fe20000000000 */
[----:B------:R-:W-:Y:S01]  /*3180*/  R2UR UR4, R8 ;  /* 0x00000000080472ca */ /* 0x000fe200000e0000 */
[C---:B---3--:R-:W-:Y:S01]  /*3190*/  VIADD R10, R6.reuse, 0x100 ;  /* 0x00000100060a7836 */ /* 0x048fe20000000000 */
[C---:B------:R-:W-:Y:S01]  /*31a0*/  R2UR UR6, R6.reuse ;  /* 0x00000000060672ca */ /* 0x040fe200000e0000 */
[----:B------:R-:W-:Y:S01]  /*31b0*/  WARPGROUP.ARRIVE ;  /* 0x00000000000079c5 */ /* 0x000fe20000000000 */
        /* <DEDUP_REMOVED lines=9> */
[----:B------:R-:W-:Y:S01]  /*3250*/  VIADD R10, R8, 0x2 ;  /* 0x00000002080a7836 */ /* 0x000fe20000000000 */
[C---:B------:R-:W-:Y:S01]  /*3260*/  ISETP.GT.AND P1, PT, R2.reuse, 0x10, PT ;  /* 0x000000100200780c */ /* 0x040fe20003f24270 */
[----:B------:R-:W-:Y:S01]  /*3270*/  HGMMA.64x8x16.F32.BF16 R44, gdesc[UR4], RZ, !UPT ;  /* 0x00000000042c79f0 */ /* 0x000fe2000c7018ff */
[----:B------:R-:W-:Y:S01]  /*3280*/  UMOV UR7, 0x40000000 ;  /* 0x4000000000077882 */ /* 0x000fe20000000000 */
[----:B------:R-:W-:Y:S01]  /*3290*/  UMOV UR6, UR8 ;  /* 0x0000000800067c82 */ /* 0x000fe20008000000 */
[C---:B------:R-:W-:Y:S01]  /*32a0*/  ISETP.GT.AND P2, PT, R2.reuse, 0x11, PT ;  /* 0x000000110200780c */ /* 0x040fe20003f44270 */
[----:B------:R-:W-:Y:S01]  /*32b0*/  HGMMA.64x8x16.F32.BF16 R48, gdesc[UR4], RZ, !UPT ;  /* 0x00000000043079f0 */ /* 0x000fe2000c7018ff */
[----:B------:R-:W-:Y:S01]  /*32c0*/  UMOV UR6, UR9 ;  /* 0x0000000900067c82 */ /* 0x000fe20008000000 */
[----:B------:R-:W-:Y:S01]  /*32d0*/  UMOV UR7, 0x40000000 ;  /* 0x4000000000077882 */ /* 0x000fe20000000000 */
[C---:B------:R-:W-:Y:S01]  /*32e0*/  ISETP.GT.AND P5, PT, R2.reuse, RZ, PT ;  /* 0x000000ff0200720c */ /* 0x040fe20003fa4270 */
[----:B------:R-:W-:Y:S01]  /*32f0*/  HGMMA.64x8x16.F32.BF16 R52, gdesc[UR4], RZ, !UPT ;  /* 0x00000000043479f0 */ /* 0x000fe2000c7018ff */
[----:B------:R-:W-:Y:S01]  /*3300*/  UMOV UR6, UR10 ;  /* 0x0000000a00067c82 */ /* 0x000fe20008000000 */
[----:B------:R-:W-:Y:S01]  /*3310*/  UMOV UR7, 0x40000000 ;  /* 0x4000000000077882 */ /* 0x000fe20000000000 */
[C---:B------:R-:W-:Y:S01]  /*3320*/  ISETP.GT.AND P3, PT, R2.reuse, 0x20, PT ;  /* 0x000000200200780c */ /* 0x040fe20003f64270 */
[----:B------:R-:W-:Y:S01]  /*3330*/  HGMMA.64x8x16.F32.BF16 R216, gdesc[UR4], RZ, !UPT ;  /* 0x0000000004d879f0 */ /* 0x000fe2000c7018ff */
[----:B------:R-:W-:Y:S01]  /*3340*/  UMOV UR6, UR11 ;  /* 0x0000000b00067c82 */ /* 0x000fe20008000000 */
[----:B------:R-:W-:Y:S01]  /*3350*/  UMOV UR7, 0x40000000 ;  /* 0x4000000000077882 */ /* 0x000fe20000000000 */
[----:B------:R-:W-:Y:S01]  /*3360*/  ISETP.GT.AND P6, PT, R2, 0x1, PT ;  /* 0x000000010200780c */ /* 0x000fe20003fc4270 */
        /* <DEDUP_REMOVED lines=11> */
[----:B------:R-:W-:Y:S01]  /*3420*/  ISETP.GT.AND P4, PT, R2, 0x21, PT ;  /* 0x000000210200780c */ /* 0x000fe20003f84270 */
[----:B------:R-:W-:Y:S01]  /*3430*/  UMOV UR57, 0x40000040 ;  /* 0x4000004000397882 */ /* 0x000fe20000000000 */
[----:B------:R-:W-:Y:S01]  /*3440*/  R2UR UR10, R9 ;  /* 0x00000000090a72ca */ /* 0x000fe200000e0000 */
[----:B------:R-:W-:Y:S01]  /*3450*/  VIADD R9, R6, 0x4 ;  /* 0x0000000406097836 */ /* 0x000fe20000000000 */
[----:B------:R-:W-:Y:S01]  /*3460*/  R2UR UR11, R10 ;  /* 0x000000000a0b72ca */ /* 0x000fe200000e0000 */
[----:B------:R-:W-:Y:S01]  /*3470*/  VIADD R10, R8, 0x4 ;  /* 0x00000004080a7836 */ /* 0x000fe20000000000 */
[----:B------:R-:W-:Y:S01]  /*3480*/  UMOV UR59, 0x40 ;  /* 0x00000040003b7882 */ /* 0x000fe20000000000 */
[----:B------:R-:W-:Y:S01]  /*3490*/  UMOV UR13, UR57 ;  /* 0x00000039000d7c82 */ /* 0x000fe20008000000 */
[----:B------:R-:W-:Y:S01]  /*34a0*/  UMOV UR15, 0x40 ;  /* 0x00000040000f7882 */ /* 0x000fe20000000000 */
[----:B------:R-:W-:Y:S01]  /*34b0*/  UMOV UR17, UR57 ;  /* 0x0000003900117c82 */ /* 0x000fe20008000000 */
[----:B------:R-:W-:Y:S01]  /*34c0*/  UMOV UR19, 0x40 ;  /* 0x0000004000137882 */ /* 0x000fe20000000000 */
[----:B------:R-:W-:Y:S01]  /*34d0*/  UMOV UR49, 0x40000040 ;  /* 0x4000004000317882 */ /* 0x000fe20000000000 */
        /* <DEDUP_REMOVED lines=9> */
[----:B------:R-:W-:Y:S01]  /*3570*/  HGMMA.64x8x16.F32.BF16 R44, gdesc[UR4], R44 ;  /* 0x00000000042c79f0 */ /* 0x000fe2000870182c */
[----:B------:R-:W-:Y:S01]  /*3580*/  UMOV UR6, UR8 ;  /* 0x0000000800067c82 */ /* 0x000fe20008000000 */
[----:B------:R-:W-:Y:S01]  /*3590*/  UMOV UR7, 0x40000000 ;  /* 0x4000000000077882 */ /* 0x000fe20000000000 */
[----:B------:R-:W-:Y:S01]  /*35a0*/  UMOV UR41, UR25 ;  /* 0x0000001900297c82 */ /* 0x000fe20008000000 */
[----:B------:R-:W-:Y:S01]  /*35b0*/  HGMMA.64x8x16.F32.BF16 R48, gdesc[UR4], R48 ;  /* 0x00000000043079f0 */ /* 0x000fe20008701830 */
[----:B------:R-:W-:Y:S01]  /*35c0*/  UMOV UR6, UR9 ;  /* 0x0000000900067c82 */ /* 0x000fe20008000000 */
[----:B------:R-:W-:Y:S01]  /*35d0*/  UMOV UR7, 0x40000000 ;  /* 0x4000000000077882 */ /* 0x000fe20000000000 */
        /* <DEDUP_REMOVED lines=19> */
[C---:B------:R-:W-:Y:S01]  /*3710*/  VIADD R10, R6.reuse, 0x204 ;  /* 0x00000204060a7836 */ /* 0x040fe20000000000 */
[----:B------:R-:W-:Y:S01]  /*3720*/  UMOV UR33, UR25 ;  /* 0x0000001900217c82 */ /* 0x000fe20008000000 */
[----:B------:R-:W-:Y:S01]  /*3730*/  UMOV UR35, 0x40 ;  /* 0x0000004000237882 */ /* 0x000fe20000000000 */
[----:B------:R-:W-:Y:S01]  /*3740*/  R2UR UR10, R9 ;  /* 0x00000000090a72ca */ /* 0x000fe200000e0000 */
[----:B------:R-:W-:Y:S01]  /*3750*/  VIADD R9, R6, 0x6 ;  /* 0x0000000606097836 */ /* 0x000fe20000000000 */
[----:B------:R-:W-:Y:S01]  /*3760*/  R2UR UR11, R10 ;  /* 0x000000000a0b72ca */ /* 0x000fe200000e0000 */
[----:B------:R-:W-:Y:S01]  /*3770*/  VIADD R10, R8, 0x6 ;  /* 0x00000006080a7836 */ /* 0x000fe20000000000 */
[----:B------:R-:W-:Y:S01]  /*3780*/  UMOV UR21, 0x40000040 ;  /* 0x4000004000157882 */ /* 0x000fe20000000000 */
[----:B------:R-:W-:Y:S01]  /*3790*/  IMAD R5, R4, 0x2800, R5 ;  /* 0x0000280004057824 */ /* 0x000fe200078e0205 */
[----:B------:R-:W-:-:S04]  /*37a0*/  UMOV UR23, 0x40 ;  /* 0x0000004000177882 */ /* 0x000fc80000000000 */
[----:B------:R-:W-:-:S04]  /*37b0*/  SHF.R.U32.HI R5, RZ, 0x4, R5 ;  /* 0x00000004ff057819 */ /* 0x000fc80000011605 */
[----:B------:R-:W-:Y:S01]  /*37c0*/  LOP3.LUT R5, R5, 0x3fff, RZ, 0xc0, !PT ;  /* 0x00003fff05057812 */ /* 0x000fe200078ec0ff */
[----:B------:R-:W-:Y:S01]  /*37d0*/  HGMMA.64x8x16.F32.BF16 R44, gdesc[UR4], R44 ;  /* 0x00000000042c79f0 */ /* 0x000fe2000870182c */
[----:B------:R-:W-:Y:S01]  /*37e0*/  UMOV UR6, UR8 ;  /* 0x0000000800067c82 */ /* 0x000fe20008000000 */
[----:B------:R-:W-:Y:S02]  /*37f0*/  UMOV UR7, 0x40000000 ;  /* 0x4000000000077882 */ /* 0x000fe40000000000 */
        /* <DEDUP_REMOVED lines=321> */
[----:B------:R-:W-:Y:S04]  /*4c10*/  HGMMA.64x8x16.F32.BF16 R44, gdesc[UR4], R44 ;  /* 0x00000000042c79f0 */ /* 0x000fe8000870182c */
        /* <DEDUP_REMOVED lines=24> */
[----:B------:R-:W-:Y:S04]  /*4da0*/  HGMMA.64x8x16.F32.BF16 R44, gdesc[UR4], R44 ;  /* 0x00000000042c79f0 */ /* 0x000fe8000870182c */
[----:B------:R-:W-:Y:S01]  /*4db0*/  UMOV UR6, UR8 ;  /* 0x0000000800067c82 */ /* 0x000fe20008000000 */
[----:B------:R-:W-:Y:S02]  /*4dc0*/  UMOV UR7, 0x40000000 ;  /* 0x4000000000077882 */ /* 0x000fe40000000000 */
[----:B------:R-:W-:Y:S01]  /*4dd0*/  HGMMA.64x8x16.F32.BF16 R48, gdesc[UR4], R48 ;  /* 0x00000000043079f0 */ /* 0x000fe20008701830 */
[----:B------:R-:W-:Y:S01]  /*4de0*/  UMOV UR6, UR9 ;  /* 0x0000000900067c82 */ /* 0x000fe20008000000 */
[----:B------:R-:W-:Y:S01]  /*4df0*/  UMOV UR7, 0x40000000 ;  /* 0x4000000000077882 */ /* 0x000fe20000000000 */
[----:B------:R-:W-:Y:S01]  /*4e00*/  UMOV UR9, UR15 ;  /* 0x0000000f00097c82 */ /* 0x000fe20008000000 */
[----:B------:R-:W-:Y:S01]  /*4e10*/  HGMMA.64x8x16.F32.BF16 R52, gdesc[UR4], R52 ;  /* 0x00000000043479f0 */ /* 0x000fe20008701834 */
[----:B------:R-:W-:Y:S01]  /*4e20*/  UMOV UR6, UR10 ;  /* 0x0000000a00067c82 */ /* 0x000fe20008000000 */
[----:B------:R-:W-:-:S02]  /*4e30*/  UMOV UR7, 0x40000000 ;  /* 0x4000000000077882 */ /* 0x000fc40000000000 */
[----:B------:R-:W-:Y:S01]  /*4e40*/  HGMMA.64x8x16.F32.BF16 R216, gdesc[UR4], R216 ;  /* 0x0000000004d879f0 */ /* 0x000fe200087018d8 */
[----:B------:R-:W-:Y:S01]  /*4e50*/  UMOV UR6, UR11 ;  /* 0x0000000b00067c82 */ /* 0x000fe20008000000 */
[----:B------:R-:W-:Y:S01]  /*4e60*/  UMOV UR7, 0x40000000 ;  /* 0x4000000000077882 */ /* 0x000fe20000000000 */
[----:B------:R-:W-:Y:S01]  /*4e70*/  UMOV UR11, UR19 ;  /* 0x00000013000b7c82 */ /* 0x000fe20008000000 */
[----:B------:R-:W-:Y:S01]  /*4e80*/  HGMMA.64x8x16.F32.BF16 R220, gdesc[UR4], R220, gsb0 ;  /* 0x0000000004dc79f0 */ /* 0x000fe200080018dc */
[----:B------:R-:W-:Y:S01]  /*4e90*/  ULDC UR4, c[0x0][0x744] ;  /* 0x0001d10000047ab9 */ /* 0x000fe20000000800 */
[----:B------:R-:W-:Y:S01]  /*4ea0*/  UMOV UR7, 0x40 ;  /* 0x0000004000077882 */ /* 0x000fe20000000000 */
[----:B------:R-:W-:Y:S02]  /*4eb0*/  WARPGROUP.DEPBAR.LE gsb0, 0x1 ;  /* 0x00008000000079c5 */ /* 0x000fe40000010100 */
[----:B--2---:R-:W-:Y:S02]  /*4ec0*/  FSEL R11, R28, -INF , P1 ;  /* 0xff8000001c0b7808 */ /* 0x004fe40000800000 */
[----:B------:R-:W-:-:S02]  /*4ed0*/  FSEL R29, R29, -INF , P2 ;  /* 0xff8000001d1d7808 */ /* 0x000fc40001000000 */
[----:B------:R-:W-:Y:S01]  /*4ee0*/  FSEL R9, R24, -INF , P5 ;  /* 0xff80000018097808 */ /* 0x000fe20002800000 */
[--C-:B----4-:R-:W-:Y:S01]  /*4ef0*/  FFMA.FTZ R8, R11, UR4, -R14.reuse ;  /* 0x000000040b087c23 */ /* 0x110fe2000801080e */
[----:B------:R-:W-:Y:S01]  /*4f00*/  FSEL R13, R32, -INF , P3 ;  /* 0xff800000200d7808 */ /* 0x000fe20001800000 */
[--C-:B------:R-:W-:Y:S01]  /*4f10*/  FFMA.FTZ R11, R29, UR4, -R14.reuse ;  /* 0x000000041d0b7c23 */ /* 0x100fe2000801080e */
[----:B------:R-:W-:Y:S01]  /*4f20*/  FSEL R26, R26, -INF , P5 ;  /* 0xff8000001a1a7808 */ /* 0x000fe20002800000 */
[--C-:B------:R-:W-:Y:S01]  /*4f30*/  FFMA.FTZ R9, R9, UR4, -R14.reuse ;  /* 0x0000000409097c23 */ /* 0x100fe2000801080e */
[----:B------:R-:W-:Y:S01]  /*4f40*/  FSEL R28, R30, -INF , P1 ;  /* 0xff8000001e1c7808 */ /* 0x000fe20000800000 */
[--C-:B------:R-:W-:Y:S01]  /*4f50*/  FFMA.FTZ R6, R13, UR4, -R14.reuse ;  /* 0x000000040d067c23 */ /* 0x100fe2000801080e */
[----:B------:R-:W-:Y:S01]  /*4f60*/  FSEL R25, R25, -INF , P6 ;  /* 0xff80000019197808 */ /* 0x000fe20003000000 */
[----:B------:R-:W-:Y:S01]  /*4f70*/  FFMA.FTZ R24, R26, UR4, -R15 ;  /* 0x000000041a187c23 */ /* 0x000fe2000801080f */
[C---:B------:R-:W-:Y:S01]  /*4f80*/  ISETP.GT.AND P5, PT, R2.reuse, 0x30, PT ;  /* 0x000000300200780c */ /* 0x040fe20003fa4270 */
[----:B------:R-:W1:Y:S01]  /*4f90*/  MUFU.EX2 R9, R9 ;  /* 0x0000000900097308 */ /* 0x000e620000000800 */
[----:B------:R-:W-:Y:S01]  /*4fa0*/  FSEL R22, R27, -INF , P6 ;  /* 0xff8000001b167808 */ /* 0x000fe20003000000 */
[----:B------:R-:W-:Y:S01]  /*4fb0*/  FFMA.FTZ R10, R25, UR4, -R14 ;  /* 0x00000004190a7c23 */ /* 0x000fe2000801080e */
[----:B------:R-:W-:-:S02]  /*4fc0*/  ISETP.GT.AND P1, PT, R2, 0x40, PT ;  /* 0x000000400200780c */ /* 0x000fc40003f24270 */
[----:B------:R-:W-:Y:S01]  /*4fd0*/  FSEL R32, R31, -INF , P2 ;  /* 0xff8000001f207808 */ /* 0x000fe20001000000 */
[--C-:B------:R-:W-:Y:S01]  /*4fe0*/  FFMA.FTZ R25, R22, UR4, -R15.reuse ;  /* 0x0000000416197c23 */ /* 0x100fe2000801080f */
[----:B------:R-:W-:Y:S01]  /*4ff0*/  ISETP.GT.AND P6, PT, R2, 0x31, PT ;  /* 0x000000310200780c */ /* 0x000fe20003fc4270 */
[--C-:B------:R-:W-:Y:S01]  /*5000*/  FFMA.FTZ R22, R28, UR4, -R15.reuse ;  /* 0x000000041c167c23 */ /* 0x100fe2000801080f */
[----:B------:R-:W-:Y:S01]  /*5010*/  ISETP.GT.AND P2, PT, R2, 0x41, PT ;  /* 0x000000410200780c */ /* 0x000fe20003f44270 */
[--C-:B------:R-:W-:Y:S01]  /*5020*/  FFMA.FTZ R27, R32, UR4, -R15.reuse ;  /* 0x00000004201b7c23 */ /* 0x100fe2000801080f */
[----:B------:R-:W-:Y:S01]  /*5030*/  FSEL R21, R36, -INF , P5 ;  /* 0xff80000024157808 */ /* 0x000fe20002800000 */
[----:B------:R-:W2:Y:S01]  /*5040*/  MUFU.EX2 R10, R10 ;  /* 0x0000000a000a7308 */ /* 0x000ea20000000800 */
[----:B------:R-:W-:Y:S02]  /*5050*/  FSEL R23, R40, -INF , P1 ;  /* 0xff80000028177808 */ /* 0x000fe40000800000 */
[----:B------:R-:W-:Y:S01]  /*5060*/  LEA R29, R228, UR60, 0x2 ;  /* 0x0000003ce41d7c11 */ /* 0x000fe2000f8e10ff */
[--C-:B------:R-:W-:Y:S01]  /*5070*/  FFMA.FTZ R12, R21, UR4, -R14.reuse ;  /* 0x00000004150c7c23 */ /* 0x100fe2000801080e */
[----:B------:R-:W-:Y:S01]  /*5080*/  FSEL R33, R33, -INF , P4 ;  /* 0xff80000021217808 */ /* 0x000fe20002000000 */
[--C-:B------:R-:W-:Y:S01]  /*5090*/  FFMA.FTZ R20, R23, UR4, -R14.reuse ;  /* 0x0000000417147c23 */ /* 0x100fe2000801080e */
[----:B------:R-:W-:Y:S01]  /*50a0*/  FSEL R37, R37, -INF , P6 ;  /* 0xff80000025257808 */ /* 0x000fe20003000000 */
[----:B------:R-:W3:Y:S01]  /*50b0*/  LDS R30, [R29+0x2c300] ;  /* 0x02c300001d1e7984 */ /* 0x000ee20000000800 */
[----:B------:R-:W-:Y:S01]  /*50c0*/  FSEL R41, R41, -INF , P2 ;  /* 0xff80000029297808 */ /* 0x000fe20001000000 */
[--C-:B------:R-:W-:Y:S01]  /*50d0*/  FFMA.FTZ R13, R33, UR4, -R14.reuse ;  /* 0x00000004210d7c23 */ /* 0x100fe2000801080e */
[----:B------:R-:W-:Y:S01]  /*50e0*/  FSEL R26, R35, -INF , P4 ;  /* 0xff800000231a7808 */ /* 0x000fe20002000000 */
[--C-:B------:R-:W-:Y:S01]  /*50f0*/  FFMA.FTZ R21, R37, UR4, -R14.reuse ;  /* 0x0000000425157c23 */ /* 0x100fe2000801080e */
[----:B------:R-:W-:Y:S01]  /*5100*/  FSEL R38, R38, -INF , P5 ;  /* 0xff80000026267808 */ /* 0x000fe20002800000 */
[----:B------:R-:W-:Y:S01]  /*5110*/  FFMA.FTZ R23, R41, UR4, -R14 ;  /* 0x0000000429177c23 */ /* 0x000fe2000801080e */
[----:B------:R-:W-:Y:S01]  /*5120*/  FSEL R40, R39, -INF , P6 ;  /* 0xff80000027287808 */ /* 0x000fe20003000000 */
[----:B------:R4:W5:Y:S01]  /*5130*/  LDS R14, [R29+0x2c320] ;  /* 0x02c320001d0e7984 */ /* 0x0009620000000800 */
[----:B------:R-:W-:Y:S01]  /*5140*/  FSEL R34, R34, -INF , P3 ;  /* 0xff80000022227808 */ /* 0x000fe20001800000 */
[--C-:B------:R-:W-:Y:S01]  /*5150*/  FFMA.FTZ R31, R26, UR4, -R15.reuse ;  /* 0x000000041a1f7c23 */ /* 0x100fe2000801080f */
[----:B------:R-:W-:Y:S01]  /*5160*/  FSEL R42, R42, -INF , P1 ;  /* 0xff8000002a2a7808 */ /* 0x000fe20000800000 */
[--C-:B------:R-:W-:Y:S01]  /*5170*/  FFMA.FTZ R38, R38, UR4, -R15.reuse ;  /* 0x0000000426267c23 */ /* 0x100fe2000801080f */
[----:B------:R-:W-:Y:S01]  /*5180*/  FSEL R28, R43, -INF , P2 ;  /* 0xff8000002b1c7808 */ /* 0x000fe20001000000 */
[----:B------:R-:W-:Y:S01]  /*5190*/  FFMA.FTZ R40, R40, UR4, -R15 ;  /* 0x0000000428287c23 */ /* 0x000fe2000801080f */
[----:B------:R-:W-:-:S02]  /*51a0*/  WARPGROUP.DEPBAR.LE gsb0, 0x0 ;  /* 0x00008000000079c5 */ /* 0x000fc40000010000 */
[--C-:B------:R-:W-:Y:S01]  /*51b0*/  FFMA.FTZ R39, R34, UR4, -R15.reuse ;  /* 0x0000000422277c23 */ /* 0x100fe2000801080f */
[--C-:B----4-:R-:W-:Y:S01]  /*51c0*/  FFMA.FTZ R29, R42, UR4, -R15.reuse ;  /* 0x000000042a1d7c23 */ /* 0x110fe2000801080f */
[----:B------:R-:W-:Y:S01]  /*51d0*/  FFMA.FTZ R28, R28, UR4, -R15 ;  /* 0x000000041c1c7c23 */ /* 0x000fe2000801080f */
[----:B------:R-:W4:Y:S01]  /*51e0*/  MUFU.EX2 R8, R8 ;  /* 0x0000000800087308 */ /* 0x000f220000000800 */
[----:B------:R-:W-:-:S04]  /*51f0*/  UIADD3 UR4, UR60, 0x2c500, URZ ;  /* 0x0002c5003c047890 */ /* 0x000fc8000fffe03f */
[----:B------:R-:W-:-:S03]  /*5200*/  USHF.R.U32.HI UR4, URZ, 0x4, UR4 ;  /* 0x000000043f047899 */ /* 0x000fc60008011604 */
[----:B------:R-:W-:Y:S01]  /*5210*/  MUFU.EX2 R24, R24 ;  /* 0x0000001800187308 */ /* 0x000fe20000000800 */
[----:B------:R-:W-:-:S04]  /*5220*/  ULOP3.LUT UR4, UR4, 0x3fff, URZ, 0xc0, !UPT ;  /* 0x00003fff04047892 */ /* 0x000fc8000f8ec03f */
[----:B------:R-:W-:-:S03]  /*5230*/  ULOP3.LUT UR4, UR4, 0x80000, URZ, 0xfc, !UPT ;  /* 0x0008000004047892 */ /* 0x000fc6000f8efc3f */
[----:B------:R-:W4:Y:S01]  /*5240*/  MUFU.EX2 R25, R25 ;  /* 0x0000001900197308 */ /* 0x000f220000000800 */
[----:B------:R-:W-:Y:S02]  /*5250*/  UIADD3 UR5, UR4, 0x80, URZ ;  /* 0x0000008004057890 */ /* 0x000fe4000fffe03f */
[----:B------:R-:W-:Y:S01]  /*5260*/  UIADD3 UR6, UR4, 0x100, URZ ;  /* 0x0000010004067890 */ /* 0x000fe2000fffe03f */
[--C-:B---3--:R-:W-:Y:S01]  /*5270*/  FADD.FTZ R44, R44, -R30.reuse ;  /* 0x8000001e2c2c7221 */ /* 0x108fe20000010000 */
[--C-:B------:R-:W-:Y:S01]  /*5280*/  FADD.FTZ R35, R48, -R30.reuse ;  /* 0x8000001e30237221 */ /* 0x100fe20000010000 */
[--C-:B------:R-:W-:Y:S01]  /*5290*/  FADD.FTZ R45, R45, -R30.reuse ;  /* 0x8000001e2d2d7221 */ /* 0x100fe20000010000 */
[--C-:B------:R-:W-:Y:S01]  /*52a0*/  FADD.FTZ R32, R49, -R30.reuse ;  /* 0x8000001e31207221 */ /* 0x100fe20000010000 */
[----:B------:R-:W3:Y:S01]  /*52b0*/  MUFU.EX2 R11, R11 ;  /* 0x0000000b000b7308 */ /* 0x000ee20000000800 */
[--C-:B------:R-:W-:Y:S01]  /*52c0*/  FADD.FTZ R36, R53, -R30.reuse ;  /* 0x8000001e35247221 */ /* 0x100fe20000010000 */
[--C-:B------:R-:W-:Y:S01]  /*52d0*/  FADD.FTZ R37, R216, -R30.reuse ;  /* 0x8000001ed8257221 */ /* 0x100fe20000010000 */
[----:B------:R-:W-:Y:S01]  /*52e0*/  FADD.FTZ R34, R217, -R30 ;  /* 0x8000001ed9227221 */ /* 0x000fe20000010000 */
[--C-:B-----5:R-:W-:Y:S01]  /*52f0*/  FADD.FTZ R49, R46, -R14.reuse ;  /* 0x8000000e2e317221 */ /* 0x120fe20000010000 */
[--C-:B------:R-:W-:Y:S01]  /*5300*/  FADD.FTZ R48, R47, -R14.reuse ;  /* 0x8000000e2f307221 */ /* 0x100fe20000010000 */
[--C-:B------:R-:W-:Y:S01]  /*5310*/  FADD.FTZ R53, R50, -R14.reuse ;  /* 0x8000000e32357221 */ /* 0x100fe20000010000 */
[--C-:B------:R-:W-:Y:S01]  /*5320*/  FADD.FTZ R50, R51, -R14.reuse ;  /* 0x8000000e33327221 */ /* 0x100fe20000010000 */
[----:B------:R-:W5:Y:S01]  /*5330*/  MUFU.EX2 R22, R22 ;  /* 0x0000001600167308 */ /* 0x000f620000000800 */
[--C-:B------:R-:W-:Y:S01]  /*5340*/  FADD.FTZ R47, R54, -R14.reuse ;  /* 0x8000000e362f7221 */ /* 0x100fe20000010000 */
[--C-:B------:R-:W-:Y:S01]  /*5350*/  FADD.FTZ R46, R55, -R14.reuse ;  /* 0x8000000e372e7221 */ /* 0x100fe20000010000 */
[--C-:B------:R-:W-:Y:S01]  /*5360*/  FADD.FTZ R43, R218, -R14.reuse ;  /* 0x8000000eda2b7221 */ /* 0x100fe20000010000 */
[--C-:B------:R-:W-:Y:S01]  /*5370*/  FADD.FTZ R219, R219, -R14.reuse ;  /* 0x8000000edbdb7221 */ /* 0x100fe20000010000 */
[--C-:B------:R-:W-:Y:S01]  /*5380*/  FADD.FTZ R222, R222, -R14.reuse ;  /* 0x8000000edede7221 */ /* 0x100fe20000010000 */
[----:B------:R-:W-:Y:S01]  /*5390*/  FADD.FTZ R223, R223, -R14 ;  /* 0x8000000edfdf7221 */ /* 0x000fe20000010000 */
[----:B-1----:R-:W-:Y:S01]  /*53a0*/  FMUL.FTZ R41, R9, R44 ;  /* 0x0000002c09297220 */ /* 0x002fe20000410000 */
[----:B------:R-:W1:Y:S01]  /*53b0*/  MUFU.EX2 R27, R27 ;  /* 0x0000001b001b7308 */ /* 0x000e620000000800 */
[----:B--2---:R-:W-:Y:S01]  /*53c0*/  F2FP.BF16.F32.PACK_AB R14, R10, R9 ;  /* 0x000000090a0e723e */ /* 0x004fe200000010ff */
[----:B----4-:R-:W-:Y:S01]  /*53d0*/  FMUL.FTZ R35, R8, R35 ;  /* 0x0000002308237220 */ /* 0x010fe20000410000 */
[----:B------:R-:W-:Y:S01]  /*53e0*/  F2FP.BF16.F32.PACK_AB R15, R25, R24 ;  /* 0x00000018190f723e */ /* 0x000fe200000010ff */
[----:B------:R-:W-:Y:S01]  /*53f0*/  BAR.SYNC.DEFER_BLOCKING 0x9, 0x100 ;  /* 0x0244000000007b1d */ /* 0x000fe20000010000 */
[----:B------:R-:W-:Y:S01]  /*5400*/  FMUL.FTZ R42, R10, R45 ;  /* 0x0000002d0a2a7220 */ /* 0x000fe20000410000 */
[C---:B---3--:R-:W-:Y:S01]  /*5410*/  FMUL.FTZ R32, R11.reuse, R32 ;  /* 0x000000200b207220 */ /* 0x048fe20000410000 */
[----:B------:R-:W-:Y:S01]  /*5420*/  F2FP.BF16.F32.PACK_AB R8, R11, R8 ;  /* 0x000000080b08723e */ /* 0x000fe200000010ff */
[----:B------:R-:W-:Y:S01]  /*5430*/  FADD.FTZ R33, R52, -R30 ;  /* 0x8000001e34217221 */ /* 0x000fe20000010000 */
[----:B------:R-:W-:Y:S01]  /*5440*/  IMAD R218, R4, 0x2000, R7 ;  /* 0x0000200004da7824 */ /* 0x000fe200078e0207 */
[----:B------:R-:W2:Y:S01]  /*5450*/  MUFU.EX2 R6, R6 ;  /* 0x0000000600067308 */ /* 0x000ea20000000800 */
[----:B------:R-:W-:Y:S01]  /*5460*/  FMUL.FTZ R24, R24, R49 ;  /* 0x0000003118187220 */ /* 0x000fe20000410000 */
[----:B------:R-:W-:Y:S01]  /*5470*/  FMUL.FTZ R25, R25, R48 ;  /* 0x0000003019197220 */ /* 0x000fe20000410000 */
[----:B-----5:R-:W-:Y:S01]  /*5480*/  FMUL.FTZ R53, R22, R53 ;  /* 0x0000003516357220 */ /* 0x020fe20000410000 */
[----:B------:R-:W-:Y:S01]  /*5490*/  F2FP.BF16.F32.PACK_AB R52, R32, R35 ;  /* 0x000000232034723e */ /* 0x000fe200000010ff */
[----:B------:R-:W-:Y:S01]  /*54a0*/  UMOV UR58, UR4 ;  /* 0x00000004003a7c82 */ /* 0x000fe20008000000 */
[----:B------:R-:W-:Y:S01]  /*54b0*/  UMOV UR14, UR5 ;  /* 0x00000005000e7c82 */ /* 0x000fe20008000000 */
[C---:B-1----:R-:W-:Y:S01]  /*54c0*/  F2FP.BF16.F32.PACK_AB R9, R27.reuse, R22 ;  /* 0x000000161b09723e */ /* 0x042fe200000010ff */
[----:B------:R-:W1:Y:S01]  /*54d0*/  MUFU.EX2 R13, R13 ;  /* 0x0000000d000d7308 */ /* 0x000e620000000800 */
[----:B------:R-:W-:Y:S01]  /*54e0*/  FMUL.FTZ R50, R27, R50 ;  /* 0x000000321b327220 */ /* 0x000fe20000410000 */
[----:B------:R-:W-:Y:S01]  /*54f0*/  UIADD3 UR5, UR4, 0x180, URZ ;  /* 0x0000018004057890 */ /* 0x000fe2000fffe03f */
[----:B------:R-:W-:Y:S01]  /*5500*/  MOV R7, UR58 ;  /* 0x0000003a00077c02 */ /* 0x000fe20008000f00 */
[----:B------:R-:W-:Y:S01]  /*5510*/  UMOV UR8, UR14 ;  /* 0x0000000e00087c82 */ /* 0x000fe20008000000 */
[----:B------:R-:W-:Y:S01]  /*5520*/  UIADD3 UR50, UR4, 0x10, URZ ;  /* 0x0000001004327890 */ /* 0x000fe2000fffe03f */
[----:B------:R-:W-:Y:S01]  /*5530*/  F2FP.BF16.F32.PACK_AB R53, R50, R53 ;  /* 0x000000353235723e */ /* 0x000fe200000010ff */
[----:B------:R-:W-:Y:S01]  /*5540*/  UIADD3 UR54, UR4, 0x190, URZ ;  /* 0x0000019004367890 */ /* 0x000fe2000fffe03f */
[----:B------:R-:W3:Y:S01]  /*5550*/  MUFU.EX2 R12, R12 ;  /* 0x0000000c000c7308 */ /* 0x000ee20000000800 */
[----:B--2---:R-:W-:Y:S01]  /*5560*/  FMUL.FTZ R33, R6, R33 ;  /* 0x0000002106217220 */ /* 0x004fe20000410000 */
[----:B------:R2:W-:Y:S01]  /*5570*/  STSM.16.M88.2 [R0+0x2c500], R14 ;  /* 0x02c5000e00007844 */ /* 0x0005e20000000100 */
[----:B------:R-:W-:Y:S01]  /*5580*/  UMOV UR18, UR5 ;  /* 0x0000000500127c82 */ /* 0x000fe20008000000 */
[----:B------:R-:W-:-:S02]  /*5590*/  UIADD3 UR5, UR4, 0x90, URZ ;  /* 0x0000009004057890 */ /* 0x000fc4000fffe03f */
[----:B------:R4:W-:Y:S01]  /*55a0*/  STSM.16.M88.2 [R0+0x2cd00], R8 ;  /* 0x02cd000800007844 */ /* 0x0009e20000000100 */
[----:B------:R-:W-:Y:S01]  /*55b0*/  UMOV UR10, UR18 ;  /* 0x00000012000a7c82 */ /* 0x000fe20008000000 */
[----:B------:R5:W4:Y:S01]  /*55c0*/  MUFU.EX2 R26, R39 ;  /* 0x00000027001a7308 */ /* 0x000b220000000800 */
[C---:B-1----:R-:W-:Y:S01]  /*55d0*/  FMUL.FTZ R36, R13.reuse, R36 ;  /* 0x000000240d247220 */ /* 0x042fe20000410000 */
[----:B------:R-:W-:Y:S01]  /*55e0*/  F2FP.BF16.F32.PACK_AB R10, R13, R6 ;  /* 0x000000060d0a723e */ /* 0x000fe200000010ff */
[----:B------:R-:W-:Y:S02]  /*55f0*/  UIADD3 UR46, UR4, 0x210, URZ ;  /* 0x00000210042e7890 */ /* 0x000fe4000fffe03f */
[----:B------:R-:W-:Y:S01]  /*5600*/  UIADD3 UR26, UR4, 0x20, URZ ;  /* 0x00000020041a7890 */ /* 0x000fe2000fffe03f */
[----:B--2---:R-:W-:Y:S01]  /*5610*/  F2FP.BF16.F32.PACK_AB R14, R42, R41 ;  /* 0x000000292a0e723e */ /* 0x004fe200000010ff */
[----:B------:R-:W-:Y:S01]  /*5620*/  UIADD3 UR30, UR4, 0xa0, URZ ;  /* 0x000000a0041e7890 */ /* 0x000fe2000fffe03f */
[----:B------:R-:W1:Y:S01]  /*5630*/  MUFU.EX2 R31, R31 ;  /* 0x0000001f001f7308 */ /* 0x000e620000000800 */
[--C-:B-----5:R-:W-:Y:S01]  /*5640*/  FADD.FTZ R39, R220, -R30.reuse ;  /* 0x8000001edc277221 */ /* 0x120fe20000010000 */
[----:B---3--:R-:W-:Y:S01]  /*5650*/  FMUL.FTZ R37, R12, R37 ;  /* 0x000000250c257220 */ /* 0x008fe20000410000 */
[----:B------:R-:W-:Y:S01]  /*5660*/  FADD.FTZ R30, R221, -R30 ;  /* 0x8000001edd1e7221 */ /* 0x000fe20000010000 */
[----:B------:R-:W-:Y:S01]  /*5670*/  F2FP.BF16.F32.PACK_AB R15, R25, R24 ;  /* 0x00000018190f723e */ /* 0x000fe200000010ff */
[----:B------:R-:W-:Y:S01]  /*5680*/  UIADD3 UR42, UR4, 0x120, URZ ;  /* 0x00000120042a7890 */ /* 0x000fe2000fffe03f */
[----:B----4-:R-:W-:Y:S01]  /*5690*/  F2FP.BF16.F32.PACK_AB R8, R36, R33 ;  /* 0x000000212408723e */ /* 0x010fe200000010ff */
[----:B------:R-:W-:Y:S01]  /*56a0*/  UIADD3 UR38, UR4, 0x1a0, URZ ;  /* 0x000001a004267890 */ /* 0x000fe2000fffe03f */
[----:B------:R-:W2:Y:S01]  /*56b0*/  MUFU.EX2 R21, R21 ;  /* 0x0000001500157308 */ /* 0x000ea20000000800 */
[----:B------:R-:W-:Y:S01]  /*56c0*/  FMUL.FTZ R47, R26, R47 ;  /* 0x0000002f1a2f7220 */ /* 0x000fe20000410000 */
[----:B------:R-:W-:-:S02]  /*56d0*/  UIADD3 UR34, UR4, 0x220, URZ ;  /* 0x0000022004227890 */ /* 0x000fc4000fffe03f */
[----:B------:R-:W-:-:S04]  /*56e0*/  UIADD3 UR22, UR4, 0x30, URZ ;  /* 0x0000003004167890 */ /* 0x000fc8000fffe03f */
[----:B------:R-:W3:Y:S01]  /*56f0*/  MUFU.EX2 R20, R20 ;  /* 0x0000001400147308 */ /* 0x000ee20000000800 */
[C---:B-1----:R-:W-:Y:S01]  /*5700*/  F2FP.BF16.F32.PACK_AB R11, R31.reuse, R26 ;  /* 0x0000001a1f0b723e */ /* 0x042fe200000010ff */
[----:B------:R-:W-:-:S04]  /*5710*/  FMUL.FTZ R46, R31, R46 ;  /* 0x0000002e1f2e7220 */ /* 0x000fc80000410000 */
[----:B------:R-:W-:Y:S01]  /*5720*/  STSM.16.M88.2 [R0+0x2d500], R10 ;  /* 0x02d5000a00007844 */ /* 0x000fe20000000100 */
[----:B------:R-:W-:Y:S01]  /*5730*/  F2FP.BF16.F32.PACK_AB R9, R46, R47 ;  /* 0x0000002f2e09723e */ /* 0x000fe200000010ff */
[----:B------:R-:W1:Y:S01]  /*5740*/  MUFU.EX2 R38, R38 ;  /* 0x0000002600267308 */ /* 0x000e620000000800 */
[C---:B--2---:R-:W-:Y:S01]  /*5750*/  FMUL.FTZ R34, R21.reuse, R34 ;  /* 0x0000002215227220 */ /* 0x044fe20000410000 */
[----:B------:R-:W-:-:S04]  /*5760*/  F2FP.BF16.F32.PACK_AB R12, R21, R12 ;  /* 0x0000000c150c723e */ /* 0x000fc800000010ff */
[----:B------:R-:W-:Y:S02]  /*5770*/  F2FP.BF16.F32.PACK_AB R34, R34, R37 ;  /* 0x000000252222723e */ /* 0x000fe400000010ff */
[----:B------:R-:W2:Y:S01]  /*5780*/  MUFU.EX2 R40, R40 ;  /* 0x0000002800287308 */ /* 0x000ea20000000800 */
[----:B---3--:R-:W-:-:S07]  /*5790*/  FMUL.FTZ R39, R20, R39 ;  /* 0x0000002714277220 */ /* 0x008fce0000410000 */
[----:B------:R-:W3:Y:S01]  /*57a0*/  MUFU.EX2 R23, R23 ;  /* 0x0000001700177308 */ /* 0x000ee20000000800 */
[----:B-1----:R-:W-:-:S07]  /*57b0*/  FMUL.FTZ R43, R38, R43 ;  /* 0x0000002b262b7220 */ /* 0x002fce0000410000 */
[----:B------:R-:W1:Y:S01]  /*57c0*/  MUFU.EX2 R29, R29 ;  /* 0x0000001d001d7308 */ /* 0x000e620000000800 */
[C---:B--2---:R-:W-:Y:S01]  /*57d0*/  F2FP.BF16.F32.PACK_AB R13, R40.reuse, R38 ;  /* 0x00000026280d723e */ /* 0x044fe200000010ff */
[----:B------:R-:W-:Y:S01]  /*57e0*/  FMUL.FTZ R6, R40, R219 ;  /* 0x000000db28067220 */ /* 0x000fe20000410000 */
[----:B------:R-:W-:-:S03]  /*57f0*/  SHF.R.U32.HI R219, RZ, 0x4, R218 ;  /* 0x00000004ffdb7819 */ /* 0x000fc600000116da */
[----:B------:R2:W-:Y:S01]  /*5800*/  STSM.16.M88.2 [R0+0x2dd00], R12 ;  /* 0x02dd000c00007844 */ /* 0x0005e20000000100 */
[----:B------:R-:W-:Y:S01]  /*5810*/  LOP3.LUT R219, R219, 0x3fff, RZ, 0xc0, !PT ;  /* 0x00003fffdbdb7812 */ /* 0x000fe200078ec0ff */
[----:B------:R-:W4:Y:S01]  /*5820*/  MUFU.EX2 R28, R28 ;  /* 0x0000001c001c7308 */ /* 0x000f220000000800 */
[C---:B---3--:R-:W-:Y:S01]  /*5830*/  F2FP.BF16.F32.PACK_AB R20, R23.reuse, R20 ;  /* 0x000000141714723e */ /* 0x048fe200000010ff */
[----:B------:R-:W-:Y:S01]  /*5840*/  FMUL.FTZ R30, R23, R30 ;  /* 0x0000001e171e7220 */ /* 0x000fe20000410000 */
[----:B------:R-:W-:Y:S02]  /*5850*/  R2UR UR56, R219 ;  /* 0x00000000db3872ca */ /* 0x000fe400000e0000 */
[----:B------:R-:W-:Y:S02]  /*5860*/  F2FP.BF16.F32.PACK_AB R35, R6, R43 ;  /* 0x0000002b0623723e */ /* 0x000fe400000010ff */
[----:B------:R-:W-:Y:S01]  /*5870*/  F2FP.BF16.F32.PACK_AB R30, R30, R39 ;  /* 0x000000271e1e723e */ /* 0x000fe200000010ff */
[----:B-1----:R-:W-:Y:S01]  /*5880*/  FMUL.FTZ R222, R29, R222 ;  /* 0x000000de1dde7220 */ /* 0x002fe20000410000 */
[----:B--2---:R-:W-:Y:S01]  /*5890*/  VIADD R12, R219, 0x100 ;  /* 0x00000100db0c7836 */ /* 0x004fe20000000000 */
[----:B------:R-:W-:-:S04]  /*58a0*/  MOV R6, UR59 ;  /* 0x0000003b00067c02 */ /* 0x000fc80008000f00 */
[----:B------:R-:W-:Y:S02]  /*58b0*/  R2UR UR24, R12 ;  /* 0x000000000c1872ca */ /* 0x000fe400000e0000 */
[----:B------:R-:W-:Y:S01]  /*58c0*/  UMOV UR12, UR56 ;  /* 0x00000038000c7c82 */ /* 0x000fe20008000000 */
[C---:B----4-:R-:W-:Y:S01]  /*58d0*/  F2FP.BF16.F32.PACK_AB R21, R28.reuse, R29 ;  /* 0x0000001d1c15723e */ /* 0x050fe200000010ff */
[----:B------:R-:W-:Y:S01]  /*58e0*/  FMUL.FTZ R223, R28, R223 ;  /* 0x000000df1cdf7220 */ /* 0x000fe20000410000 */
[----:B------:R-:W-:Y:S01]  /*58f0*/  UMOV UR16, UR56 ;  /* 0x0000003800107c82 */ /* 0x000fe20008000000 */
[----:B------:R-:W-:Y:S02]  /*5900*/  VIADD R12, R219, 0x180 ;  /* 0x00000180db0c7836 */ /* 0x000fe40000000000 */
[----:B------:R-:W-:Y:S01]  /*5910*/  STSM.16.M88.2 [R0+0x2e500], R20 ;  /* 0x02e5001400007844 */ /* 0x000fe20000000100 */
[----:B------:R-:W-:Y:S02]  /*5920*/  F2FP.BF16.F32.PACK_AB R31, R223, R222 ;  /* 0x000000dedf1f723e */ /* 0x000fe400000010ff */
[----:B------:R-:W-:Y:S01]  /*5930*/  R2UR UR20, R12 ;  /* 0x000000000c1472ca */ /* 0x000fe200000e0000 */
[----:B------:R1:W-:Y:S06]  /*5940*/  MEMBAR.ALL.CTA ;  /* 0x0000000000007992 */ /* 0x0003ec0000008000 */
[----:B-1----:R-:W1:Y:S01]  /*5950*/  FENCE.VIEW.ASYNC.S ;  /* 0x00000000000073c6 */ /* 0x002e620000000000 */
[----:B------:R-:W-:Y:S01]  /*5960*/  VIADD R12, R5, 0x80 ;  /* 0x00000080050c7836 */ /* 0x000fe20000000000 */
[----:B------:R-:W-:Y:S01]  /*5970*/  UMOV UR28, UR24 ;  /* 0x00000018001c7c82 */ /* 0x000fe20008000000 */
[----:B------:R-:W-:Y:S01]  /*5980*/  UMOV UR40, UR24 ;  /* 0x0000001800287c82 */ /* 0x000fe20008000000 */
[----:B------:R-:W-:Y:S01]  /*5990*/  UMOV UR36, UR24 ;  /* 0x0000001800247c82 */ /* 0x000fe20008000000 */
[----:B------:R-:W-:Y:S01]  /*59a0*/  UMOV UR32, UR24 ;  /* 0x0000001800207c82 */ /* 0x000fe20008000000 */
[----:B-1----:R-:W-:Y:S06]  /*59b0*/  BAR.SYNC.DEFER_BLOCKING 0x9, 0x100 ;  /* 0x0244000000007b1d */ /* 0x002fec0000010000 */
[----:B------:R-:W-:Y:S04]  /*59c0*/  STSM.16.M88.2 [R0+0x2ed00], R14 ;  /* 0x02ed000e00007844 */ /* 0x000fe80000000100 */
[----:B------:R-:W-:Y:S04]  /*59d0*/  STSM.16.M88.2 [R0+0x2f500], R52 ;  /* 0x02f5003400007844 */ /* 0x000fe80000000100 */
[----:B------:R1:W-:Y:S04]  /*59e0*/  STSM.16.M88.2 [R0+0x2fd00], R8 ;  /* 0x02fd000800007844 */ /* 0x0003e80000000100 */
[----:B------:R-:W-:Y:S04]  /*59f0*/  STSM.16.M88.2 [R0+0x30500], R34 ;  /* 0x0305002200007844 */ /* 0x000fe80000000100 */
[----:B------:R2:W-:Y:S01]  /*5a00*/  STSM.16.M88.2 [R0+0x30d00], R30 ;  /* 0x030d001e00007844 */ /* 0x0005e20000000100 */
[----:B------:R-:W-:Y:S01]  /*5a10*/  WARPGROUP.ARRIVE ;  /* 0x00000000000079c5 */ /* 0x000fe20000000000 */
[----:B-1----:R-:W-:-:S05]  /*5a20*/  VIADD R8, R219, 0x80 ;  /* 0x00000080db087836 */ /* 0x002fca0000000000 */
[----:B------:R-:W-:Y:S01]  /*5a30*/  HGMMA.64x16x16.F32.BF16 R56, gdesc[UR56].tnspA.tnspB, R56 ;  /* 0x60200000383879f0 */ /* 0x000fe20008701838 */
[----:B------:R-:W-:-:S03]  /*5a40*/  R2UR UR48, R8 ;  /* 0x00000000083072ca */ /* 0x000fc600000e0000 */
[----:B------:R-:W-:Y:S01]  /*5a50*/  HGMMA.64x16x16.F32.BF16 R64, gdesc[UR12].tnspA.tnspB, R64 ;  /* 0x602000000c4079f0 */ /* 0x000fe20008701840 */
[----:B------:R-:W-:Y:S01]  /*5a60*/  UMOV UR14, UR6 ;  /* 0x00000006000e7c82 */ /* 0x000fe20008000000 */
[----:B------:R-:W-:Y:S01]  /*5a70*/  UIADD3 UR6, UR4, 0x200, URZ ;  /* 0x0000020004067890 */ /* 0x000fe2000fffe03f */
[----:B------:R-:W-:Y:S01]  /*5a80*/  UMOV UR12, UR56 ;  /* 0x00000038000c7c82 */ /* 0x000fe20008000000 */
[----:B------:R-:W-:Y:S01]  /*5a90*/  UMOV UR13, UR57 ;  /* 0x00000039000d7c82 */ /* 0x000fe20008000000 */
[----:B------:R-:W-:Y:S02]  /*5aa0*/  UMOV UR15, 0x40 ;  /* 0x00000040000f7882 */ /* 0x000fe40000000000 */
[----:B------:R-:W-:Y:S01]  /*5ab0*/  HGMMA.64x16x16.F32.BF16 R72, gdesc[UR12].tnspA.tnspB, R72 ;  /* 0x602000000c4879f0 */ /* 0x000fe20008701848 */
[----:B------:R-:W-:Y:S01]  /*5ac0*/  UMOV UR12, UR14 ;  /* 0x0000000e000c7c82 */ /* 0x000fe20008000000 */
[----:B------:R-:W-:Y:S01]  /*5ad0*/  UMOV UR13, UR15 ;  /* 0x0000000f000d7c82 */ /* 0x000fe20008000000 */
[----:B------:R-:W-:Y:S01]  /*5ae0*/  UMOV UR52, UR48 ;  /* 0x0000003000347c82 */ /* 0x000fe20008000000 */
[----:B------:R-:W-:Y:S01]  /*5af0*/  HGMMA.64x16x16.F32.BF16 R80, gdesc[UR16].tnspA.tnspB, R80 ;  /* 0x60200000105079f0 */ /* 0x000fe20008701850 */
[----:B------:R-:W-:Y:S01]  /*5b00*/  UMOV UR16, UR56 ;  /* 0x0000003800107c82 */ /* 0x000fe20008000000 */
[----:B------:R-:W-:Y:S01]  /*5b10*/  UMOV UR17, UR57 ;  /* 0x0000003900117c82 */ /* 0x000fe20008000000 */
[----:B------:R-:W-:Y:S01]  /*5b20*/  UMOV UR18, UR6 ;  /* 0x0000000600127c82 */ /* 0x000fe20008000000 */
[----:B------:R-:W-:Y:S01]  /*5b30*/  UMOV UR19, 0x40 ;  /* 0x0000004000137882 */ /* 0x000fe20000000000 */
[----:B------:R-:W-:Y:S01]  /*5b40*/  UIADD3 UR6, UR4, 0x110, URZ ;  /* 0x0000011004067890 */ /* 0x000fe2000fffe03f */
[----:B------:R-:W-:Y:S01]  /*5b50*/  HGMMA.64x16x16.F32.BF16 R88, gdesc[UR16].tnspA.tnspB, R88 ;  /* 0x60200000105879f0 */ /* 0x000fe20008701858 */
[----:B------:R-:W-:Y:S01]  /*5b60*/  UMOV UR14, UR18 ;  /* 0x00000012000e7c82 */ /* 0x000fe20008000000 */
[----:B------:R-:W-:Y:S01]  /*5b70*/  UMOV UR15, UR19 ;  /* 0x00000013000f7c82 */ /* 0x000fe20008000000 */
[----:B------:R-:W-:Y:S01]  /*5b80*/  UMOV UR16, UR48 ;  /* 0x0000003000107c82 */ /* 0x000fe20008000000 */
[----:B------:R-:W-:Y:S01]  /*5b90*/  UMOV UR17, UR49 ;  /* 0x0000003100117c82 */ /* 0x000fe20008000000 */
[----:B------:R-:W-:Y:S01]  /*5ba0*/  UMOV UR18, UR5 ;  /* 0x0000000500127c82 */ /* 0x000fe20008000000 */
[----:B------:R-:W-:Y:S01]  /*5bb0*/  UMOV UR19, 0x40 ;  /* 0x0000004000137882 */ /* 0x000fe20000000000 */
[----:B------:R-:W-:Y:S01]  /*5bc0*/  UMOV UR56, UR18 ;  /* 0x0000001200387c82 */ /* 0x000fe20008000000 */
[----:B------:R-:W-:Y:S01]  /*5bd0*/  UMOV UR57, UR19 ;  /* 0x0000001300397c82 */ /* 0x000fe20008000000 */
[----:B------:R-:W-:Y:S01]  /*5be0*/  UMOV UR44, UR48 ;  /* 0x00000030002c7c82 */ /* 0x000fe20008000000 */
[----:B------:R-:W-:Y:S01]  /*5bf0*/  MOV R221, UR56 ;  /* 0x0000003800dd7c02 */ /* 0x000fe20008000f00 */
[----:B------:R-:W-:Y:S01]  /*5c00*/  UMOV UR56, UR12 ;  /* 0x0000000c00387c82 */ /* 0x000fe20008000000 */
[----:B------:R-:W-:Y:S01]  /*5c10*/  UIADD3 UR5, UR60, 0x2ed00, URZ ;  /* 0x0002ed003c057890 */ /* 0x000fe2000fffe03f */
[----:B------:R-:W-:Y:S01]  /*5c20*/  MOV R11, UR56 ;  /* 0x00000038000b7c02 */ /* 0x000fe20008000f00 */
[----:B------:R-:W-:Y:S01]  /*5c30*/  UMOV UR12, UR20 ;  /* 0x00000014000c7c82 */ /* 0x000fe20008000000 */
[----:B------:R-:W-:Y:S01]  /*5c40*/  MOV R220, UR57 ;  /* 0x0000003900dc7c02 */ /* 0x000fe20008000f00 */
[----:B------:R-:W-:Y:S01]  /*5c50*/  USHF.R.U32.HI UR5, URZ, 0x4, UR5 ;  /* 0x000000043f057899 */ /* 0x000fe20008011605 */
[----:B------:R-:W-:Y:S01]  /*5c60*/  UMOV UR57, UR13 ;  /* 0x0000000d00397c82 */ /* 0x000fe20008000000 */
[----:B------:R-:W-:Y:S01]  /*5c70*/  UMOV UR13, UR21 ;  /* 0x00000015000d7c82 */ /* 0x000fe20008000000 */
[----:B------:R-:W-:Y:S01]  /*5c80*/  MOV R10, UR57 ;  /* 0x00000039000a7c02 */ /* 0x000fe20008000f00 */
[----:B------:R-:W-:Y:S01]  /*5c90*/  UMOV UR57, 0x40000040 ;  /* 0x4000004000397882 */ /* 0x000fe20000000000 */
[----:B------:R-:W-:Y:S04]  /*5ca0*/  HGMMA.64x16x16.F32.BF16 R56, gdesc[UR48].tnspA.tnspB, R56 ;  /* 0x60200000303879f0 */ /* 0x000fe80008701838 */
[----:B------:R-:W-:Y:S01]  /*5cb0*/  HGMMA.64x16x16.F32.BF16 R64, gdesc[UR16].tnspA.tnspB, R64 ;  /* 0x60200000104079f0 */ /* 0x000fe20008701840 */
[----:B------:R-:W-:Y:S01]  /*5cc0*/  UMOV UR16, UR48 ;  /* 0x0000003000107c82 */ /* 0x000fe20008000000 */
[----:B------:R-:W-:Y:S01]  /*5cd0*/  UMOV UR17, UR49 ;  /* 0x0000003100117c82 */ /* 0x000fe20008000000 */
[----:B------:R-:W-:Y:S01]  /*5ce0*/  UMOV UR18, UR6 ;  /* 0x0000000600127c82 */ /* 0x000fe20008000000 */
[----:B------:R-:W-:Y:S01]  /*5cf0*/  UMOV UR19, 0x40 ;  /* 0x0000004000137882 */ /* 0x000fe20000000000 */
[----:B------:R-:W-:Y:S01]  /*5d00*/  R2UR UR6, R5 ;  /* 0x00000000050672ca */ /* 0x000fe200000e0000 */
[----:B------:R-:W-:Y:S01]  /*5d10*/  UMOV UR58, UR18 ;  /* 0x00000012003a7c82 */ /* 0x000fe20008000000 */
[----:B------:R-:W-:Y:S01]  /*5d20*/  UMOV UR59, UR19 ;  /* 0x00000013003b7c82 */ /* 0x000fe20008000000 */
[----:B------:R-:W-:Y:S01]  /*5d30*/  HGMMA.64x16x16.F32.BF16 R72, gdesc[UR16].tnspA.tnspB, R72 ;  /* 0x60200000104879f0 */ /* 0x000fe20008701848 */
[----:B------:R-:W-:Y:S01]  /*5d40*/  MOV R217, UR58 ;  /* 0x0000003a00d97c02 */ /* 0x000fe20008000f00 */
[----:B------:R-:W-:Y:S01]  /*5d50*/  UMOV UR58, UR14 ;  /* 0x0000000e003a7c82 */ /* 0x000fe20008000000 */
[----:B------:R-:W-:Y:S01]  /*5d60*/  UIADD3 UR14, UR4, 0xb0, URZ ;  /* 0x000000b0040e7890 */ /* 0x000fe2000fffe03f */
[----:B------:R-:W-:Y:S01]  /*5d70*/  HGMMA.64x16x16.F32.BF16 R80, gdesc[UR52].tnspA.tnspB, R80 ;  /* 0x60200000345079f0 */ /* 0x000fe20008701850 */
[----:B------:R-:W-:Y:S01]  /*5d80*/  MOV R23, UR58 ;  /* 0x0000003a00177c02 */ /* 0x000fe20008000f00 */
[----:B------:R-:W-:Y:S01]  /*5d90*/  UMOV UR58, UR10 ;  /* 0x0000000a003a7c82 */ /* 0x000fe20008000000 */
[----:B------:R-:W-:Y:S01]  /*5da0*/  UIADD3 UR10, UR4, 0x130, URZ ;  /* 0x00000130040a7890 */ /* 0x000fe2000fffe03f */
[----:B------:R-:W-:Y:S01]  /*5db0*/  MOV R216, UR59 ;  /* 0x0000003b00d87c02 */ /* 0x000fe20008000f00 */
[----:B------:R-:W-:Y:S01]  /*5dc0*/  UIADD3 UR18, UR4, 0x1b0, URZ ;  /* 0x000001b004127890 */ /* 0x000fe2000fffe03f */
[----:B------:R-:W-:Y:S01]  /*5dd0*/  HGMMA.64x16x16.F32.BF16 R88, gdesc[UR44].tnspA.tnspB, R88 ;  /* 0x602000002c5879f0 */ /* 0x000fe20008701858 */
[----:B------:R-:W-:Y:S01]  /*5de0*/  UMOV UR56, UR6 ;  /* 0x0000000600387c82 */ /* 0x000fe20008000000 */
[----:B------:R-:W-:Y:S01]  /*5df0*/  UIADD3 UR6, UR4, 0x230, URZ ;  /* 0x0000023004067890 */ /* 0x000fe2000fffe03f */
[----:B------:R-:W-:Y:S01]  /*5e00*/  MOV R9, UR58 ;  /* 0x0000003a00097c02 */ /* 0x000fe20008000f00 */
[----:B------:R-:W-:Y:S01]  /*5e10*/  UMOV UR59, UR15 ;  /* 0x0000000f003b7c82 */ /* 0x000fe20008000000 */
[----:B------:R-:W-:Y:S01]  /*5e20*/  UMOV UR52, UR8 ;  /* 0x0000000800347c82 */ /* 0x000fe20008000000 */
[----:B------:R-:W-:Y:S01]  /*5e30*/  MOV R22, UR59 ;  /* 0x0000003b00167c02 */ /* 0x000fe20008000f00 */
        /* <DEDUP_REMOVED lines=8> */
[----:B------:R-:W-:Y:S01]  /*5ec0*/  UMOV UR19, 0x40 ;  /* 0x0000004000137882 */ /* 0x000fe20000000000 */
[----:B------:R-:W-:Y:S01]  /*5ed0*/  UMOV UR4, UR20 ;  /* 0x0000001400047c82 */ /* 0x000fe20008000000 */
[----:B------:R-:W-:Y:S01]  /*5ee0*/  MOV R8, UR59 ;  /* 0x0000003b00087c02 */ /* 0x000fe20008000f00 */
[----:B------:R-:W-:-:S02]  /*5ef0*/  UMOV UR59, 0x8 ;  /* 0x00000008003b7882 */ /* 0x000fc40000000000 */
[----:B------:R-:W-:Y:S01]  /*5f00*/  IMAD.U32 R21, RZ, RZ, UR59 ;  /* 0x0000003bff157e24 */ /* 0x000fe2000f8e00ff */
[----:B------:R-:W-:Y:S01]  /*5f10*/  HGMMA.64x16x16.F32.BF16 R56, gdesc[UR24].tnspA.tnspB, R56 ;  /* 0x60200000183879f0 */ /* 0x000fe20008701838 */
[----:B------:R-:W-:-:S03]  /*5f20*/  UMOV UR25, 0x40000040 ;  /* 0x4000004000197882 */ /* 0x000fc60000000000 */
[----:B------:R-:W-:Y:S04]  /*5f30*/  HGMMA.64x16x16.F32.BF16 R64, gdesc[UR28].tnspA.tnspB, R64 ;  /* 0x602000001c4079f0 */ /* 0x000fe80008701840 */
[----:B------:R-:W-:Y:S04]  /*5f40*/  HGMMA.64x16x16.F32.BF16 R72, gdesc[UR40].tnspA.tnspB, R72 ;  /* 0x60200000284879f0 */ /* 0x000fe80008701848 */
[----:B------:R-:W-:Y:S01]  /*5f50*/  HGMMA.64x16x16.F32.BF16 R80, gdesc[UR36].tnspA.tnspB, R80 ;  /* 0x60200000245079f0 */ /* 0x000fe20008701850 */
[----:B------:R-:W-:Y:S01]  /*5f60*/  UMOV UR36, UR52 ;  /* 0x0000003400247c82 */ /* 0x000fe20008000000 */
[----:B------:R-:W-:-:S02]  /*5f70*/  UMOV UR37, UR53 ;  /* 0x0000003500257c82 */ /* 0x000fc40008000000 */
[----:B------:R-:W-:Y:S01]  /*5f80*/  HGMMA.64x16x16.F32.BF16 R88, gdesc[UR32].tnspA.tnspB, R88 ;  /* 0x60200000205879f0 */ /* 0x000fe20008701858 */
[----:B------:R-:W-:-:S03]  /*5f90*/  ULOP3.LUT UR32, UR5, 0x3fff, URZ, 0xc0, !UPT ;  /* 0x00003fff05207892 */ /* 0x000fc6000f8ec03f */
[----:B------:R-:W-:Y:S01]  /*5fa0*/  UMOV UR5, UR21 ;  /* 0x0000001500057c82 */ /* 0x000fe20008000000 */
[----:B------:R-:W-:-:S07]  /*5fb0*/  ULOP3.LUT UR24, UR32, 0x400000, URZ, 0xfc, !UPT ;  /* 0x0040000020187892 */ /* 0x000fce000f8efc3f */
[----:B------:R-:W-:Y:S02]  /*5fc0*/  UMOV UR58, UR24 ;  /* 0x00000018003a7c82 */ /* 0x000fe40008000000 */
[----:B------:R-:W-:Y:S01]  /*5fd0*/  IMAD.U32 R20, RZ, RZ, UR58 ;  /* 0x0000003aff147e24 */ /* 0x000fe2000f8e00ff */
[----:B------:R-:W-:Y:S01]  /*5fe0*/  HGMMA.64x16x16.F32.BF16 R56, gdesc[UR20].tnspA.tnspB, R56 ;  /* 0x60200000143879f0 */ /* 0x000fe20008701838 */
[----:B------:R-:W-:Y:S01]  /*5ff0*/  VIADD R218, R218, 0xffff0000 ;  /* 0xffff0000dada7836 */ /* 0x000fe20000000000 */
[----:B------:R-:W-:Y:S02]  /*6000*/  UMOV UR21, 0x40000040 ;  /* 0x4000004000157882 */ /* 0x000fe40000000000 */
[----:B------:R-:W-:Y:S01]  /*6010*/  HGMMA.64x16x16.F32.BF16 R64, gdesc[UR12].tnspA.tnspB, R64 ;  /* 0x602000000c4079f0 */ /* 0x000fe20008701840 */
[----:B------:R-:W-:-:S03]  /*6020*/  UMOV UR13, UR21 ;  /* 0x00000015000d7c82 */ /* 0x000fc60008000000 */
[----:B------:R-:W-:Y:S01]  /*6030*/  HGMMA.64x16x16.F32.BF16 R72, gdesc[UR8].tnspA.tnspB, R72 ;  /* 0x60200000084879f0 */ /* 0x000fe20008701848 */
[----:B------:R-:W-:Y:S01]  /*6040*/  S2UR UR8, SR_CTAID.Z ;  /* 0x00000000000879c3 */ /* 0x000fe20000002700 */
[----:B------:R-:W-:Y:S01]  /*6050*/  SHF.R.U32.HI R218, RZ, 0x4, R218 ;  /* 0x00000004ffda7819 */ /* 0x000fe200000116da */
[----:B------:R-:W-:Y:S01]  /*6060*/  UMOV UR9, UR21 ;  /* 0x0000001500097c82 */ /* 0x000fe20008000000 */
[----:B------:R-:W-:Y:S01]  /*6070*/  HGMMA.64x16x16.F32.BF16 R80, gdesc[UR16].tnspA.tnspB, R80 ;  /* 0x60200000105079f0 */ /* 0x000fe20008701850 */
[----:B------:R-:W-:-:S03]  /*6080*/  UMOV UR17, UR21 ;  /* 0x0000001500117c82 */ /* 0x000fc60008000000 */
[----:B------:R-:W-:Y:S01]  /*6090*/  HGMMA.64x16x16.F32.BF16 R88, gdesc[UR4].tnspA.tnspB, R88, gsb0 ;  /* 0x60200000045879f0 */ /* 0x000fe20008001858 */
[----:B------:R1:W-:Y:S06]  /*60a0*/  MEMBAR.ALL.CTA ;  /* 0x0000000000007992 */ /* 0x0003ec0000008000 */
[----:B-1----:R-:W1:Y:S01]  /*60b0*/  FENCE.VIEW.ASYNC.S ;  /* 0x00000000000073c6 */ /* 0x002e620000000000 */
[----:B------:R-:W-:Y:S01]  /*60c0*/  R2UR UR5, R12 ;  /* 0x000000000c0572ca */ /* 0x000fe200000e0000 */
[----:B------:R-:W-:Y:S01]  /*60d0*/  UIADD3 UR4, UR24, 0x80, URZ ;  /* 0x0000008018047890 */ /* 0x000fe2000fffe03f */
[----:B-1----:R-:W-:Y:S06]  /*60e0*/  BAR.SYNC.DEFER_BLOCKING 0x9, 0x100 ;  /* 0x0244000000007b1d */ /* 0x002fec0000010000 */
[----:B--2---:R-:W-:-:S06]  /*60f0*/  WARPGROUP.ARRIVE ;  /* 0x00000000000079c5 */ /* 0x004fcc0000000000 */
[----:B------:R-:W-:Y:S01]  /*6100*/  HGMMA.64x64x16.F32.BF16 R24, gdesc[UR56].tnspA, RZ, !UPT ;  /* 0x20e00000381879f0 */ /* 0x000fe2000c7018ff */
[----:B------:R-:W-:Y:S01]  /*6110*/  UMOV UR56, UR5 ;  /* 0x0000000500387c82 */ /* 0x000fe20008000000 */
[----:B------:R-:W-:Y:S01]  /*6120*/  UMOV UR57, 0x40000040 ;  /* 0x4000004000397882 */ /* 0x000fe20000000000 */
[----:B------:R-:W-:Y:S01]  /*6130*/  UMOV UR58, UR4 ;  /* 0x00000004003a7c82 */ /* 0x000fe20008000000 */
[----:B------:R-:W-:Y:S01]  /*6140*/  UMOV UR59, 0x8 ;  /* 0x00000008003b7882 */ /* 0x000fe20000000000 */
[----:B------:R-:W-:Y:S01]  /*6150*/  IMAD.U32 R14, RZ, RZ, UR58 ;  /* 0x0000003aff0e7e24 */ /* 0x000fe2000f8e00ff */
[----:B------:R-:W-:Y:S01]  /*6160*/  UIADD3 UR4, UR24, 0x100, URZ ;  /* 0x0000010018047890 */ /* 0x000fe2000fffe03f */
[----:B------:R-:W-:Y:S01]  /*6170*/  IMAD.U32 R15, RZ, RZ, UR59 ;  /* 0x0000003bff0f7e24 */ /* 0x000fe2000f8e00ff */
[----:B------:R-:W-:Y:S01]  /*6180*/  HGMMA.64x64x16.F32.BF16 R24, gdesc[UR56].tnspA, R24 ;  /* 0x20e00000381879f0 */ /* 0x000fe20008701818 */
[----:B------:R-:W-:Y:S01]  /*6190*/  R2UR UR59, R8 ;  /* 0x00000000083b72ca */ /* 0x000fe200000e0000 */
[----:B------:R-:W-:Y:S01]  /*61a0*/  VIADD R8, R5, 0x100 ;  /* 0x0000010005087836 */ /* 0x000fe20000000000 */
[----:B------:R-:W-:-:S02]  /*61b0*/  R2UR UR58, R9 ;  /* 0x00000000093a72ca */ /* 0x000fc400000e0000 */
[----:B------:R-:W-:Y:S02]  /*61c0*/  R2UR UR57, R10 ;  /* 0x000000000a3972ca */ /* 0x000fe400000e0000 */
[----:B------:R-:W-:Y:S02]  /*61d0*/  R2UR UR56, R11 ;  /* 0x000000000b3872ca */ /* 0x000fe400000e0000 */
[----:B------:R-:W-:Y:S01]  /*61e0*/  R2UR UR5, R8 ;  /* 0x00000000080572ca */ /* 0x000fe200000e0000 */
[----:B------:R-:W-:-:S04]  /*61f0*/  VIADD R8, R5, 0x180 ;  /* 0x0000018005087836 */ /* 0x000fc80000000000 */
[----:B------:R-:W-:Y:S01]  /*6200*/  UMOV UR29, UR59 ;  /* 0x0000003b001d7c82 */ /* 0x000fe20008000000 */
[----:B------:R-:W-:Y:S01]  /*6210*/  UMOV UR59, 0x8 ;  /* 0x00000008003b7882 */ /* 0x000fe20000000000 */
[----:B------:R-:W-:Y:S01]  /*6220*/  UMOV UR28, UR58 ;  /* 0x0000003a001c7c82 */ /* 0x000fe20008000000 */
[----:B------:R-:W-:Y:S01]  /*6230*/  UMOV UR58, UR4 ;  /* 0x00000004003a7c82 */ /* 0x000fe20008000000 */
[----:B------:R-:W-:Y:S01]  /*6240*/  UMOV UR41, UR57 ;  /* 0x0000003900297c82 */ /* 0x000fe20008000000 */
[----:B------:R-:W-:Y:S01]  /*6250*/  UMOV UR57, 0x40000040 ;  /* 0x4000004000397882 */ /* 0x000fe20000000000 */
[----:B------:R-:W-:Y:S01]  /*6260*/  UMOV UR40, UR56 ;  /* 0x0000003800287c82 */ /* 0x000fe20008000000 */
[----:B------:R-:W-:Y:S01]  /*6270*/  IMAD.U32 R12, RZ, RZ, UR58 ;  /* 0x0000003aff0c7e24 */ /* 0x000fe2000f8e00ff */
[----:B------:R-:W-:Y:S01]  /*6280*/  UMOV UR56, UR5 ;  /* 0x0000000500387c82 */ /* 0x000fe20008000000 */
[----:B------:R-:W-:Y:S01]  /*6290*/  IMAD.U32 R13, RZ, RZ, UR59 ;  /* 0x0000003bff0d7e24 */ /* 0x000fe2000f8e00ff */
[----:B------:R-:W-:Y:S01]  /*62a0*/  R2UR UR5, R8 ;  /* 0x00000000080572ca */ /* 0x000fe200000e0000 */
[----:B------:R-:W-:Y:S01]  /*62b0*/  UIADD3 UR4, UR24, 0x180, URZ ;  /* 0x0000018018047890 */ /* 0x000fe2000fffe03f */
[----:B------:R-:W-:Y:S01]  /*62c0*/  VIADD R8, R5, 0x200 ;  /* 0x0000020005087836 */ /* 0x000fe20000000000 */
[----:B------:R-:W-:Y:S01]  /*62d0*/  HGMMA.64x64x16.F32.BF16 R24, gdesc[UR56].tnspA, R24 ;  /* 0x20e00000381879f0 */ /* 0x000fe20008701818 */
[----:B------:R-:W-:-:S09]  /*62e0*/  R2UR UR59, R22 ;  /* 0x00000000163b72ca */ /* 0x000fd200000e0000 */
[----:B------:R-:W-:Y:S01]  /*62f0*/  UMOV UR56, UR5 ;  /* 0x0000000500387c82 */ /* 0x000fe20008000000 */
[----:B------:R-:W-:Y:S01]  /*6300*/  R2UR UR58, R23 ;  /* 0x00000000173a72ca */ /* 0x000fe200000e0000 */
[----:B------:R-:W-:Y:S01]  /*6310*/  UMOV UR57, 0x40000040 ;  /* 0x4000004000397882 */ /* 0x000fe20000000000 */
[----:B------:R-:W-:Y:S01]  /*6320*/  R2UR UR5, R8 ;  /* 0x00000000080572ca */ /* 0x000fe200000e0000 */
[----:B------:R-:W-:Y:S01]  /*6330*/  VIADD R22, R219, 0x400 ;  /* 0x00000400db167836 */ /* 0x000fe20000000000 */
[----:B------:R-:W-:Y:S01]  /*6340*/  UMOV UR49, UR59 ;  /* 0x0000003b00317c82 */ /* 0x000fe20008000000 */
[----:B------:R-:W-:-:S08]  /*6350*/  UMOV UR59, 0x8 ;  /* 0x00000008003b7882 */ /* 0x000fd00000000000 */
[----:B------:R-:W-:Y:S01]  /*6360*/  UMOV UR48, UR58 ;  /* 0x0000003a00307c82 */ /* 0x000fe20008000000 */
[----:B------:R-:W-:Y:S01]  /*6370*/  UMOV UR58, UR4 ;  /* 0x00000004003a7c82 */ /* 0x000fe20008000000 */
[----:B------:R-:W-:Y:S01]  /*6380*/  IMAD.U32 R11, RZ, RZ, UR59 ;  /* 0x0000003bff0b7e24 */ /* 0x000fe2000f8e00ff */
[----:B------:R-:W-:Y:S01]  /*6390*/  UIADD3 UR4, UR24, 0x200, URZ ;  /* 0x0000020018047890 */ /* 0x000fe2000fffe03f */
[----:B------:R-:W-:Y:S01]  /*63a0*/  IMAD.U32 R10, RZ, RZ, UR58 ;  /* 0x0000003aff0a7e24 */ /* 0x000fe2000f8e00ff */
[----:B------:R-:W-:Y:S01]  /*63b0*/  HGMMA.64x64x16.F32.BF16 R24, gdesc[UR56].tnspA, R24 ;  /* 0x20e00000381879f0 */ /* 0x000fe20008701818 */
[----:B------:R-:W-:Y:S01]  /*63c0*/  R2UR UR59, R216 ;  /* 0x00000000d83b72ca */ /* 0x000fe200000e0000 */
[----:B------:R-:W-:Y:S01]  /*63d0*/  IMAD R216, R229, 0x2000, R230 ;  /* 0x00002000e5d87824 */ /* 0x000fe200078e02e6 */
[----:B------:R-:W-:Y:S02]  /*63e0*/  R2UR UR58, R217 ;  /* 0x00000000d93a72ca */ /* 0x000fe400000e0000 */
[----:B------:R-:W-:-:S02]  /*63f0*/  R2UR UR57, R220 ;  /* 0x00000000dc3972ca */ /* 0x000fc400000e0000 */
[----:B------:R-:W-:Y:S02]  /*6400*/  R2UR UR56, R221 ;  /* 0x00000000dd3872ca */ /* 0x000fe400000e0000 */
[----:B------:R-:W-:-:S05]  /*6410*/  SHF.R.S32.HI R217, RZ, 0x1f, R216 ;  /* 0x0000001fffd97819 */ /* 0x000fca00000114d8 */
[----:B------:R-:W-:Y:S01]  /*6420*/  UMOV UR53, UR59 ;  /* 0x0000003b00357c82 */ /* 0x000fe20008000000 */
[----:B------:R-:W-:Y:S01]  /*6430*/  UMOV UR59, 0x8 ;  /* 0x00000008003b7882 */ /* 0x000fe20000000000 */
[----:B------:R-:W-:Y:S01]  /*6440*/  UMOV UR52, UR58 ;  /* 0x0000003a00347c82 */ /* 0x000fe20008000000 */
[----:B------:R-:W-:Y:S01]  /*6450*/  UMOV UR58, UR4 ;  /* 0x00000004003a7c82 */ /* 0x000fe20008000000 */
[----:B------:R-:W-:Y:S01]  /*6460*/  UMOV UR45, UR57 ;  /* 0x00000039002d7c82 */ /* 0x000fe20008000000 */
[----:B------:R-:W-:Y:S01]  /*6470*/  UMOV UR57, 0x40000040 ;  /* 0x4000004000397882 */ /* 0x000fe20000000000 */
[----:B------:R-:W-:Y:S01]  /*6480*/  UMOV UR44, UR56 ;  /* 0x00000038002c7c82 */ /* 0x000fe20008000000 */
[----:B------:R-:W-:Y:S01]  /*6490*/  UMOV UR56, UR5 ;  /* 0x0000000500387c82 */ /* 0x000fe20008000000 */
[----:B------:R-:W-:Y:S01]  /*64a0*/  IMAD.U32 R8, RZ, RZ, UR58 ;  /* 0x0000003aff087e24 */ /* 0x000fe2000f8e00ff */
[----:B------:R-:W1:Y:S01]  /*64b0*/  S2UR UR4, SR_CTAID.Y ;  /* 0x00000000000479c3 */ /* 0x000e620000002600 */
[----:B------:R-:W-:Y:S01]  /*64c0*/  IMAD.U32 R9, RZ, RZ, UR59 ;  /* 0x0000003bff097e24 */ /* 0x000fe2000f8e00ff */
[----:B-1----:R-:W-:Y:S01]  /*64d0*/  USHF.R.S32.HI UR5, URZ, 0x1f, UR4 ;  /* 0x0000001f3f057899 */ /* 0x002fe20008011404 */
[----:B------:R-:W-:Y:S01]  /*64e0*/  HGMMA.64x64x16.F32.BF16 R24, gdesc[UR56].tnspA, R24, gsb0 ;  /* 0x20e00000381879f0 */ /* 0x000fe20008001818 */
[----:B------:R-:W-:Y:S01]  /*64f0*/  R2UR UR59, R6 ;  /* 0x00000000063b72ca */ /* 0x000fe200000e0000 */
[----:B------:R-:W-:Y:S01]  /*6500*/  WARPGROUP.ARRIVE ;  /* 0x00000000000079c5 */ /* 0x000fe20000000000 */
[----:B------:R-:W-:Y:S01]  /*6510*/  R2UR UR58, R7 ;  /* 0x00000000073a72ca */ /* 0x000fe200000e0000 */
[----:B------:R-:W-:Y:S01]  /*6520*/  UMOV UR57, 0x40000040 ;  /* 0x4000004000397882 */ /* 0x000fe20000000000 */
[----:B------:R-:W-:Y:S01]  /*6530*/  R2UR UR56, R22 ;  /* 0x00000000163872ca */ /* 0x000fe200000e0000 */
[C---:B------:R-:W-:Y:S01]  /*6540*/  VIADD R6, R219.reuse, 0x480 ;  /* 0x00000480db067836 */ /* 0x040fe20000000000 */
[----:B------:R-:W1:Y:S11]  /*6550*/  LDC.64 R22, c[0x0][0x2e0] ;  /* 0x0000b800ff167b82 */ /* 0x000e760000000a00 */
        /* <DEDUP_REMOVED lines=15> */
[----:B------:R-:W-:Y:S01]  /*6650*/  R2UR UR48, R6 ;  /* 0x00000000063072ca */ /* 0x000fe200000e0000 */
[----:B------:R-:W-:Y:S01]  /*6660*/  HGMMA.64x16x16.F32.BF16 R128, gdesc[UR56].tnspA.tnspB, R128 ;  /* 0x60200000388079f0 */ /* 0x000fe20008701880 */
[----:B------:R-:W-:Y:S01]  /*6670*/  UMOV UR49, 0x40000040 ;  /* 0x4000004000317882 */ /* 0x000fe20000000000 */
[C---:B------:R-:W-:Y:S01]  /*6680*/  VIADD R6, R219.reuse, 0x500 ;  /* 0x00000500db067836 */ /* 0x040fe20000000000 */
[----:B------:R-:W-:Y:S01]  /*6690*/  LOP3.LUT R218, R218, 0x3fff, RZ, 0xc0, !PT ;  /* 0x00003fffdada7812 */ /* 0x000fe200078ec0ff */
[----:B------:R-:W-:Y:S01]  /*66a0*/  VIADD R219, R219, 0x580 ;  /* 0x00000580dbdb7836 */ /* 0x000fe20000000000 */
[----:B------:R-:W-:-:S02]  /*66b0*/  ULDC.64 UR56, c[0x0][0x208] ;  /* 0x0000820000387ab9 */ /* 0x000fc40000000a00 */
[----:B------:R-:W-:Y:S02]  /*66c0*/  R2UR UR24, R6 ;  /* 0x00000000061872ca */ /* 0x000fe400000e0000 */
[----:B------:R-:W2:Y:S01]  /*66d0*/  LDC.64 R6, c[0x0][0x2d8] ;  /* 0x0000b600ff067b82 */ /* 0x000ea20000000a00 */
[----:B------:R-:W-:-:S10]  /*66e0*/  R2UR UR20, R219 ;  /* 0x00000000db1472ca */ /* 0x000fd400000e0000 */
        /* <DEDUP_REMOVED lines=14> */
[C---:B--2---:R-:W-:Y:S01]  /*67d0*/  IMAD R220, R6.reuse, UR5, RZ ;  /* 0x0000000506dc7c24 */ /* 0x044fe2000f8e02ff */
[----:B------:R-:W-:Y:S01]  /*67e0*/  HGMMA.64x16x16.F32.BF16 R120, gdesc[UR52].tnspA.tnspB, R120 ;  /* 0x60200000347879f0 */ /* 0x000fe20008701878 */
[----:B------:R-:W-:Y:S01]  /*67f0*/  IMAD.WIDE.U32 R216, R6, UR4, R216 ;  /* 0x0000000406d87c25 */ /* 0x000fe2000f8e00d8 */
[----:B------:R-:W-:-:S02]  /*6800*/  USHF.R.S32.HI UR5, URZ, 0x1f, UR8 ;  /* 0x0000001f3f057899 */ /* 0x000fc40008011408 */
[----:B------:R-:W-:Y:S01]  /*6810*/  HGMMA.64x16x16.F32.BF16 R128, gdesc[UR44].tnspA.tnspB, R128 ;  /* 0x602000002c8079f0 */ /* 0x000fe20008701880 */
[----:B------:R-:W-:Y:S01]  /*6820*/  IMAD R7, R7, UR4, R220 ;  /* 0x0000000407077c24 */ /* 0x000fe2000f8e02dc */
[----:B------:R-:W-:Y:S01]  /*6830*/  USHF.L.U32 UR4, UR61, 0xe, URZ ;  /* 0x0000000e3d047899 */ /* 0x000fe2000800063f */
[----:B------:R-:W-:Y:S01]  /*6840*/  IMAD R232, R3, 0x800, R218 ;  /* 0x0000080003e87824 */ /* 0x000fe200078e02da */
[----:B------:R-:W-:Y:S01]  /*6850*/  UMOV UR12, UR20 ;  /* 0x00000014000c7c82 */ /* 0x000fe20008000000 */
[----:B------:R-:W-:Y:S01]  /*6860*/  IMAD.IADD R217, R217, 0x1, R7 ;  /* 0x00000001d9d97824 */ /* 0x000fe200078e0207 */
[----:B------:R-:W-:Y:S01]  /*6870*/  UMOV UR16, UR20 ;  /* 0x0000001400107c82 */ /* 0x000fe20008000000 */
[----:B-1----:R-:W-:-:S04]  /*6880*/  IMAD.WIDE.U32 R6, R22, UR8, R216 ;  /* 0x0000000816067c25 */ /* 0x002fc8000f8e00d8 */
[----:B------:R-:W-:Y:S01]  /*6890*/  IMAD R22, R22, UR5, RZ ;  /* 0x0000000516167c24 */ /* 0x000fe2000f8e02ff */
[----:B------:R-:W-:-:S03]  /*68a0*/  USHF.R.S32.HI UR5, URZ, 0x1f, UR4 ;  /* 0x0000001f3f057899 */ /* 0x000fc60008011404 */
[----:B------:R-:W-:Y:S01]  /*68b0*/  IMAD R23, R23, UR8, R22 ;  /* 0x0000000817177c24 */ /* 0x000fe2000f8e0216 */
[----:B------:R-:W-:Y:S01]  /*68c0*/  IADD3 R22, P1, R6, UR4, RZ ;  /* 0x0000000406167c10 */ /* 0x000fe2000ff3e0ff */
[----:B------:R-:W-:-:S03]  /*68d0*/  UMOV UR8, UR20 ;  /* 0x0000001400087c82 */ /* 0x000fc60008000000 */
[----:B------:R-:W-:Y:S01]  /*68e0*/  IADD3.X R7, R7, UR5, R23, P1, !PT ;  /* 0x0000000507077c10 */ /* 0x000fe20008ffe417 */
[----:B------:R-:W-:Y:S02]  /*68f0*/  ULDC.64 UR4, c[0x0][0x2c0] ;  /* 0x0000b00000047ab9 */ /* 0x000fe40000000a00 */
[----:B------:R-:W-:Y:S01]  /*6900*/  LEA R6, P1, R22, UR4, 0x2 ;  /* 0x0000000416067c11 */ /* 0x000fe2000f8210ff */
[----:B------:R-:W-:Y:S01]  /*6910*/  UMOV UR4, UR20 ;  /* 0x0000001400047c82 */ /* 0x000fe20008000000 */
[----:B------:R-:W-:Y:S01]  /*6920*/  HGMMA.64x16x16.F32.BF16 R96, gdesc[UR24].tnspA.tnspB, R96 ;  /* 0x60200000186079f0 */ /* 0x000fe20008701860 */
[----:B------:R-:W-:Y:S01]  /*6930*/  UMOV UR26, UR34 ;  /* 0x00000022001a7c82 */ /* 0x000fe20008000000 */
[----:B------:R-:W-:Y:S01]  /*6940*/  UMOV UR27, UR35 ;  /* 0x00000023001b7c82 */ /* 0x000fe20008000000 */
[----:B------:R-:W-:Y:S01]  /*6950*/  R2UR UR52, R232 ;  /* 0x00000000e83472ca */ /* 0x000fe200000e0000 */
[----:B------:R-:W-:Y:S01]  /*6960*/  HGMMA.64x16x16.F32.BF16 R104, gdesc[UR28].tnspA.tnspB, R104 ;  /* 0x602000001c6879f0 */ /* 0x000fe20008701868 */
[----:B------:R-:W-:Y:S01]  /*6970*/  LEA.HI.X R7, R22, UR5, R7, 0x2, P1 ;  /* 0x0000000516077c11 */ /* 0x000fe200088f1407 */
[----:B------:R-:W-:-:S02]  /*6980*/  UMOV UR5, UR21 ;  /* 0x0000001500057c82 */ /* 0x000fc40008000000 */
[----:B------:R-:W-:Y:S04]  /*6990*/  HGMMA.64x16x16.F32.BF16 R112, gdesc[UR40].tnspA.tnspB, R112 ;  /* 0x60200000287079f0 */ /* 0x000fe80008701870 */
[----:B------:R-:W-:Y:S04]  /*69a0*/  HGMMA.64x16x16.F32.BF16 R120, gdesc[UR36].tnspA.tnspB, R120 ;  /* 0x60200000247879f0 */ /* 0x000fe80008701878 */
[----:B------:R-:W-:Y:S01]  /*69b0*/  HGMMA.64x16x16.F32.BF16 R128, gdesc[UR24].tnspA.tnspB, R128 ;  /* 0x60200000188079f0 */ /* 0x000fe20008701880 */
[----:B------:R-:W-:Y:S01]  /*69c0*/  UMOV UR53, 0x40000040 ;  /* 0x4000004000357882 */ /* 0x000fe20000000000 */
[----:B------:R-:W-:-:S02]  /*69d0*/  UMOV UR55, 0x40 ;  /* 0x0000004000377882 */ /* 0x000fc40000000000 */
[----:B------:R-:W-:Y:S04]  /*69e0*/  HGMMA.64x16x16.F32.BF16 R96, gdesc[UR20].tnspA.tnspB, R96 ;  /* 0x60200000146079f0 */ /* 0x000fe80008701860 */
[----:B------:R-:W-:Y:S04]  /*69f0*/  HGMMA.64x16x16.F32.BF16 R104, gdesc[UR12].tnspA.tnspB, R104 ;  /* 0x602000000c6879f0 */ /* 0x000fe80008701868 */
[----:B------:R-:W-:Y:S01]  /*6a00*/  HGMMA.64x16x16.F32.BF16 R112, gdesc[UR8].tnspA.tnspB, R112 ;  /* 0x60200000087079f0 */ /* 0x000fe20008701870 */
[----:B------:R-:W-:-:S03]  /*6a10*/  ULOP3.LUT UR8, UR32, 0x80000, URZ, 0xfc, !UPT ;  /* 0x0008000020087892 */ /* 0x000fc6000f8efc3f */
[----:B------:R-:W-:Y:S04]  /*6a20*/  HGMMA.64x16x16.F32.BF16 R120, gdesc[UR16].tnspA.tnspB, R120 ;  /* 0x60200000107879f0 */ /* 0x000fe80008701878 */
[----:B------:R-:W-:Y:S01]  /*6a30*/  HGMMA.64x16x16.F32.BF16 R128, gdesc[UR4].tnspA.tnspB, R128, gsb0 ;  /* 0x60200000048079f0 */ /* 0x000fe20008001880 */
[----:B------:R-:W-:Y:S02]  /*6a40*/  UIADD3 UR4, UR8, 0x80, URZ ;  /* 0x0000008008047890 */ /* 0x000fe4000fffe03f */
[----:B------:R-:W-:Y:S02]  /*6a50*/  WARPGROUP.DEPBAR.LE gsb0, 0x1 ;  /* 0x00008000000079c5 */ /* 0x000fe40000010100 */
[----:B------:R-:W-:Y:S01]  /*6a60*/  WARPGROUP.ARRIVE ;  /* 0x00000000000079c5 */ /* 0x000fe20000000000 */
[----:B------:R-:W-:Y:S01]  /*6a70*/  UIADD3 UR5, UR8, 0x100, URZ ;  /* 0x0000010008057890 */ /* 0x000fe2000fffe03f */
[----:B------:R1:W-:Y:S01]  /*6a80*/  REDG.E.ADD.F32x4.FTZ.RN.STRONG.GPU desc[UR56][R6.64], R24 ;  /* 0x00000018060079a6 */ /* 0x0003e2000c10f7b8 */
[----:B------:R-:W-:Y:S01]  /*6a90*/  UMOV UR54, UR8 ;  /* 0x0000000800367c82 */ /* 0x000fe20008000000 */
[----:B------:R-:W-:Y:S01]  /*6aa0*/  UIADD3 UR6, UR8, 0x180, URZ ;  /* 0x0000018008067890 */ /* 0x000fe2000fffe03f */
[----:B------:R-:W-:Y:S01]  /*6ab0*/  UMOV UR12, UR52 ;  /* 0x00000034000c7c82 */ /* 0x000fe20008000000 */
[----:B------:R-:W-:Y:S01]  /*6ac0*/  UMOV UR13, UR53 ;  /* 0x00000035000d7c82 */ /* 0x000fe20008000000 */
[----:B------:R-:W-:Y:S01]  /*6ad0*/  UMOV UR14, UR4 ;  /* 0x00000004000e7c82 */ /* 0x000fe20008000000 */
[----:B------:R-:W-:Y:S01]  /*6ae0*/  UMOV UR15, 0x40 ;  /* 0x00000040000f7882 */ /* 0x000fe20000000000 */
[----:B------:R-:W-:Y:S01]  /*6af0*/  HGMMA.64x16x16.F32.BF16 R208, gdesc[UR52].tnspA.tnspB, R208 ;  /* 0x6020000034d079f0 */ /* 0x000fe200087018d0 */
[----:B------:R-:W-:Y:S01]  /*6b00*/  IMAD.U32 R22, RZ, RZ, UR14 ;  /* 0x0000000eff167e24 */ /* 0x000fe2000f8e00ff */
[----:B------:R-:W-:Y:S01]  /*6b10*/  UIADD3 UR4, UR8, 0x200, URZ ;  /* 0x0000020008047890 */ /* 0x000fe2000fffe03f */
[----:B------:R-:W-:Y:S01]  /*6b20*/  IMAD.U32 R23, RZ, RZ, UR15 ;  /* 0x0000000fff177e24 */ /* 0x000fe2000f8e00ff */
[----:B------:R-:W-:Y:S01]  /*6b30*/  HGMMA.64x16x16.F32.BF16 R192, gdesc[UR12].tnspA.tnspB, R192 ;  /* 0x602000000cc079f0 */ /* 0x000fe200087018c0 */
[----:B------:R-:W-:Y:S01]  /*6b40*/  UMOV UR12, UR52 ;  /* 0x00000034000c7c82 */ /* 0x000fe20008000000 */
[----:B------:R-:W-:Y:S01]  /*6b50*/  UMOV UR13, UR53 ;  /* 0x00000035000d7c82 */ /* 0x000fe20008000000 */
[----:B------:R-:W-:Y:S01]  /*6b60*/  UMOV UR14, UR5 ;  /* 0x00000005000e7c82 */ /* 0x000fe20008000000 */
[----:B------:R-:W-:Y:S01]  /*6b70*/  UMOV UR15, 0x40 ;  /* 0x00000040000f7882 */ /* 0x000fe20000000000 */
[----:B------:R-:W-:Y:S01]  /*6b80*/  IMAD.U32 R216, RZ, RZ, UR14 ;  /* 0x0000000effd87e24 */ /* 0x000fe2000f8e00ff */
[----:B------:R-:W-:Y:S01]  /*6b90*/  HGMMA.64x16x16.F32.BF16 R176, gdesc[UR12].tnspA.tnspB, R176 ;  /* 0x602000000cb079f0 */ /* 0x000fe200087018b0 */
[----:B------:R-:W-:Y:S01]  /*6ba0*/  IMAD.U32 R217, RZ, RZ, UR15 ;  /* 0x0000000fffd97e24 */ /* 0x000fe2000f8e00ff */
        /* <DEDUP_REMOVED lines=11> */
[----:B-1----:R-:W-:Y:S01]  /*6c60*/  VIADD R24, R232, 0x80 ;  /* 0x00000080e8187836 */ /* 0x002fe20000000000 */
[----:B------:R-:W-:Y:S01]  /*6c70*/  HGMMA.64x16x16.F32.BF16 R144, gdesc[UR12].tnspA.tnspB, R144 ;  /* 0x602000000c9079f0 */ /* 0x000fe20008701890 */
[----:B------:R-:W-:Y:S01]  /*6c80*/  UIADD3 UR46, UR8, 0x10, URZ ;  /* 0x00000010082e7890 */ /* 0x000fe2000fffe03f */
[----:B------:R1:W-:Y:S02]  /*6c90*/  REDG.E.ADD.F32x4.FTZ.RN.STRONG.GPU desc[UR56][R6.64+0x800], R28 ;  /* 0x0008001c060079a6 */ /* 0x0003e4000c10f7b8 */
[----:B------:R-:W-:Y:S01]  /*6ca0*/  R2UR UR44, R24 ;  /* 0x00000000182c72ca */ /* 0x000fe200000e0000 */
[----:B------:R-:W-:-:S02]  /*6cb0*/  UIADD3 UR4, UR8, 0x90, URZ ;  /* 0x0000009008047890 */ /* 0x000fc4000fffe03f */
[----:B------:R-:W-:Y:S01]  /*6cc0*/  UIADD3 UR5, UR8, 0x110, URZ ;  /* 0x0000011008057890 */ /* 0x000fe2000fffe03f */
[----:B------:R-:W-:Y:S01]  /*6cd0*/  IMAD.U32 R220, RZ, RZ, UR14 ;  /* 0x0000000effdc7e24 */ /* 0x000fe2000f8e00ff */
[----:B------:R-:W-:Y:S01]  /*6ce0*/  UMOV UR45, 0x40000040 ;  /* 0x40000040002d7882 */ /* 0x000fe20000000000 */
[----:B------:R-:W-:Y:S01]  /*6cf0*/  IMAD.U32 R221, RZ, RZ, UR15 ;  /* 0x0000000fffdd7e24 */ /* 0x000fe2000f8e00ff */
[----:B------:R-:W-:Y:S01]  /*6d00*/  UMOV UR47, 0x40 ;  /* 0x00000040002f7882 */ /* 0x000fe20000000000 */
[----:B------:R-:W-:Y:S01]  /*6d10*/  UIADD3 UR6, UR8, 0x190, URZ ;  /* 0x0000019008067890 */ /* 0x000fe2000fffe03f */
[----:B------:R1:W-:Y:S01]  /*6d20*/  REDG.E.ADD.F32x4.FTZ.RN.STRONG.GPU desc[UR56][R6.64+0x1000], R32 ;  /* 0x00100020060079a6 */ /* 0x0003e2000c10f7b8 */
[----:B------:R-:W-:Y:S01]  /*6d30*/  UMOV UR13, UR45 ;  /* 0x0000002d000d7c82 */ /* 0x000fe20008000000 */
[----:B------:R-:W-:Y:S01]  /*6d40*/  UMOV UR14, UR4 ;  /* 0x00000004000e7c82 */ /* 0x000fe20008000000 */
[----:B------:R-:W-:Y:S01]  /*6d50*/  UMOV UR15, 0x40 ;  /* 0x00000040000f7882 */ /* 0x000fe20000000000 */
[----:B------:R-:W-:Y:S01]  /*6d60*/  UMOV UR12, UR44 ;  /* 0x0000002c000c7c82 */ /* 0x000fe20008000000 */
[----:B------:R-:W-:Y:S01]  /*6d70*/  UIADD3 UR50, UR8, 0x210, URZ ;  /* 0x0000021008327890 */ /* 0x000fe2000fffe03f */
[----:B------:R-:W-:Y:S01]  /*6d80*/  IMAD.U32 R222, RZ, RZ, UR14 ;  /* 0x0000000effde7e24 */ /* 0x000fe2000f8e00ff */
[----:B------:R-:W-:Y:S01]  /*6d90*/  UMOV UR48, UR44 ;  /* 0x0000002c00307c82 */ /* 0x000fe20008000000 */
[----:B------:R-:W-:Y:S01]  /*6da0*/  IMAD.U32 R223, RZ, RZ, UR15 ;  /* 0x0000000fffdf7e24 */ /* 0x000fe2000f8e00ff */
[----:B------:R-:W-:Y:S01]  /*6db0*/  UMOV UR49, UR45 ;  /* 0x0000002d00317c82 */ /* 0x000fe20008000000 */
[----:B------:R-:W-:Y:S01]  /*6dc0*/  UMOV UR51, 0x40 ;  /* 0x0000004000337882 */ /* 0x000fe20000000000 */
[----:B------:R-:W-:Y:S01]  /*6dd0*/  VIADD R24, R232, 0x100 ;  /* 0x00000100e8187836 */ /* 0x000fe20000000000 */
[----:B------:R-:W-:Y:S01]  /*6de0*/  UIADD3 UR26, UR8, 0x20, URZ ;  /* 0x00000020081a7890 */ /* 0x000fe2000fffe03f */
[----:B------:R1:W-:Y:S01]  /*6df0*/  REDG.E.ADD.F32x4.FTZ.RN.STRONG.GPU desc[UR56][R6.64+0x1800], R36 ;  /* 0x00180024060079a6 */ /* 0x0003e2000c10f7b8 */
[----:B------:R-:W-:Y:S02]  /*6e00*/  HGMMA.64x16x16.F32.BF16 R208, gdesc[UR44].tnspA.tnspB, R208 ;  /* 0x602000002cd079f0 */ /* 0x000fe400087018d0 */
[----:B------:R-:W-:Y:S01]  /*6e10*/  R2UR UR24, R24 ;  /* 0x00000000181872ca */ /* 0x000fe200000e0000 */
[----:B------:R-:W-:Y:S01]  /*6e20*/  UIADD3 UR42, UR8, 0xa0, URZ ;  /* 0x000000a0082a7890 */ /* 0x000fe2000fffe03f */
[----:B------:R1:W-:Y:S01]  /*6e30*/  REDG.E.ADD.F32x4.FTZ.RN.STRONG.GPU desc[UR56][R6.64+0x2000], R40 ;  /* 0x00200028060079a6 */ /* 0x0003e2000c10f7b8 */
        /* <DEDUP_REMOVED lines=12> */
[----:B------:R-:W-:Y:S01]  /*6f00*/  UIADD3 UR38, UR8, 0x120, URZ ;  /* 0x0000012008267890 */ /* 0x000fe2000fffe03f */
[----:B------:R-:W-:Y:S01]  /*6f10*/  HGMMA.64x16x16.F32.BF16 R160, gdesc[UR12].tnspA.tnspB, R160 ;  /* 0x602000000ca079f0 */ /* 0x000fe200087018a0 */
[----:B------:R-:W-:-:S02]  /*6f20*/  UIADD3 UR34, UR8, 0x1a0, URZ ;  /* 0x000001a008227890 */ /* 0x000fc4000fffe03f */
[----:B------:R-:W-:Y:S01]  /*6f30*/  UIADD3 UR30, UR8, 0x220, URZ ;  /* 0x00000220081e7890 */ /* 0x000fe2000fffe03f */
[----:B------:R-:W-:Y:S01]  /*6f40*/  UMOV UR25, 0x40000040 ;  /* 0x4000004000197882 */ /* 0x000fe20000000000 */
[----:B------:R-:W-:Y:S01]  /*6f50*/  UMOV UR27, 0x40 ;  /* 0x00000040001b7882 */ /* 0x000fe20000000000 */
[----:B------:R-:W-:Y:S01]  /*6f60*/  HGMMA.64x16x16.F32.BF16 R144, gdesc[UR48].tnspA.tnspB, R144 ;  /* 0x60200000309079f0 */ /* 0x000fe20008701890 */
        /* <DEDUP_REMOVED lines=18> */
[----:B------:R-:W-:Y:S01]  /*7090*/  IMAD.U32 R226, RZ, RZ, UR14 ;  /* 0x0000000effe27e24 */ /* 0x000fe2000f8e00ff */
[----:B------:R-:W-:Y:S01]  /*70a0*/  HGMMA.64x16x16.F32.BF16 R192, gdesc[UR40].tnspA.tnspB, R192 ;  /* 0x6020000028c079f0 */ /* 0x000fe200087018c0 */
[----:B------:R-:W-:-:S02]  /*70b0*/  UIADD3 UR18, UR8, 0x130, URZ ;  /* 0x0000013008127890 */ /* 0x000fc4000fffe03f */
[----:B------:R-:W-:Y:S01]  /*70c0*/  UIADD3 UR10, UR8, 0x230, URZ ;  /* 0x00000230080a7890 */ /* 0x000fe2000fffe03f */
[----:B------:R-:W-:Y:S01]  /*70d0*/  UMOV UR5, 0x40000040 ;  /* 0x4000004000057882 */ /* 0x000fe20000000000 */
[----:B------:R-:W-:Y:S01]  /*70e0*/  HGMMA.64x16x16.F32.BF16 R176, gdesc[UR36].tnspA.tnspB, R176 ;  /* 0x6020000024b079f0 */ /* 0x000fe200087018b0 */
[----:B------:R-:W-:Y:S01]  /*70f0*/  UMOV UR7, 0x40 ;  /* 0x0000004000077882 */ /* 0x000fe20000000000 */
[----:B------:R-:W-:Y:S01]  /*7100*/  UMOV UR23, 0x40 ;  /* 0x0000004000177882 */ /* 0x000fe20000000000 */
[----:B------:R-:W-:Y:S01]  /*7110*/  IMAD.U32 R227, RZ, RZ, UR15 ;  /* 0x0000000fffe37e24 */ /* 0x000fe2000f8e00ff */
[----:B------:R-:W-:Y:S01]  /*7120*/  UMOV UR19, 0x40 ;  /* 0x0000004000137882 */ /* 0x000fe20000000000 */
[----:B------:R-:W-:Y:S01]  /*7130*/  UMOV UR11, 0x40 ;  /* 0x00000040000b7882 */ /* 0x000fe20000000000 */
[----:B------:R1:W-:Y:S01]  /*7140*/  REDG.E.ADD.F32x4.FTZ.RN.STRONG.GPU desc[UR56][R6.64+0x3000], R48 ;  /* 0x00300030060079a6 */ /* 0x0003e2000c10f7b8 */
[----:B------:R-:W-:Y:S01]  /*7150*/  HGMMA.64x16x16.F32.BF16 R160, gdesc[UR32].tnspA.tnspB, R160 ;  /* 0x6020000020a079f0 */ /* 0x000fe200087018a0 */
[----:B------:R-:W-:Y:S01]  /*7160*/  UIADD3 UR14, UR8, 0x1b0, URZ ;  /* 0x000001b0080e7890 */ /* 0x000fe2000fffe03f */
[----:B------:R-:W-:Y:S01]  /*7170*/  UMOV UR20, UR4 ;  /* 0x0000000400147c82 */ /* 0x000fe20008000000 */
[----:B------:R-:W-:Y:S01]  /*7180*/  UMOV UR21, UR5 ;  /* 0x0000000500157c82 */ /* 0x000fe20008000000 */
[----:B------:R-:W-:Y:S01]  /*7190*/  UMOV UR16, UR4 ;  /* 0x0000000400107c82 */ /* 0x000fe20008000000 */
[----:B------:R-:W-:Y:S01]  /*71a0*/  UMOV UR17, UR5 ;  /* 0x0000000500117c82 */ /* 0x000fe20008000000 */
[----:B------:R-:W-:Y:S01]  /*71b0*/  HGMMA.64x16x16.F32.BF16 R144, gdesc[UR28].tnspA.tnspB, R144 ;  /* 0x602000001c9079f0 */ /* 0x000fe20008701890 */
[----:B------:R-:W-:Y:S01]  /*71c0*/  UMOV UR12, UR4 ;  /* 0x00000004000c7c82 */ /* 0x000fe20008000000 */
[----:B------:R-:W-:Y:S01]  /*71d0*/  UMOV UR13, UR5 ;  /* 0x00000005000d7c82 */ /* 0x000fe20008000000 */
[----:B------:R-:W-:Y:S01]  /*71e0*/  UMOV UR15, 0x40 ;  /* 0x00000040000f7882 */ /* 0x000fe20000000000 */
[----:B------:R-:W-:Y:S01]  /*71f0*/  UMOV UR8, UR4 ;  /* 0x0000000400087c82 */ /* 0x000fe20008000000 */
[----:B------:R-:W-:Y:S01]  /*7200*/  UMOV UR9, UR5 ;  /* 0x0000000500097c82 */ /* 0x000fe20008000000 */
[----:B------:R1:W-:Y:S01]  /*7210*/  REDG.E.ADD.F32x4.FTZ.RN.STRONG.GPU desc[UR56][R6.64+0x3800], R52 ;  /* 0x00380034060079a6 */ /* 0x0003e2000c10f7b8 */
[----:B------:R-:W-:Y:S04]  /*7220*/  HGMMA.64x16x16.F32.BF16 R208, gdesc[UR4].tnspA.tnspB, R208 ;  /* 0x6020000004d079f0 */ /* 0x000fe800087018d0 */
[----:B------:R-:W-:Y:S04]  /*7230*/  HGMMA.64x16x16.F32.BF16 R192, gdesc[UR20].tnspA.tnspB, R192 ;  /* 0x6020000014c079f0 */ /* 0x000fe800087018c0 */
[----:B------:R-:W-:Y:S04]  /*7240*/  HGMMA.64x16x16.F32.BF16 R176, gdesc[UR16].tnspA.tnspB, R176 ;  /* 0x6020000010b079f0 */ /* 0x000fe800087018b0 */
[----:B------:R-:W-:Y:S04]  /*7250*/  HGMMA.64x16x16.F32.BF16 R160, gdesc[UR12].tnspA.tnspB, R160 ;  /* 0x602000000ca079f0 */ /* 0x000fe800087018a0 */
[----:B------:R-:W-:Y:S03]  /*7260*/  HGMMA.64x16x16.F32.BF16 R144, gdesc[UR8].tnspA.tnspB, R144, gsb0 ;  /* 0x60200000089079f0 */ /* 0x000fe60008001890 */
[----:B------:R-:W-:-:S02]  /*7270*/  WARPGROUP.DEPBAR.LE gsb0, 0x1 ;  /* 0x00008000000079c5 */ /* 0x000fc40000010100 */
[----:B-1----:R-:W-:Y:S05]  /*7280*/  @!P0 BRA `(.L_x_76) ;  /* 0x0000000000048947 */ /* 0x002fea0003800000 */
[----:B------:R-:W-:Y:S01]  /*7290*/  BPT.TRAP 0x1 ;  /* 0x000000040000795c */ /* 0x000fe20000300000 */
.L_x_76:
        /* <DEDUP_REMOVED lines=11> */
[----:B------:R-:W-:Y:S01]  /*7350*/  HGMMA.64x64x16.F32.BF16 R24, gdesc[UR56].tnspA, RZ, !UPT ;  /* 0x20e00000381879f0 */ /* 0x000fe2000c7018ff */
[----:B------:R-:W-:Y:S01]  /*7360*/  R2UR UR56, R20 ;  /* 0x00000000143872ca */ /* 0x000fe200000e0000 */
[----:B------:R-:W-:Y:S01]  /*7370*/  UMOV UR57, 0x40000040 ;  /* 0x4000004000397882 */ /* 0x000fe20000000000 */
[----:B------:R-:W-:Y:S01]  /*7380*/  R2UR UR58, R14 ;  /* 0x000000000e3a72ca */ /* 0x000fe200000e0000 */
[----:B------:R-:W-:Y:S01]  /*7390*/  VIADD R14, R5, 0x600 ;  /* 0x00000600050e7836 */ /* 0x000fe20000000000 */
[----:B------:R-:W-:-:S13]  /*73a0*/  R2UR UR59, R15 ;  /* 0x000000000f3b72ca */ /* 0x000fda00000e0000 */
[----:B------:R-:W-:Y:S01]  /*73b0*/  HGMMA.64x64x16.F32.BF16 R24, gdesc[UR56].tnspA, R24 ;  /* 0x20e00000381879f0 */ /* 0x000fe20008701818 */
[----:B------:R-:W-:Y:S01]  /*73c0*/  R2UR UR56, R14 ;  /* 0x000000000e3872ca */ /* 0x000fe200000e0000 */
[----:B------:R-:W-:Y:S01]  /*73d0*/  UMOV UR57, 0x40000040 ;  /* 0x4000004000397882 */ /* 0x000fe20000000000 */
[----:B------:R-:W-:Y:S01]  /*73e0*/  R2UR UR58, R12 ;  /* 0x000000000c3a72ca */ /* 0x000fe200000e0000 */
[----:B------:R-:W-:Y:S01]  /*73f0*/  VIADD R12, R5, 0x680 ;  /* 0x00000680050c7836 */ /* 0x000fe20000000000 */
[----:B------:R-:W-:Y:S01]  /*7400*/  R2UR UR59, R13 ;  /* 0x000000000d3b72ca */ /* 0x000fe200000e0000 */
[----:B------:R-:W-:-:S12]  /*7410*/  VIADD R5, R5, 0x700 ;  /* 0x0000070005057836 */ /* 0x000fd80000000000 */
[----:B------:R-:W-:Y:S01]  /*7420*/  HGMMA.64x64x16.F32.BF16 R24, gdesc[UR56].tnspA, R24 ;  /* 0x20e00000381879f0 */ /* 0x000fe20008701818 */
[----:B------:R-:W-:Y:S01]  /*7430*/  R2UR UR56, R12 ;  /* 0x000000000c3872ca */ /* 0x000fe200000e0000 */
[----:B------:R-:W-:Y:S01]  /*7440*/  UMOV UR57, 0x40000040 ;  /* 0x4000004000397882 */ /* 0x000fe20000000000 */
[----:B------:R-:W-:Y:S02]  /*7450*/  R2UR UR58, R10 ;  /* 0x000000000a3a72ca */ /* 0x000fe400000e0000 */
[----:B------:R-:W-:-:S13]  /*7460*/  R2UR UR59, R11 ;  /* 0x000000000b3b72ca */ /* 0x000fda00000e0000 */
[----:B------:R-:W-:Y:S01]  /*7470*/  HGMMA.64x64x16.F32.BF16 R24, gdesc[UR56].tnspA, R24 ;  /* 0x20e00000381879f0 */ /* 0x000fe20008701818 */
[----:B------:R-:W-:Y:S01]  /*7480*/  R2UR UR56, R5 ;  /* 0x00000000053872ca */ /* 0x000fe200000e0000 */
[----:B------:R-:W-:Y:S01]  /*7490*/  UMOV UR57, 0x40000040 ;  /* 0x4000004000397882 */ /* 0x000fe20000000000 */
[----:B------:R-:W-:Y:S02]  /*74a0*/  R2UR UR58, R8 ;  /* 0x00000000083a72ca */ /* 0x000fe400000e0000 */
[----:B------:R-:W-:Y:S01]  /*74b0*/  R2UR UR59, R9 ;  /* 0x00000000093b72ca */ /* 0x000fe200000e0000 */
[----:B------:R-:W-:-:S12]  /*74c0*/  VIADD R5, R232, 0x400 ;  /* 0x00000400e8057836 */ /* 0x000fd80000000000 */
[----:B------:R-:W-:Y:S01]  /*74d0*/  HGMMA.64x64x16.F32.BF16 R24, gdesc[UR56].tnspA, R24, gsb0 ;  /* 0x20e00000381879f0 */ /* 0x000fe20008001818 */
[----:B------:R-:W-:Y:S01]  /*74e0*/  R2UR UR52, R5 ;  /* 0x00000000053472ca */ /* 0x000fe200000e0000 */
[----:B------:R-:W-:Y:S01]  /*74f0*/  UMOV UR53, 0x40000040 ;  /* 0x4000004000357882 */ /* 0x000fe20000000000 */
[----:B------:R-:W-:-:S05]  /*7500*/  VIADD R5, R232, 0x480 ;  /* 0x00000480e8057836 */ /* 0x000fca0000000000 */
[----:B------:R-:W-:Y:S01]  /*7510*/  R2UR UR44, R5 ;  /* 0x00000000052c72ca */ /* 0x000fe200000e0000 */
[----:B------:R-:W-:Y:S02]  /*7520*/  WARPGROUP.DEPBAR.LE gsb0, 0x0 ;  /* 0x00008000000079c5 */ /* 0x000fe40000010000 */
[----:B------:R-:W-:Y:S01]  /*7530*/  WARPGROUP.ARRIVE ;  /* 0x00000000000079c5 */ /* 0x000fe20000000000 */
[----:B------:R-:W-:Y:S01]  /*7540*/  UMOV UR45, 0x40000040 ;  /* 0x40000040002d7882 */ /* 0x000fe20000000000 */
[----:B------:R-:W-:Y:S01]  /*7550*/  VIADD R5, R232, 0x500 ;  /* 0x00000500e8057836 */ /* 0x000fe20000000000 */
[----:B------:R-:W-:Y:S01]  /*7560*/  UMOV UR25, 0x40000040 ;  /* 0x4000004000197882 */ /* 0x000fe20000000000 */
[----:B------:R-:W-:Y:S01]  /*7570*/  UMOV UR5, 0x40000040 ;  /* 0x4000004000057882 */ /* 0x000fe20000000000 */
[----:B------:R1:W-:Y:S01]  /*7580*/  REDG.E.ADD.F32x4.FTZ.RN.STRONG.GPU desc[UR8][R6.64+0x4000], R24 ;  /* 0x00400018060079a6 */ /* 0x0003e2000c10f788 */
[----:B------:R-:W-:Y:S01]  /*7590*/  HGMMA.64x16x16.F32.BF16 R200, gdesc[UR52].tnspA.tnspB, R200 ;  /* 0x6020000034c879f0 */ /* 0x000fe200087018c8 */
[----:B------:R-:W-:-:S02]  /*75a0*/  R2UR UR54, R22 ;  /* 0x00000000163672ca */ /* 0x000fc400000e0000 */
[----:B------:R-:W-:Y:S02]  /*75b0*/  R2UR UR55, R23 ;  /* 0x00000000173772ca */ /* 0x000fe400000e0000 */
[----:B------:R-:W-:Y:S01]  /*75c0*/  R2UR UR24, R5 ;  /* 0x00000000051872ca */ /* 0x000fe200000e0000 */
[----:B------:R-:W-:Y:S01]  /*75d0*/  UMOV UR41, UR25 ;  /* 0x0000001900297c82 */ /* 0x000fe20008000000 */
[----:B------:R-:W-:Y:S01]  /*75e0*/  UMOV UR37, UR25 ;  /* 0x0000001900257c82 */ /* 0x000fe20008000000 */
[----:B------:R-:W-:Y:S01]  /*75f0*/  UMOV UR33, UR25 ;  /* 0x0000001900217c82 */ /* 0x000fe20008000000 */
[----:B------:R-:W-:Y:S01]  /*7600*/  VIADD R232, R232, 0x580 ;  /* 0x00000580e8e87836 */ /* 0x000fe20000000000 */
[----:B------:R-:W-:Y:S01]  /*7610*/  UMOV UR21, UR5 ;  /* 0x0000000500157c82 */ /* 0x000fe20008000000 */
[----:B------:R-:W-:Y:S01]  /*7620*/  UMOV UR17, UR5 ;  /* 0x0000000500117c82 */ /* 0x000fe20008000000 */
[----:B------:R-:W-:Y:S01]  /*7630*/  UMOV UR13, UR5 ;  /* 0x00000005000d7c82 */ /* 0x000fe20008000000 */
[----:B------:R1:W-:Y:S03]  /*7640*/  REDG.E.ADD.F32x4.FTZ.RN.STRONG.GPU desc[UR8][R6.64+0x4800], R28 ;  /* 0x0048001c060079a6 */ /* 0x0003e6000c10f788 */
[----:B------:R-:W-:Y:S01]  /*7650*/  HGMMA.64x16x16.F32.BF16 R184, gdesc[UR52].tnspA.tnspB, R184 ;  /* 0x6020000034b879f0 */ /* 0x000fe200087018b8 */
[----:B------:R-:W-:Y:S01]  /*7660*/  R2UR UR54, R216 ;  /* 0x00000000d83672ca */ /* 0x000fe200000e0000 */
[----:B------:R-:W-:Y:S01]  /*7670*/  UMOV UR40, UR24 ;  /* 0x0000001800287c82 */ /* 0x000fe20008000000 */
[----:B------:R-:W-:Y:S01]  /*7680*/  R2UR UR55, R217 ;  /* 0x00000000d93772ca */ /* 0x000fe200000e0000 */
[----:B------:R-:W-:Y:S01]  /*7690*/  UMOV UR36, UR24 ;  /* 0x0000001800247c82 */ /* 0x000fe20008000000 */
[----:B------:R-:W-:Y:S01]  /*76a0*/  UMOV UR32, UR24 ;  /* 0x0000001800207c82 */ /* 0x000fe20008000000 */
[----:B------:R-:W-:Y:S01]  /*76b0*/  R2UR UR4, R232 ;  /* 0x00000000e80472ca */ /* 0x000fe200000e0000 */
[----:B------:R1:W-:Y:S04]  /*76c0*/  REDG.E.ADD.F32x4.FTZ.RN.STRONG.GPU desc[UR8][R6.64+0x5000], R32 ;  /* 0x00500020060079a6 */ /* 0x0003e8000c10f788 */
[----:B------:R1:W-:Y:S04]  /*76d0*/  REDG.E.ADD.F32x4.FTZ.RN.STRONG.GPU desc[UR8][R6.64+0x5800], R36 ;  /* 0x00580024060079a6 */ /* 0x0003e8000c10f788 */
[----:B------:R1:W-:Y:S01]  /*76e0*/  REDG.E.ADD.F32x4.FTZ.RN.STRONG.GPU desc[UR8][R6.64+0x6000], R40 ;  /* 0x00600028060079a6 */ /* 0x0003e2000c10f788 */
[----:B------:R-:W-:Y:S01]  /*76f0*/  HGMMA.64x16x16.F32.BF16 R168, gdesc[UR52].tnspA.tnspB, R168 ;  /* 0x6020000034a879f0 */ /* 0x000fe200087018a8 */
[----:B------:R-:W-:-:S02]  /*7700*/  R2UR UR54, R218 ;  /* 0x00000000da3672ca */ /* 0x000fc400000e0000 */
[----:B------:R-:W-:Y:S01]  /*7710*/  R2UR UR55, R219 ;  /* 0x00000000db3772ca */ /* 0x000fe200000e0000 */
[----:B------:R-:W-:Y:S01]  /*7720*/  UMOV UR20, UR4 ;  /* 0x0000000400147c82 */ /* 0x000fe20008000000 */
[----:B------:R-:W-:Y:S01]  /*7730*/  UMOV UR16, UR4 ;  /* 0x0000000400107c82 */ /* 0x000fe20008000000 */
[----:B------:R-:W-:Y:S01]  /*7740*/  UMOV UR12, UR4 ;  /* 0x00000004000c7c82 */ /* 0x000fe20008000000 */
[----:B------:R1:W-:Y:S04]  /*7750*/  REDG.E.ADD.F32x4.FTZ.RN.STRONG.GPU desc[UR8][R6.64+0x6800], R44 ;  /* 0x0068002c060079a6 */ /* 0x0003e8000c10f788 */
[----:B------:R1:W-:Y:S04]  /*7760*/  REDG.E.ADD.F32x4.FTZ.RN.STRONG.GPU desc[UR8][R6.64+0x7000], R48 ;  /* 0x00700030060079a6 */ /* 0x0003e8000c10f788 */
[----:B------:R1:W-:Y:S01]  /*7770*/  REDG.E.ADD.F32x4.FTZ.RN.STRONG.GPU desc[UR8][R6.64+0x7800], R52 ;  /* 0x00780034060079a6 */ /* 0x0003e2000c10f788 */
[----:B------:R-:W-:Y:S01]  /*7780*/  HGMMA.64x16x16.F32.BF16 R152, gdesc[UR52].tnspA.tnspB, R152 ;  /* 0x60200000349879f0 */ /* 0x000fe20008701898 */
[----:B------:R-:W-:-:S02]  /*7790*/  R2UR UR54, R220 ;  /* 0x00000000dc3672ca */ /* 0x000fc400000e0000 */
[----:B------:R-:W-:-:S13]  /*77a0*/  R2UR UR55, R221 ;  /* 0x00000000dd3772ca */ /* 0x000fda00000e0000 */
[----:B------:R-:W-:Y:S04]  /*77b0*/  HGMMA.64x16x16.F32.BF16 R136, gdesc[UR52].tnspA.tnspB, R136 ;  /* 0x60200000348879f0 */ /* 0x000fe80008701888 */
[----:B------:R-:W-:Y:S01]  /*77c0*/  HGMMA.64x16x16.F32.BF16 R200, gdesc[UR44].tnspA.tnspB, R200 ;  /* 0x602000002cc879f0 */ /* 0x000fe200087018c8 */
[----:B------:R-:W-:Y:S02]  /*77d0*/  R2UR UR46, R222 ;  /* 0x00000000de2e72ca */ /* 0x000fe400000e0000 */
[----:B------:R-:W-:-:S13]  /*77e0*/  R2UR UR47, R223 ;  /* 0x00000000df2f72ca */ /* 0x000fda00000e0000 */
[----:B------:R-:W-:Y:S01]  /*77f0*/  HGMMA.64x16x16.F32.BF16 R184, gdesc[UR44].tnspA.tnspB, R184 ;  /* 0x602000002cb879f0 */ /* 0x000fe200087018b8 */
[----:B------:R-:W-:Y:S02]  /*7800*/  R2UR UR46, R224 ;  /* 0x00000000e02e72ca */ /* 0x000fe400000e0000 */
[----:B------:R-:W-:-:S13]  /*7810*/  R2UR UR47, R225 ;  /* 0x00000000e12f72ca */ /* 0x000fda00000e0000 */
[----:B------:R-:W-:Y:S01]  /*7820*/  HGMMA.64x16x16.F32.BF16 R168, gdesc[UR44].tnspA.tnspB, R168 ;  /* 0x602000002ca879f0 */ /* 0x000fe200087018a8 */
[----:B------:R-:W-:Y:S02]  /*7830*/  R2UR UR46, R226 ;  /* 0x00000000e22e72ca */ /* 0x000fe400000e0000 */
[----:B------:R-:W-:-:S13]  /*7840*/  R2UR UR47, R227 ;  /* 0x00000000e32f72ca */ /* 0x000fda00000e0000 */
[----:B------:R-:W-:Y:S01]  /*7850*/  HGMMA.64x16x16.F32.BF16 R152, gdesc[UR44].tnspA.tnspB, R152 ;  /* 0x602000002c9879f0 */ /* 0x000fe20008701898 */
[----:B------:R-:W-:Y:S01]  /*7860*/  UMOV UR46, UR50 ;  /* 0x00000032002e7c82 */ /* 0x000fe20008000000 */
[----:B------:R-:W-:Y:S02]  /*7870*/  UMOV UR47, UR51 ;  /* 0x00000033002f7c82 */ /* 0x000fe40008000000 */
[----:B------:R-:W-:Y:S04]  /*7880*/  HGMMA.64x16x16.F32.BF16 R136, gdesc[UR44].tnspA.tnspB, R136 ;  /* 0x602000002c8879f0 */ /* 0x000fe80008701888 */
[----:B------:R-:W-:Y:S01]  /*7890*/  HGMMA.64x16x16.F32.BF16 R200, gdesc[UR24].tnspA.tnspB, R200 ;  /* 0x6020000018c879f0 */ /* 0x000fe200087018c8 */
[----:B------:R-:W-:Y:S01]  /*78a0*/  UMOV UR26, UR30 ;  /* 0x0000001e001a7c82 */ /* 0x000fe20008000000 */
[----:B------:R-:W-:-:S02]  /*78b0*/  UMOV UR27, UR31 ;  /* 0x0000001f001b7c82 */ /* 0x000fc40008000000 */
[----:B------:R-:W-:Y:S04]  /*78c0*/  HGMMA.64x16x16.F32.BF16 R184, gdesc[UR40].tnspA.tnspB, R184 ;  /* 0x6020000028b879f0 */ /* 0x000fe800087018b8 */
[----:B------:R-:W-:Y:S04]  /*78d0*/  HGMMA.64x16x16.F32.BF16 R168, gdesc[UR36].tnspA.tnspB, R168 ;  /* 0x6020000024a879f0 */ /* 0x000fe800087018a8 */
[----:B------:R-:W-:Y:S04]  /*78e0*/  HGMMA.64x16x16.F32.BF16 R152, gdesc[UR32].tnspA.tnspB, R152 ;  /* 0x60200000209879f0 */ /* 0x000fe80008701898 */
[----:B------:R-:W-:Y:S04]  /*78f0*/  HGMMA.64x16x16.F32.BF16 R136, gdesc[UR24].tnspA.tnspB, R136 ;  /* 0x60200000188879f0 */ /* 0x000fe80008701888 */
[----:B------:R-:W-:Y:S01]  /*7900*/  HGMMA.64x16x16.F32.BF16 R200, gdesc[UR4].tnspA.tnspB, R200 ;  /* 0x6020000004c879f0 */ /* 0x000fe200087018c8 */
[----:B------:R-:W-:Y:S01]  /*7910*/  UMOV UR6, UR10 ;  /* 0x0000000a00067c82 */ /* 0x000fe20008000000 */
[----:B------:R-:W-:-:S02]  /*7920*/  UMOV UR7, UR11 ;  /* 0x0000000b00077c82 */ /* 0x000fc40008000000 */
[----:B------:R-:W-:Y:S04]  /*7930*/  HGMMA.64x16x16.F32.BF16 R184, gdesc[UR20].tnspA.tnspB, R184 ;  /* 0x6020000014b879f0 */ /* 0x000fe800087018b8 */
[----:B------:R-:W-:Y:S04]  /*7940*/  HGMMA.64x16x16.F32.BF16 R168, gdesc[UR16].tnspA.tnspB, R168 ;  /* 0x6020000010a879f0 */ /* 0x000fe800087018a8 */
[----:B------:R-:W-:Y:S04]  /*7950*/  HGMMA.64x16x16.F32.BF16 R152, gdesc[UR12].tnspA.tnspB, R152 ;  /* 0x602000000c9879f0 */ /* 0x000fe80008701898 */
[----:B------:R-:W-:Y:S03]  /*7960*/  HGMMA.64x16x16.F32.BF16 R136, gdesc[UR4].tnspA.tnspB, R136, gsb0 ;  /* 0x60200000048879f0 */ /* 0x000fe60008001888 */
[----:B------:R-:W-:-:S02]  /*7970*/  WARPGROUP.DEPBAR.LE gsb0, 0x0 ;  /* 0x00008000000079c5 */ /* 0x000fc40000010000 */
[----:B-1----:R-:W-:Y:S05]  /*7980*/  @!P0 BRA `(.L_x_77) ;  /* 0x0000000000048947 */ /* 0x002fea0003800000 */
[----:B------:R-:W-:Y:S01]  /*7990*/  BPT.TRAP 0x1 ;  /* 0x000000040000795c */ /* 0x000fe20000300000 */
.L_x_77:
[----:B------:R-:W-:Y:S01]  /*79a0*/  UIADD3 UR61, UR61, 0x1, URZ ;  /* 0x000000013d3d7890 */ /* 0x000fe2000fffe03f */
[----:B------:R-:W-:Y:S01]  /*79b0*/  VIADD R3, R3, 0x1 ;  /* 0x0000000103037836 */ /* 0x000fe20000000000 */
[----:B------:R-:W-:Y:S01]  /*79c0*/  LOP3.LUT R17, R17, 0x1, RZ, 0x3c, !PT ;  /* 0x0000000111117812 */ /* 0x000fe200078e3cff */
[----:B------:R-:W-:-:S03]  /*79d0*/  VIADD R16, R16, 0x31820 ;  /* 0x0003182010107836 */ /* 0x000fc60000000000 */
[----:B------:R-:W-:Y:S02]  /*79e0*/  ISETP.LE.AND P1, PT, R231, UR61, PT ;  /* 0x0000003de7007c0c */ /* 0x000fe4000bf23270 */
[C---:B------:R-:W-:Y:S02]  /*79f0*/  ISETP.NE.AND P0, PT, R3.reuse, 0x2, PT ;  /* 0x000000020300780c */ /* 0x040fe40003f05270 */
[----:B------:R-:W-:Y:S02]  /*7a00*/  PRMT R16, RZ, 0x654, R16 ;  /* 0x00000654ff107816 */ /* 0x000fe40000000010 */
[----:B------:R-:W-:Y:S02]  /*7a10*/  SEL R5, RZ, 0x1, P0 ;  /* 0x00000001ff057807 */ /* 0x000fe40000000000 */
[----:B------:R2:W-:Y:S01]  /*7a20*/  SYNCS.ARRIVE.TRANS64.RED.A1T0 RZ, [R16+URZ], RZ ;  /* 0x000000ff10ff79a7 */ /* 0x0005e2000810043f */
[----:B------:R-:W-:Y:S02]  /*7a30*/  SEL R3, R3, RZ, P0 ;  /* 0x000000ff03037207 */ /* 0x000fe40000000000 */
[----:B------:R-:W-:-:S02]  /*7a40*/  LOP3.LUT R18, R18, R5, RZ, 0x3c, !PT ;  /* 0x0000000512127212 */ /* 0x000fc400078e3cff */
[----:B------:R-:W-:Y:S05]  /*7a50*/  @!P1 BRA `(.L_x_78) ;  /* 0xffffff9800609947 */ /* 0x000fea000383ffff */
.L_x_67:
[----:B------:R-:W3:Y:S01]  /*7a60*/  S2UR UR10, SR_CTAID.Y ;  /* 0x00000000000a79c3 */ /* 0x000ee20000002600 */
[----:B------:R-:W-:Y:S01]  /*7a70*/  ULDC UR4, c[0x0][0x850] ;  /* 0x0002140000047ab9 */ /* 0x000fe20000000800 */
[----:B-1----:R-:W1:Y:S01]  /*7a80*/  S2R R2, SR_TID.X ;  /* 0x0000000000027919 */ /* 0x002e620000002100 */
[----:B------:R-:W-:Y:S01]  /*7a90*/  UISETP.NE.AND UP0, UPT, UR4, 0x1, UPT ;  /* 0x000000010400788c */ /* 0x000fe2000bf05270 */
[----:B------:R-:W-:Y:S01]  /*7aa0*/  IMAD R0, R229, 0x2800, R230 ;  /* 0x00002800e5007824 */ /* 0x000fe200078e02e6 */
[----:B------:R-:W-:Y:S01]  /*7ab0*/  ULDC.64 UR12, c[0x0][0x818] ;  /* 0x00020600000c7ab9 */ /* 0x000fe20000000a00 */
[----:B------:R-:W-:Y:S01]  /*7ac0*/  ULDC.64 UR14, c[0x0][0x848] ;  /* 0x00021200000e7ab9 */ /* 0x000fe20000000a00 */
[----:B------:R-:W-:Y:S01]  /*7ad0*/  BSSY B1, `(.L_x_79) ;  /* 0x00000a1000017945 */ /* 0x000fe20003800000 */
[----:B------:R-:W4:Y:S01]  /*7ae0*/  S2UR UR8, SR_CTAID.X ;  /* 0x00000000000879c3 */ /* 0x000f220000002500 */
[----:B------:R-:W-:-:S07]  /*7af0*/  LEA R0, R0, UR60, 0x2 ;  /* 0x0000003c00007c11 */ /* 0x000fce000f8e10ff */
[----:B------:R-:W-:Y:S06]  /*7b00*/  BAR.SYNC.DEFER_BLOCKING 0x1, 0x100 ;  /* 0x0044000000007b1d */ /* 0x000fec0000010000 */
[----:B------:R-:W-:Y:S01]  /*7b10*/  @UP0 ULDC UR6, c[0x0][0x854] ;  /* 0x0002150000060ab9 */ /* 0x000fe20000000800 */
[----:B------:R-:W-:Y:S01]  /*7b20*/  @UP0 ULDC UR4, c[0x0][0x858] ;  /* 0x0002160000040ab9 */ /* 0x000fe20000000800 */
[----:B------:R-:W5:Y:S01]  /*7b30*/  S2UR UR17, SR_CTAID.Z ;  /* 0x00000000001179c3 */ /* 0x000f620000002700 */
[----:B---3--:R-:W-:Y:S02]  /*7b40*/  UIMAD.WIDE.U32 UR6, UR10, UR6, URZ ;  /* 0x000000060a0672a5 */ /* 0x008fe4000f8e003f */
[----:B------:R-:W-:-:S02]  /*7b50*/  USHF.R.S32.HI UR5, URZ, 0x1f, UR10 ;  /* 0x0000001f3f057899 */ /* 0x000fc4000801140a */
[----:B------:R-:W-:-:S03]  /*7b60*/  @UP0 USHF.R.U32.HI UR7, URZ, UR4, UR7 ;  /* 0x000000043f070299 */ /* 0x000fc60008011607 */
[----:B------:R-:W-:Y:S01]  /*7b70*/  UMOV UR4, UR10 ;  /* 0x0000000a00047c82 */ /* 0x000fe20008000000 */
[----:B------:R-:W-:Y:S02]  /*7b80*/  @UP0 USHF.R.S32.HI UR6, URZ, 0x1f, UR7 ;  /* 0x0000001f3f060899 */ /* 0x000fe40008011407 */
[----:B----4-:R-:W-:Y:S01]  /*7b90*/  UIMAD UR8, UR8, 0x5000, URZ ;  /* 0x00005000080878a4 */ /* 0x010fe2000f8e023f */
[----:B------:R3:W-:Y:S01]  /*7ba0*/  STS.128 [R0], R56 ;  /* 0x0000003800007388 */ /* 0x0007e20000000c00 */
[----:B------:R-:W-:Y:S01]  /*7bb0*/  @UP0 UMOV UR4, UR7 ;  /* 0x0000000700040c82 */ /* 0x000fe20008000000 */
[----:B-1----:R-:W-:Y:S01]  /*7bc0*/  ISETP.NE.AND P1, PT, R2, 0x80, PT ;  /* 0x000000800200780c */ /* 0x002fe20003f25270 */
[----:B------:R-:W-:Y:S01]  /*7bd0*/  USHF.R.S32.HI UR9, URZ, 0x1f, UR8 ;  /* 0x0000001f3f097899 */ /* 0x000fe20008011408 */
[----:B------:R3:W-:Y:S01]  /*7be0*/  STS.128 [R0+0x800], R60 ;  /* 0x0008003c00007388 */ /* 0x0007e20000000c00 */
[----:B------:R-:W-:Y:S02]  /*7bf0*/  @UP0 UMOV UR5, UR6 ;  /* 0x0000000600050c82 */ /* 0x000fe40008000000 */
[----:B------:R-:W-:Y:S01]  /*7c00*/  UIMAD UR10, UR5, UR12, URZ ;  /* 0x0000000c050a72a4 */ /* 0x000fe2000f8e023f */
[----:B------:R3:W-:Y:S01]  /*7c10*/  STS.128 [R0+0x1000], R96 ;  /* 0x0010006000007388 */ /* 0x0007e20000000c00 */
[----:B------:R-:W-:-:S02]  /*7c20*/  UIMAD.WIDE.U32 UR6, UR4, UR12, UR8 ;  /* 0x0000000c040672a5 */ /* 0x000fc4000f8e0008 */
[----:B------:R-:W-:Y:S01]  /*7c30*/  UIMAD UR10, UR4, UR13, UR10 ;  /* 0x0000000d040a72a4 */ /* 0x000fe2000f8e020a */
[----:B------:R3:W-:Y:S01]  /*7c40*/  STS.128 [R0+0x1800], R100 ;  /* 0x0018006400007388 */ /* 0x0007e20000000c00 */
[----:B-----5:R-:W-:Y:S01]  /*7c50*/  USHF.R.S32.HI UR16, URZ, 0x1f, UR17 ;  /* 0x0000001f3f107899 */ /* 0x020fe20008011411 */
[----:B------:R-:W-:Y:S02]  /*7c60*/  ULDC.64 UR12, c[0x0][0x840] ;  /* 0x00021000000c7ab9 */ /* 0x000fe40000000a00 */
[----:B------:R3:W-:Y:S01]  /*7c70*/  STS.128 [R0+0x2000], R64 ;  /* 0x0020004000007388 */ /* 0x0007e20000000c00 */
[----:B------:R-:W-:Y:S02]  /*7c80*/  UIMAD UR5, UR5, UR12, URZ ;  /* 0x0000000c050572a4 */ /* 0x000fe4000f8e023f */
[----:B------:R-:W-:Y:S01]  /*7c90*/  UIMAD.WIDE.U32 UR8, UR4, UR12, UR8 ;  /* 0x0000000c040872a5 */ /* 0x000fe2000f8e0008 */
[----:B------:R3:W-:Y:S01]  /*7ca0*/  STS.128 [R0+0x2800], R68 ;  /* 0x0028004400007388 */ /* 0x0007e20000000c00 */
[----:B------:R-:W-:-:S02]  /*7cb0*/  UIMAD UR11, UR4, UR13, UR5 ;  /* 0x0000000d040b72a4 */ /* 0x000fc4000f8e0205 */
[----:B------:R-:W-:Y:S01]  /*7cc0*/  UIADD3 UR5, UR7, UR10, URZ ;  /* 0x0000000a07057290 */ /* 0x000fe2000fffe03f */
[----:B------:R3:W-:Y:S01]  /*7cd0*/  STS.128 [R0+0x3000], R104 ;  /* 0x0030006800007388 */ /* 0x0007e20000000c00 */
[----:B------:R-:W-:Y:S01]  /*7ce0*/  ULDC.64 UR12, c[0x0][0x820] ;  /* 0x00020800000c7ab9 */ /* 0x000fe20000000a00 */
[----:B------:R-:W-:Y:S02]  /*7cf0*/  UIADD3 UR7, UR9, UR11, URZ ;  /* 0x0000000b09077290 */ /* 0x000fe4000fffe03f */
[----:B------:R3:W-:Y:S01]  /*7d00*/  STS.128 [R0+0x3800], R108 ;  /* 0x0038006c00007388 */ /* 0x0007e20000000c00 */
[----:B------:R-:W-:Y:S02]  /*7d10*/  UIMAD UR4, UR16, UR12, URZ ;  /* 0x0000000c100472a4 */ /* 0x000fe4000f8e023f */
[----:B------:R-:W-:Y:S01]  /*7d20*/  UIMAD UR10, UR16, UR14, URZ ;  /* 0x0000000e100a72a4 */ /* 0x000fe2000f8e023f */
[----:B------:R3:W-:Y:S01]  /*7d30*/  STS.128 [R0+0x4000], R72 ;  /* 0x0040004800007388 */ /* 0x0007e20000000c00 */
[----:B------:R-:W-:-:S02]  /*7d40*/  UIMAD UR9, UR17, UR13, UR4 ;  /* 0x0000000d110972a4 */ /* 0x000fc4000f8e0204 */
[----:B------:R-:W-:Y:S01]  /*7d50*/  UIMAD UR10, UR17, UR15, UR10 ;  /* 0x0000000f110a72a4 */ /* 0x000fe2000f8e020a */
[----:B------:R3:W-:Y:S01]  /*7d60*/  STS.128 [R0+0x4800], R76 ;  /* 0x0048004c00007388 */ /* 0x0007e20000000c00 */
[----:B------:R-:W-:Y:S01]  /*7d70*/  UMOV UR4, UR6 ;  /* 0x0000000600047c82 */ /* 0x000fe20008000000 */
[----:B------:R-:W-:Y:S01]  /*7d80*/  UMOV UR6, UR8 ;  /* 0x0000000800067c82 */ /* 0x000fe20008000000 */
[----:B------:R-:W-:Y:S01]  /*7d90*/  UIMAD.WIDE.U32 UR4, UR17, UR12, UR4 ;  /* 0x0000000c110472a5 */ /* 0x000fe2000f8e0004 */
[----:B------:R3:W-:Y:S01]  /*7da0*/  STS.128 [R0+0x5000], R112 ;  /* 0x0050007000007388 */ /* 0x0007e20000000c00 */
[----:B------:R-:W-:Y:S01]  /*7db0*/  UIMAD.WIDE.U32 UR6, UR17, UR14, UR6 ;  /* 0x0000000e110672a5 */ /* 0x000fe2000f8e0006 */
[----:B------:R-:W-:Y:S02]  /*7dc0*/  ULDC.64 UR12, c[0x0][0x800] ;  /* 0x00020000000c7ab9 */ /* 0x000fe40000000a00 */
[----:B------:R3:W-:Y:S01]  /*7dd0*/  STS.128 [R0+0x5800], R116 ;  /* 0x0058007400007388 */ /* 0x0007e20000000c00 */
[----:B------:R-:W-:-:S02]  /*7de0*/  UIADD3 UR8, UR5, UR9, URZ ;  /* 0x0000000905087290 */ /* 0x000fc4000fffe03f */
[----:B------:R-:W-:Y:S01]  /*7df0*/  ULEA UR12, UP0, UR4, UR12, 0x2 ;  /* 0x0000000c040c7291 */ /* 0x000fe2000f80103f */
[----:B------:R3:W-:Y:S01]  /*7e00*/  STS.128 [R0+0x6000], R80 ;  /* 0x0060005000007388 */ /* 0x0007e20000000c00 */
[----:B------:R-:W-:Y:S01]  /*7e10*/  ULDC.64 UR14, c[0x0][0x828] ;  /* 0x00020a00000e7ab9 */ /* 0x000fe20000000a00 */
[----:B------:R-:W-:Y:S02]  /*7e20*/  UIADD3 UR5, UR7, UR10, URZ ;  /* 0x0000000a07057290 */ /* 0x000fe4000fffe03f */
[----:B------:R3:W-:Y:S01]  /*7e30*/  STS.128 [R0+0x6800], R84 ;  /* 0x0068005400007388 */ /* 0x0007e20000000c00 */
[----:B------:R-:W-:Y:S02]  /*7e40*/  ULEA UR14, UP1, UR6, UR14, 0x2 ;  /* 0x0000000e060e7291 */ /* 0x000fe4000f82103f */
[----:B------:R-:W-:Y:S01]  /*7e50*/  ULEA.HI.X UR13, UR4, UR13, UR8, 0x2, UP0 ;  /* 0x0000000d040d7291 */ /* 0x000fe200080f1408 */
[----:B------:R3:W-:Y:S01]  /*7e60*/  STS.128 [R0+0x7000], R120 ;  /* 0x0070007800007388 */ /* 0x0007e20000000c00 */
[----:B------:R-:W-:Y:S01]  /*7e70*/  ULEA.HI.X UR5, UR6, UR15, UR5, 0x2, UP1 ;  /* 0x0000000f06057291 */ /* 0x000fe200088f1405 */
[----:B------:R-:W-:-:S02]  /*7e80*/  ULDC UR4, c[0x0][0x740] ;  /* 0x0001d00000047ab9 */ /* 0x000fc40000000800 */
[----:B------:R3:W-:Y:S01]  /*7e90*/  STS.128 [R0+0x7800], R124 ;  /* 0x0078007c00007388 */ /* 0x0007e20000000c00 */
[----:B------:R-:W-:Y:S01]  /*7ea0*/  FMUL.FTZ R208, R208, UR4 ;  /* 0x00000004d0d07c20 */ /* 0x000fe20008410000 */
[----:B------:R-:W-:Y:S01]  /*7eb0*/  FMUL.FTZ R209, R209, UR4 ;  /* 0x00000004d1d17c20 */ /* 0x000fe20008410000 */
[----:B------:R-:W-:Y:S01]  /*7ec0*/  FMUL.FTZ R210, R210, UR4 ;  /* 0x00000004d2d27c20 */ /* 0x000fe20008410000 */
        /* <DEDUP_REMOVED lines=16> */
[----:B------:R1:W-:Y:S06]  /*7fd0*/  MEMBAR.ALL.CTA ;  /* 0x0000000000007992 */ /* 0x0003ec0000008000 */
[----:B-1----:R-:W1:Y:S01]  /*7fe0*/  FENCE.VIEW.ASYNC.S ;  /* 0x00000000000073c6 */ /* 0x002e620000000000 */
        /* <DEDUP_REMOVED lines=65> */
[----:B-1----:R-:W-:Y:S06]  /*8400*/  BAR.SYNC.DEFER_BLOCKING 0x1, 0x100 ;  /* 0x0044000000007b1d */ /* 0x002fec0000010000 */
[----:B---3--:R-:W-:Y:S05]  /*8410*/  @P1 BRA `(.L_x_80) ;  /* 0x0000000000301947 */ /* 0x008fea0003800000 */
[----:B------:R-:W-:Y:S01]  /*8420*/  PLOP3.LUT P0, PT, PT, PT, PT, 0x80, 0x0 ;  /* 0x000000000000781c */ /* 0x000fe20003f0f070 */
[----:B------:R-:W-:Y:S01]  /*8430*/  UMOV UR6, 0x1400 ;  /* 0x0000140000067882 */ /* 0x000fe20000000000 */
[----:B------:R-:W-:Y:S01]  /*8440*/  UMOV UR8, 0x0 ;  /* 0x0000000000087882 */ /* 0x000fe20000000000 */
[----:B------:R-:W-:Y:S01]  /*8450*/  UMOV UR9, 0x14f00000 ;  /* 0x14f0000000097882 */ /* 0x000fe20000000000 */
[----:B------:R-:W-:-:S09]  /*8460*/  UMOV UR4, UR14 ;  /* 0x0000000e00047c82 */ /* 0x000fd20008000000 */
.L_x_81:
[----:B------:R-:W-:Y:S01]  /*8470*/  @P0 ELECT P2, URZ, PT ;  /* 0x00000000003f082f */ /* 0x000fe20003840000 */
[----:B------:R1:W-:-:S12]  /*8480*/  UBLKRED.G.S.ADD.F32.RN [UR4], [UR60], UR6, desc[UR8] ;  /* 0x000008043c0073bb */ /* 0x0003d800080a1406 */
[----:B------:R-:W-:Y:S02]  /*8490*/  @P2 PLOP3.LUT P0, PT, P2, PT, PT, 0x8, 0x0 ;  /* 0x000000000000281c */ /* 0x000fe4000170e170 */
[----:B------:R-:W-:-:S11]  /*84a0*/  PLOP3.LUT P2, PT, PT, PT, PT, 0x8, 0x0 ;  /* 0x000000000000781c */ /* 0x000fd60003f4e170 */
[----:B-1----:R-:W-:Y:S05]  /*84b0*/  @P0 BRA.U.ANY `(.L_x_81) ;  /* 0xfffffffd00ec0947 */ /* 0x002fea000393ffff */
[----:B------:R0:W-:Y:S01]  /*84c0*/  UTMACMDFLUSH ;  /* 0x00000000000079b7 */ /* 0x0001e20000000000 */
[----:B------:R-:W-:-:S04]  /*84d0*/  DEPBAR.LE SB0, 0x0 ;  /* 0x000080000000791a */ /* 0x000fc80000000000 */
.L_x_80:
[----:B------:R-:W-:Y:S05]  /*84e0*/  BSYNC B1 ;  /* 0x0000000000017941 */ /* 0x000fea0003800000 */
.L_x_79:
[----:B------:R-:W-:Y:S06]  /*84f0*/  BAR.SYNC.DEFER_BLOCKING 0x1, 0x100 ;  /* 0x0044000000007b1d */ /* 0x000fec0000010000 */
[----:B------:R1:W-:Y:S04]  /*8500*/  STS.128 [R0], R208 ;  /* 0x000000d000007388 */ /* 0x0003e80000000c00 */
[----:B------:R1:W-:Y:S04]  /*8510*/  STS.128 [R0+0x800], R212 ;  /* 0x000800d400007388 */ /* 0x0003e80000000c00 */
        /* <DEDUP_REMOVED lines=17> */
[----:B------:R1:W-:Y:S01]  /*8630*/  STS.128 [R0+0x9800], R140 ;  /* 0x0098008c00007388 */ /* 0x0003e20000000c00 */
[----:B------:R3:W-:Y:S06]  /*8640*/  MEMBAR.ALL.CTA ;  /* 0x0000000000007992 */ /* 0x0007ec0000008000 */
[----:B---3--:R-:W3:Y:S02]  /*8650*/  FENCE.VIEW.ASYNC.S ;  /* 0x00000000000073c6 */ /* 0x008ee40000000000 */
[----:B---3--:R-:W-:Y:S06]  /*8660*/  BAR.SYNC.DEFER_BLOCKING 0x1, 0x100 ;  /* 0x0044000000007b1d */ /* 0x008fec0000010000 */
[----:B------:R-:W-:Y:S05]  /*8670*/  @P1 BRA `(.L_x_64) ;  /* 0x00000018003c1947 */ /* 0x000fea0003800000 */
[----:B------:R-:W-:Y:S01]  /*8680*/  PLOP3.LUT P0, PT, PT, PT, PT, 0x80, 0x0 ;  /* 0x000000000000781c */ /* 0x000fe20003f0f070 */
[----:B------:R-:W-:Y:S01]  /*8690*/  UMOV UR6, 0x1400 ;  /* 0x0000140000067882 */ /* 0x000fe20000000000 */
[----:B------:R-:W-:Y:S01]  /*86a0*/  UMOV UR8, 0x0 ;  /* 0x0000000000087882 */ /* 0x000fe20000000000 */
[----:B------:R-:W-:Y:S01]  /*86b0*/  UMOV UR9, 0x14f00000 ;  /* 0x14f0000000097882 */ /* 0x000fe20000000000 */
[----:B------:R-:W-:Y:S01]  /*86c0*/  UMOV UR4, UR12 ;  /* 0x0000000c00047c82 */ /* 0x000fe20008000000 */
[----:B------:R-:W-:-:S08]  /*86d0*/  UMOV UR5, UR13 ;  /* 0x0000000d00057c82 */ /* 0x000fd00008000000 */
.L_x_82:
[----:B------:R-:W-:Y:S01]  /*86e0*/  @P0 ELECT P1, URZ, PT ;  /* 0x00000000003f082f */ /* 0x000fe20003820000 */
[----:B------:R3:W-:-:S12]  /*86f0*/  UBLKRED.G.S.ADD.F32.RN [UR4], [UR60], UR6, desc[UR8] ;  /* 0x000008043c0073bb */ /* 0x0007d800080a1406 */
[----:B------:R-:W-:Y:S02]  /*8700*/  @P1 PLOP3.LUT P0, PT, P1, PT, PT, 0x8, 0x0 ;  /* 0x000000000000181c */ /* 0x000fe40000f0e170 */
[----:B------:R-:W-:-:S11]  /*8710*/  PLOP3.LUT P1, PT, PT, PT, PT, 0x8, 0x0 ;  /* 0x000000000000781c */ /* 0x000fd60003f2e170 */
[----:B---3--:R-:W-:Y:S05]  /*8720*/  @P0 BRA.U.ANY `(.L_x_82) ;  /* 0xfffffffd00ec0947 */ /* 0x008fea000393ffff */
[----:B------:R0:W-:Y:S01]  /*8730*/  UTMACMDFLUSH ;  /* 0x00000000000079b7 */ /* 0x0001e20000000000 */
[----:B------:R-:W-:-:S04]  /*8740*/  DEPBAR.LE SB0, 0x0 ;  /* 0x000080000000791a */ /* 0x000fc80000000000 */
[----:B------:R-:W-:Y:S05]  /*8750*/  BRA `(.L_x_64) ;  /* 0x0000001800047947 */ /* 0x000fea0003800000 */
.L_x_62:
[----:B------:R-:W-:-:S08]  /*8760*/  NOP ;  /* 0x0000000000007918 */ /* 0x000fd00000000000 */
[----:B------:R-:W1:-:S00]  /*8770*/  USETMAXREG.DEALLOC.CTAPOOL 0x18 ;  /* 0x00000018000079c8 */ /* 0x000e4000080e0500 */
[----:B-1----:R-:W-:-:S06]  /*8780*/  LOP3.LUT R0, R0, 0x3, RZ, 0xc0, !PT ;  /* 0x0000000300007812 */ /* 0x002fcc00078ec0ff */
[----:B------:R-:W1:Y:S02]  /*8790*/  SHFL.IDX PT, R0, R0, RZ, 0x1f ;  /* 0x00001fff00007589 */ /* 0x000e6400000e0000 */
[----:B-1----:R-:W-:-:S13]  /*87a0*/  ISETP.NE.AND P0, PT, R0, RZ, PT ;  /* 0x000000ff0000720c */ /* 0x002fda0003f05270 */
[----:B------:R-:W-:Y:S05]  /*87b0*/  @P0 BRA `(.L_x_64) ;  /* 0x0000001400ec0947 */ /* 0x000fea0003800000 */
        /* <DEDUP_REMOVED lines=12> */
[----:B------:R-:W-:-:S03]  /*8880*/  IMAD.MOV.U32 R17, RZ, RZ, RZ ;  /* 0x000000ffff117224 */ /* 0x000fc600078e00ff */
[----:B------:R-:W4:Y:S07]  /*8890*/  S2UR UR20, SR_CTAID.Y ;  /* 0x00000000001479c3 */ /* 0x000f2e0000002600 */
[----:B------:R-:W-:Y:S01]  /*88a0*/  @UP0 ULDC UR4, c[0x0][0x2ec] ;  /* 0x0000bb0000040ab9 */ /* 0x000fe20000000800 */
[----:B------:R-:W5:Y:S01]  /*88b0*/  LDC.64 R4, c[0x0][0x718] ;  /* 0x0001c600ff047b82 */ /* 0x000f620000000a00 */
[----:B------:R-:W-:Y:S01]  /*88c0*/  @UP0 ULDC UR6, c[0x0][0x2f0] ;  /* 0x0000bc0000060ab9 */ /* 0x000fe20000000800 */
[----:B-1----:R-:W-:Y:S01]  /*88d0*/  SHF.R.S32.HI R7, RZ, 0x1f, R7 ;  /* 0x0000001fff077819 */ /* 0x002fe20000011407 */
[----:B----4-:R-:W-:-:S02]  /*88e0*/  UIMAD.WIDE.U32 UR4, UR20, UR4, URZ ;  /* 0x00000004140472a5 */ /* 0x010fc4000f8e003f */
[----:B------:R-:W-:Y:S02]  /*88f0*/  UMOV UR12, UR20 ;  /* 0x00000014000c7c82 */ /* 0x000fe40008000000 */
[C---:B--2---:R-:W-:Y:S01]  /*8900*/  IMAD R8, R7.reuse, R2, RZ ;  /* 0x0000000207087224 */ /* 0x044fe200078e02ff */
[----:B------:R-:W-:Y:S01]  /*8910*/  @UP0 USHF.R.U32.HI UR12, URZ, UR6, UR5 ;  /* 0x000000063f0c0299 */ /* 0x000fe20008011605 */
[----:B-----5:R-:W-:Y:S02]  /*8920*/  IMAD R6, R7, R4, RZ ;  /* 0x0000000407067224 */ /* 0x020fe400078e02ff */
[----:B------:R-:W-:Y:S02]  /*8930*/  IMAD R13, R3, UR20, R8 ;  /* 0x00000014030d7c24 */ /* 0x000fe4000f8e0208 */
[----:B------:R-:W1:Y:S01]  /*8940*/  LDC.64 R8, c[0x0][0x720] ;  /* 0x0001c800ff087b82 */ /* 0x000e620000000a00 */
[----:B------:R-:W-:Y:S02]  /*8950*/  IMAD R11, R5, UR20, R6 ;  /* 0x00000014050b7c24 */ /* 0x000fe4000f8e0206 */
[----:B------:R-:W-:-:S04]  /*8960*/  IMAD.WIDE.U32 R4, R4, UR20, RZ ;  /* 0x0000001404047c25 */ /* 0x000fc8000f8e00ff */
[----:B------:R-:W-:Y:S01]  /*8970*/  IMAD.IADD R5, R5, 0x1, R11 ;  /* 0x0000000105057824 */ /* 0x000fe200078e020b */
[----:B------:R-:W2:Y:S01]  /*8980*/  LDC.64 R6, c[0x0][0x738] ;  /* 0x0001ce00ff067b82 */ /* 0x000ea20000000a00 */
[----:B---3--:R-:W-:Y:S01]  /*8990*/  SHF.R.S32.HI R11, RZ, 0x1f, R10 ;  /* 0x0000001fff0b7819 */ /* 0x008fe2000001140a */
[----:B------:R-:W-:-:S04]  /*89a0*/  IMAD.WIDE.U32 R2, R2, UR20, RZ ;  /* 0x0000001402027c25 */ /* 0x000fc8000f8e00ff */
        /* <DEDUP_REMOVED lines=17> */
.L_x_99:
[----:B------:R-:W-:Y:S02]  /*8ac0*/  IMAD.IADD R14, R5, 0x1, R9 ;  /* 0x00000001050e7824 */ /* 0x000fe400078e0209 */
[----:B------:R-:W-:Y:S02]  /*8ad0*/  IMAD.IADD R6, R3, 0x1, R11 ;  /* 0x0000000103067824 */ /* 0x000fe400078e020b */
[----:B-1----:R-:W-:Y:S01]  /*8ae0*/  IMAD.MOV.U32 R0, RZ, RZ, 0x1 ;  /* 0x00000001ff007424 */ /* 0x002fe200078e00ff */
[----:B------:R-:W-:Y:S06]  /*8af0*/  @P0 BRA `(.L_x_85) ;  /* 0x0000000000180947 */ /* 0x000fec0003800000 */
[----:B------:R-:W1:Y:S01]  /*8b00*/  S2R R10, SR_TID.X ;  /* 0x00000000000a7919 */ /* 0x000e620000002100 */
[----:B------:R-:W-:-:S04]  /*8b10*/  IMAD.MOV.U32 R8, RZ, RZ, 0x8100 ;  /* 0x00008100ff087424 */ /* 0x000fc800078e00ff */
[----:B------:R2:W-:Y:S01]  /*8b20*/  SYNCS.ARRIVE.TRANS64 RZ, [R7+URZ+0x31810], R8 ;  /* 0x0318100807ff79a7 */ /* 0x0005e2000800003f */
[----:B-1----:R-:W-:-:S13]  /*8b30*/  LOP3.LUT P1, RZ, R10, 0x1f, RZ, 0xc0, !PT ;  /* 0x0000001f0aff7812 */ /* 0x002fda000782c0ff */
[----:B--2---:R-:W-:Y:S05]  /*8b40*/  @!P1 BRA `(.L_x_85) ;  /* 0x0000000000049947 */ /* 0x004fea0003800000 */
[----:B------:R-:W-:Y:S01]  /*8b50*/  BPT.TRAP 0x1 ;  /* 0x000000040000795c */ /* 0x000fe20000300000 */
.L_x_85:
        /* <DEDUP_REMOVED lines=22> */
[----:B------:R-:W1:Y:S01]  /*8cc0*/  LDC R11, c[0x0][0x280] ;  /* 0x0000a000ff0b7b82 */ /* 0x000e620000000800 */
[----:B------:R-:W-:Y:S01]  /*8cd0*/  UMOV UR41, UR17 ;  /* 0x0000001100297c82 */ /* 0x000fe20008000000 */
[----:B------:R-:W-:Y:S01]  /*8ce0*/  UMOV UR35, UR19 ;  /* 0x0000001300237c82 */ /* 0x000fe20008000000 */
[----:B------:R-:W-:Y:S01]  /*8cf0*/  LEA.HI.X R14, R4, R9, R14, 0x2, P1 ;  /* 0x00000009040e7211 */ /* 0x000fe200008f140e */
[----:B------:R-:W-:Y:S01]  /*8d00*/  UMOV UR33, UR17 ;  /* 0x0000001100217c82 */ /* 0x000fe20008000000 */
[----:B------:R-:W-:Y:S01]  /*8d10*/  R2UR UR22, R10 ;  /* 0x000000000a1672ca */ /* 0x000fe200000e0000 */
[----:B------:R-:W-:Y:S01]  /*8d20*/  UMOV UR26, 0xc0 ;  /* 0x000000c0001a7882 */ /* 0x000fe20000000000 */
        /* <DEDUP_REMOVED lines=69> */
[----:B------:R-:W-:Y:S01]  /*9180*/  VIADD R11, R11, 0x3f ;  /* 0x0000003f0b0b7836 */ /* 0x000fe20000000000 */
[----:B------:R-:W-:Y:S01]  /*9190*/  IADD3 R10, P1, R10, 0x100, RZ ;  /* 0x000001000a0a7810 */ /* 0x000fe20007f3e0ff */
[----:B------:R-:W-:Y:S01]  /*91a0*/  IMAD.MOV.U32 R9, RZ, RZ, 0x1 ;  /* 0x00000001ff097424 */ /* 0x000fe200078e00ff */
[----:B------:R-:W-:Y:S01]  /*91b0*/  CS2R R16, SRZ ;  /* 0x0000000000107805 */ /* 0x000fe2000001ff00 */
[----:B------:R-:W-:Y:S01]  /*91c0*/  IMAD.MOV.U32 R8, RZ, RZ, RZ ;  /* 0x000000ffff087224 */ /* 0x000fe200078e00ff */
[----:B------:R-:W-:-:S04]  /*91d0*/  SHF.R.S32.HI R0, RZ, 0x1f, R11 ;  /* 0x0000001fff007819 */ /* 0x000fc8000001140b */
[----:B------:R-:W-:Y:S02]  /*91e0*/  LEA.HI R0, R0, R11, RZ, 0x6 ;  /* 0x0000000b00007211 */ /* 0x000fe400078f30ff */
[----:B--2---:R-:W-:Y:S01]  /*91f0*/  LEA R11, P2, R2, R12, 0x2 ;  /* 0x0000000c020b7211 */ /* 0x004fe200078410ff */
[----:B------:R-:W-:Y:S01]  /*9200*/  IMAD.X R12, RZ, RZ, R14, P1 ;  /* 0x000000ffff0c7224 */ /* 0x000fe200008e060e */
[----:B------:R-:W-:Y:S01]  /*9210*/  LEA.HI.SX32 R14, R0, 0xffffffff, 0x1a ;  /* 0xffffffff000e7811 */ /* 0x000fe200078fd2ff */
[----:B------:R-:W-:Y:S01]  /*9220*/  IMAD.MOV.U32 R0, RZ, RZ, 0x1 ;  /* 0x00000001ff007424 */ /* 0x000fe200078e00ff */
[----:B------:R-:W-:Y:S02]  /*9230*/  LEA.HI.X R13, R2, R13, R6, 0x2, P2 ;  /* 0x0000000d020d7211 */ /* 0x000fe400010f1406 */
[----:B-1----:R-:W-:-:S07]  /*9240*/  LOP3.LUT R15, R15, 0x1f, RZ, 0xc0, !PT ;  /* 0x0000001f0f0f7812 */ /* 0x002fce00078ec0ff */
.L_x_91:
[----:B------:R-:W-:-:S04]  /*9250*/  SHF.L.U32 R4, R9, 0x1f, RZ ;  /* 0x0000001f09047819 */ /* 0x000fc800000006ff */
[----:B-1----:R-:W1:Y:S02]  /*9260*/  SYNCS.PHASECHK.TRANS64.TRYWAIT P1, [R7+URZ+0x31838], R4 ;  /* 0x03183804070075a7 */ /* 0x002e64000802017f */
[----:B-12--5:R-:W-:Y:S05]  /*9270*/  @!P1 BRA `(.L_x_87) ;  /* 0x0000000c00989947 */ /* 0x026fea0003800000 */
.L_x_100:
[----:B------:R-:W-:Y:S05]  /*9280*/  @P0 BRA `(.L_x_88) ;  /* 0x0000000000140947 */ /* 0x000fea0003800000 */
[----:B------:R-:W-:Y:S01]  /*9290*/  ISETP.NE.AND P1, PT, R15, RZ, PT ;  /* 0x000000ff0f00720c */ /* 0x000fe20003f25270 */
[----:B-1----:R-:W-:-:S04]  /*92a0*/  IMAD.MOV.U32 R4, RZ, RZ, 0x8100 ;  /* 0x00008100ff047424 */ /* 0x002fc800078e00ff */
[----:B------:R2:W-:Y:S08]  /*92b0*/  SYNCS.ARRIVE.TRANS64 RZ, [R7+URZ+0x31830], R4 ;  /* 0x0318300407ff79a7 */ /* 0x0005f0000800003f */
[----:B------:R-:W-:Y:S05]  /*92c0*/  @!P1 BRA `(.L_x_88) ;  /* 0x0000000000049947 */ /* 0x000fea0003800000 */
[----:B------:R-:W-:Y:S01]  /*92d0*/  BPT.TRAP 0x1 ;  /* 0x000000040000795c */ /* 0x000fe20000300000 */
.L_x_88:
[----:B------:R3:W-:Y:S02]  /*92e0*/  STL.64 [R1], R2 ;  /* 0x0000000201007387 */ /* 0x0007e40000100a00 */
[----:B---3--:R-:W1:Y:S02]  /*92f0*/  LDC.64 R2, c[0x0][0x198] ;  /* 0x00006600ff027b82 */ /* 0x008e640000000a00 */
[----:B-12---:R-:W-:-:S05]  /*9300*/  IMAD.MOV.U32 R4, RZ, RZ, R2 ;  /* 0x000000ffff047224 */ /* 0x006fca00078e0002 */
[----:B------:R-:W-:-:S04]  /*9310*/  IADD3 R5, P1, R4, 0x1f0, RZ ;  /* 0x000001f004057810 */ /* 0x000fc80007f3e0ff */
        /* <DEDUP_REMOVED lines=46> */
.L_x_102:
[----:B------:R-:W-:Y:S01]  /*9600*/  LOP3.LUT R9, R9, 0x1, RZ, 0x3c, !PT ;  /* 0x0000000109097812 */ /* 0x000fe200078e3cff */
[----:B------:R-:W-:Y:S06]  /*9610*/  @P2 BRA `(.L_x_90) ;  /* 0x0000000000142947 */ /* 0x000fec0003800000 */
[----:B------:R-:W-:Y:S01]  /*9620*/  ISETP.NE.AND P1, PT, R15, RZ, PT ;  /* 0x000000ff0f00720c */ /* 0x000fe20003f25270 */
[----:B-1----:R-:W-:-:S04]  /*9630*/  IMAD.MOV.U32 R20, RZ, RZ, 0x8100 ;  /* 0x00008100ff147424 */ /* 0x002fc800078e00ff */
[----:B------:R2:W-:Y:S08]  /*9640*/  SYNCS.ARRIVE.TRANS64 RZ, [R18+URZ+0x31810], R20 ;  /* 0x0318101412ff79a7 */ /* 0x0005f0000800003f */
[----:B------:R-:W-:Y:S05]  /*9650*/  @!P1 BRA `(.L_x_90) ;  /* 0x0000000000049947 */ /* 0x000fea0003800000 */
[----:B------:R-:W-:Y:S01]  /*9660*/  BPT.TRAP 0x1 ;  /* 0x000000040000795c */ /* 0x000fe20000300000 */
.L_x_90:
[----:B------:R-:W-:Y:S01]  /*9670*/  R2UR UR43, R8 ;  /* 0x00000000082b72ca */ /* 0x000fe200000e0000 */
[----:B------:R-:W-:Y:S01]  /*9680*/  IMAD R8, R17, 0x8000, R7 ;  /* 0x0000800011087824 */ /* 0x000fe200078e0207 */
        /* <DEDUP_REMOVED lines=51> */
.L_x_86:
[----:B------:R-:W-:-:S04]  /*99c0*/  SHF.L.U32 R10, R9, 0x1f, RZ ;  /* 0x0000001f090a7819 */ /* 0x000fc800000006ff */
[----:B------:R-:W3:Y:S02]  /*99d0*/  SYNCS.PHASECHK.TRANS64.TRYWAIT P1, [R7+URZ+0x31838], R10 ;  /* 0x0318380a070075a7 */ /* 0x000ee4000802017f */
[----:B---3--:R-:W-:Y:S05]  /*99e0*/  @!P1 BRA `(.L_x_92) ;  /* 0x0000000400e89947 */ /* 0x008fea0003800000 */
.L_x_103:
[----:B------:R-:W-:Y:S05]  /*99f0*/  @P0 BRA `(.L_x_93) ;  /* 0x0000000000180947 */ /* 0x000fea0003800000 */
[----:B------:R-:W4:Y:S01]  /*9a00*/  S2R R11, SR_TID.X ;  /* 0x00000000000b7919 */ /* 0x000f220000002100 */
[----:B---3--:R-:W-:-:S04]  /*9a10*/  IMAD.MOV.U32 R10, RZ, RZ, 0x8100 ;  /* 0x00008100ff0a7424 */ /* 0x008fc800078e00ff */
[----:B------:R3:W-:Y:S01]  /*9a20*/  SYNCS.ARRIVE.TRANS64 RZ, [R7+URZ+0x31830], R10 ;  /* 0x0318300a07ff79a7 */ /* 0x0007e2000800003f */
[----:B----4-:R-:W-:-:S13]  /*9a30*/  LOP3.LUT P0, RZ, R11, 0x1f, RZ, 0xc0, !PT ;  /* 0x0000001f0bff7812 */ /* 0x010fda000780c0ff */
[----:B---3--:R-:W-:Y:S05]  /*9a40*/  @!P0 BRA `(.L_x_93) ;  /* 0x0000000000048947 */ /* 0x008fea0003800000 */
[----:B------:R-:W-:Y:S01]  /*9a50*/  BPT.TRAP 0x1 ;  /* 0x000000040000795c */ /* 0x000fe20000300000 */
.L_x_93:
[----:B---3--:R-:W3:Y:S01]  /*9a60*/  LDC.64 R10, c[0x0][0x728] ;  /* 0x0001ca00ff0a7b82 */ /* 0x008ee20000000a00 */
        /* <DEDUP_REMOVED lines=15> */
[----:B------:R-:W-:-:S02]  /*9b60*/  UIADD3 UR40, UR8, 0x24100, URZ ;  /* 0x0002410008287890 */ /* 0x000fc4000fffe03f */
[----:B------:R-:W-:Y:S02]  /*9b70*/  UIADD3 UR41, UR8, 0x31830, URZ ;  /* 0x0003183008297890 */ /* 0x000fe4000fffe03f */
[----:B------:R-:W-:Y:S02]  /*9b80*/  UIADD3 UR32, UR8, 0x26100, URZ ;  /* 0x0002610008207890 */ /* 0x000fe4000fffe03f */
[----:B------:R-:W-:Y:S01]  /*9b90*/  UIADD3 UR24, UR8, 0x28100, URZ ;  /* 0x0002810008187890 */ /* 0x000fe2000fffe03f */
[C---:B---3--:R-:W-:Y:S01]  /*9ba0*/  LEA R10, P0, R2.reuse, R10, 0x2 ;  /* 0x0000000a020a7211 */ /* 0x048fe200078010ff */
        /* <DEDUP_REMOVED lines=18> */
[----:B------:R-:W-:-:S02]  /*9cd0*/  ISETP.NE.AND P0, PT, R17, 0x2, PT ;  /* 0x000000021100780c */ /* 0x000fc40003f05270 */
[----:B------:R-:W-:Y:S02]  /*9ce0*/  LOP3.LUT R6, R9, 0x1, RZ, 0x3c, !PT ;  /* 0x0000000109067812 */ /* 0x000fe400078e3cff */
        /* <DEDUP_REMOVED lines=8> */
[----:B---3--:R-:W-:Y:S01]  /*9d70*/  NOP ;  /* 0x0000000000007918 */ /* 0x008fe20000000000 */
.L_x_83:
[----:B------:R-:W-:Y:S05]  /*9d80*/  WARPSYNC.ALL ;  /* 0x0000000000007948 */ /* 0x000fea0003800000 */
[----:B------:R-:W-:-:S13]  /*9d90*/  ELECT P0, URZ, PT ;  /* 0x00000000003f782f */ /* 0x000fda0003800000 */
[----:B------:R-:W-:Y:S05]  /*9da0*/  @!P0 BRA `(.L_x_64) ;  /* 0x0000000000708947 */ /* 0x000fea0003800000 */
[----:B------:R-:W-:-:S04]  /*9db0*/  LOP3.LUT R19, R19, 0x2, RZ, 0xfc, !PT ;  /* 0x0000000213137812 */ /* 0x000fc800078efcff */
[----:B------:R-:W-:-:S13]  /*9dc0*/  ISETP.NE.AND P1, PT, R19, 0x3, PT ;  /* 0x000000031300780c */ /* 0x000fda0003f25270 */
[----:B------:R-:W-:Y:S05]  /*9dd0*/  @!P1 BRA `(.L_x_94) ;  /* 0x0000000000049947 */ /* 0x000fea0003800000 */
[----:B------:R-:W-:Y:S01]  /*9de0*/  BPT.TRAP 0x1 ;  /* 0x000000040000795c */ /* 0x000fe20000300000 */
.L_x_94:
[----:B------:R-:W3:Y:S01]  /*9df0*/  S2R R3, SR_CgaCtaId ;  /* 0x0000000000037919 */ /* 0x000ee20000008800 */
[----:B------:R-:W-:-:S04]  /*9e00*/  MOV R2, 0x400 ;  /* 0x0000040000027802 */ /* 0x000fc80000000f00 */
[----:B---3--:R-:W-:Y:S02]  /*9e10*/  LEA R5, R3, R2, 0x18 ;  /* 0x0000000203057211 */ /* 0x008fe400078ec0ff */
[----:B------:R-:W-:-:S03]  /*9e20*/  SHF.L.U32 R3, R0, 0x1f, RZ ;  /* 0x0000001f00037819 */ /* 0x000fc600000006ff */
[----:B------:R-:W-:-:S04]  /*9e30*/  VIADD R2, R5, 0x31820 ;  /* 0x0003182005027836 */ /* 0x000fc80000000000 */
[----:B------:R-:W-:-:S04]  /*9e40*/  IMAD R4, R17, 0x8, R2 ;  /* 0x0000000811047824 */ /* 0x000fc800078e0202 */
[----:B------:R-:W3:Y:S02]  /*9e50*/  SYNCS.PHASECHK.TRANS64.TRYWAIT P0, [R4+URZ], R3 ;  /* 0x00000003040075a7 */ /* 0x000ee4000800017f */
[----:B---3--:R-:W-:Y:S05]  /*9e60*/  @!P0 BRA `(.L_x_95) ;  /* 0x0000000000dc8947 */ /* 0x008fea0003800000 */
.L_x_104:
[----:B------:R-:W-:-:S05]  /*9e70*/  VIADD R17, R17, 0x1 ;  /* 0x0000000111117836 */ /* 0x000fca0000000000 */
[----:B------:R-:W-:-:S04]  /*9e80*/  ISETP.NE.AND P0, PT, R17, 0x2, PT ;  /* 0x000000021100780c */ /* 0x000fc80003f05270 */
[----:B---3--:R-:W-:Y:S02]  /*9e90*/  SEL R3, RZ, 0x1, P0 ;  /* 0x00000001ff037807 */ /* 0x008fe40000000000 */
[----:B------:R-:W-:Y:S02]  /*9ea0*/  SEL R17, R17, RZ, P0 ;  /* 0x000000ff11117207 */ /* 0x000fe40000000000 */
[----:B------:R-:W-:-:S03]  /*9eb0*/  LOP3.LUT R0, R0, R3, RZ, 0x3c, !PT ;  /* 0x0000000300007212 */ /* 0x000fc600078e3cff */
[----:B------:R-:W-:Y:S01]  /*9ec0*/  IMAD R17, R17, 0x8, R2 ;  /* 0x0000000811117824 */ /* 0x000fe200078e0202 */
[----:B------:R-:W-:-:S04]  /*9ed0*/  SHF.L.U32 R0, R0, 0x1f, RZ ;  /* 0x0000001f00007819 */ /* 0x000fc800000006ff */
[----:B------:R-:W3:Y:S02]  /*9ee0*/  SYNCS.PHASECHK.TRANS64.TRYWAIT P0, [R17+URZ], R0 ;  /* 0x00000000110075a7 */ /* 0x000ee4000800017f */
[----:B---3--:R-:W-:Y:S05]  /*9ef0*/  @!P0 BRA `(.L_x_96) ;  /* 0x0000000000cc8947 */ /* 0x008fea0003800000 */
.L_x_105:
[----:B------:R-:W-:Y:S05]  /*9f00*/  @!P1 BRA `(.L_x_97) ;  /* 0x0000000000049947 */ /* 0x000fea0003800000 */
[----:B------:R-:W-:Y:S01]  /*9f10*/  BPT.TRAP 0x1 ;  /* 0x000000040000795c */ /* 0x000fe20000300000 */
.L_x_97:
[----:B------:R-:W-:-:S07]  /*9f20*/  SHF.L.U32 R6, R6, 0x1f, RZ ;  /* 0x0000001f06067819 */ /* 0x000fce00000006ff */
.L_x_98:
[----:B----4-:R4:W1:Y:S02]  /*9f30*/  SYNCS.PHASECHK.TRANS64.TRYWAIT P0, [R5+URZ+0x31838], R6 ;  /* 0x03183806050075a7 */ /* 0x010864000800017f */
[----:B-1----:R-:W-:Y:S05]  /*9f40*/  @!P0 NANOSLEEP.SYNCS 0x989680 ;  /* 0x009896800000895d */ /* 0x002fea0003900000 */
[----:B------:R-:W1:Y:S02]  /*9f50*/  @!P0 SYNCS.PHASECHK.TRANS64 P0, [R5+URZ+0x31838], R6 ;  /* 0x03183806050085a7 */ /* 0x000e64000800007f */
[----:B-1----:R-:W-:Y:S05]  /*9f60*/  @!P0 BRA `(.L_x_98) ;  /* 0xfffffffc00f08947 */ /* 0x002fea000383ffff */
.L_x_64:
[----:B------:R-:W-:Y:S05]  /*9f70*/  BSYNC B0 ;  /* 0x0000000000007941 */ /* 0x000fea0003800000 */
.L_x_61:
[----:B------:R-:W-:Y:S05]  /*9f80*/  EXIT ;  /* 0x000000000000794d */ /* 0x000fea0003800000 */
.L_x_66:
[----:B-1----:R-:W-:-:S04]  /*9f90*/  IMAD.U32 R2, RZ, RZ, UR60 ;  /* 0x0000003cff027e24 */ /* 0x002fc8000f8e00ff */
[----:B------:R1:W2:Y:S03]  /*9fa0*/  SYNCS.PHASECHK.TRANS64.TRYWAIT P0, [R2+URZ+0x31800], R11 ;  /* 0x0318000b020075a7 */ /* 0x0002a6000800017f */
[----:B--2---:R-:W-:Y:S05]  /*9fb0*/  @!P0 NANOSLEEP.SYNCS 0x989680 ;  /* 0x009896800000895d */ /* 0x004fea0003900000 */
[----:B------:R-:W2:Y:S02]  /*9fc0*/  @!P0 SYNCS.PHASECHK.TRANS64 P0, [R2+URZ+0x31800], R11 ;  /* 0x0318000b020085a7 */ /* 0x000ea4000800007f */
[----:B--2---:R-:W-:Y:S05]  /*9fd0*/  @!P0 BRA `(.L_x_66) ;  /* 0xfffffffc00ec8947 */ /* 0x004fea000383ffff */
[----:B------:R-:W-:Y:S05]  /*9fe0*/  BRA `(.L_x_65) ;  /* 0xffffff6400e87947 */ /* 0x000fea000383ffff */
.L_x_71:
[----:B--2---:R2:W3:Y:S02]  /*9ff0*/  SYNCS.PHASECHK.TRANS64.TRYWAIT P1, [R16+URZ+0x31810], R11 ;  /* 0x0318100b100075a7 */ /* 0x0044e4000802017f */
[----:B---3--:R-:W-:Y:S05]  /*a000*/  @!P1 NANOSLEEP.SYNCS 0x989680 ;  /* 0x009896800000995d */ /* 0x008fea0003900000 */
[----:B------:R-:W3:Y:S02]  /*a010*/  @!P1 SYNCS.PHASECHK.TRANS64 P1, [R16+URZ+0x31810], R11 ;  /* 0x0318100b100095a7 */ /* 0x000ee4000802007f */
[----:B---3--:R-:W-:Y:S05]  /*a020*/  @!P1 BRA `(.L_x_71) ;  /* 0xfffffffc00f09947 */ /* 0x008fea000383ffff */
[----:B------:R-:W-:Y:S05]  /*a030*/  BRA `(.L_x_70) ;  /* 0xffffff7400387947 */ /* 0x000fea000383ffff */
.L_x_75:
[----:B------:R1:W1:Y:S02]  /*a040*/  SYNCS.PHASECHK.TRANS64.TRYWAIT P1, [R5+URZ+0x31830], R10 ;  /* 0x0318300a050075a7 */ /* 0x000264000802017f */
[----:B-1----:R-:W-:Y:S05]  /*a050*/  @!P1 NANOSLEEP.SYNCS 0x989680 ;  /* 0x009896800000995d */ /* 0x002fea0003900000 */
[----:B------:R-:W1:Y:S02]  /*a060*/  @!P1 SYNCS.PHASECHK.TRANS64 P1, [R5+URZ+0x31830], R10 ;  /* 0x0318300a050095a7 */ /* 0x000e64000802007f */
[----:B-1----:R-:W-:Y:S05]  /*a070*/  @!P1 BRA `(.L_x_75) ;  /* 0xfffffffc00f09947 */ /* 0x002fea000383ffff */
[----:B------:R-:W-:Y:S05]  /*a080*/  BRA `(.L_x_74) ;  /* 0xffffff9000387947 */ /* 0x000fea000383ffff */
.L_x_84:
[----:B-1----:R1:W2:Y:S02]  /*a090*/  SYNCS.PHASECHK.TRANS64.TRYWAIT P1, [R7+URZ+0x31820], R0 ;  /* 0x03182000070075a7 */ /* 0x0022a4000802017f */
[----:B--2---:R-:W-:Y:S05]  /*a0a0*/  @!P1 NANOSLEEP.SYNCS 0x989680 ;  /* 0x009896800000995d */ /* 0x004fea0003900000 */
[----:B------:R-:W2:Y:S02]  /*a0b0*/  @!P1 SYNCS.PHASECHK.TRANS64 P1, [R7+URZ+0x31820], R0 ;  /* 0x03182000070095a7 */ /* 0x000ea4000802007f */
[----:B--2---:R-:W-:Y:S05]  /*a0c0*/  @!P1 BRA `(.L_x_84) ;  /* 0xfffffffc00f09947 */ /* 0x004fea000383ffff */
[----:B------:R-:W-:Y:S05]  /*a0d0*/  BRA `(.L_x_99) ;  /* 0xffffffe800787947 */ /* 0x000fea000383ffff */
.L_x_87:
[----:B-1----:R1:W2:Y:S02]  /*a0e0*/  SYNCS.PHASECHK.TRANS64.TRYWAIT P1, [R7+URZ+0x31838], R4 ;  /* 0x03183804070075a7 */ /* 0x0022a4000802017f */
[----:B--2---:R-:W-:Y:S05]  /*a0f0*/  @!P1 NANOSLEEP.SYNCS 0x989680 ;  /* 0x009896800000995d */ /* 0x004fea0003900000 */
[----:B------:R-:W2:Y:S02]  /*a100*/  @!P1 SYNCS.PHASECHK.TRANS64 P1, [R7+URZ+0x31838], R4 ;  /* 0x03183804070095a7 */ /* 0x000ea4000802007f */
[----:B--2---:R-:W-:Y:S05]  /*a110*/  @!P1 BRA `(.L_x_87) ;  /* 0xfffffffc00f09947 */ /* 0x004fea000383ffff */
[----:B------:R-:W-:Y:S05]  /*a120*/  BRA `(.L_x_100) ;  /* 0xfffffff000547947 */ /* 0x000fea000383ffff */
.L_x_89:
[----:B------:R-:W-:-:S07]  /*a130*/  SHF.L.U32 R20, R0, 0x1f, RZ ;  /* 0x0000001f00147819 */ /* 0x000fce00000006ff */
.L_x_101:
[----:B-1----:R1:W2:Y:S02]  /*a140*/  SYNCS.PHASECHK.TRANS64.TRYWAIT P1, [R18+URZ+0x31820], R20 ;  /* 0x03182014120075a7 */ /* 0x0022a4000802017f */
[----:B--2---:R-:W-:Y:S05]  /*a150*/  @!P1 NANOSLEEP.SYNCS 0x989680 ;  /* 0x009896800000995d */ /* 0x004fea0003900000 */
[----:B------:R-:W2:Y:S02]  /*a160*/  @!P1 SYNCS.PHASECHK.TRANS64 P1, [R18+URZ+0x31820], R20 ;  /* 0x03182014120095a7 */ /* 0x000ea4000802007f */
[----:B--2---:R-:W-:Y:S05]  /*a170*/  @!P1 BRA `(.L_x_101) ;  /* 0xfffffffc00f09947 */ /* 0x004fea000383ffff */
[----:B------:R-:W-:Y:S05]  /*a180*/  BRA `(.L_x_102) ;  /* 0xfffffff4001c7947 */ /* 0x000fea000383ffff */
.L_x_92:
[----:B---3--:R3:W4:Y:S02]  /*a190*/  SYNCS.PHASECHK.TRANS64.TRYWAIT P1, [R7+URZ+0x31838], R10 ;  /* 0x0318380a070075a7 */ /* 0x008724000802017f */
[----:B----4-:R-:W-:Y:S05]  /*a1a0*/  @!P1 NANOSLEEP.SYNCS 0x989680 ;  /* 0x009896800000995d */ /* 0x010fea0003900000 */
[----:B------:R-:W4:Y:S02]  /*a1b0*/  @!P1 SYNCS.PHASECHK.TRANS64 P1, [R7+URZ+0x31838], R10 ;  /* 0x0318380a070095a7 */ /* 0x000f24000802007f */
[----:B----4-:R-:W-:Y:S05]  /*a1c0*/  @!P1 BRA `(.L_x_92) ;  /* 0xfffffffc00f09947 */ /* 0x010fea000383ffff */
[----:B------:R-:W-:Y:S05]  /*a1d0*/  BRA `(.L_x_103) ;  /* 0xfffffff800047947 */ /* 0x000fea000383ffff */
.L_x_95:
[----:B---3--:R3:W4:Y:S02]  /*a1e0*/  SYNCS.PHASECHK.TRANS64.TRYWAIT P0, [R4+URZ], R3 ;  /* 0x00000003040075a7 */ /* 0x008724000800017f */
[----:B----4-:R-:W-:Y:S05]  /*a1f0*/  @!P0 NANOSLEEP.SYNCS 0x989680 ;  /* 0x009896800000895d */ /* 0x010fea0003900000 */
[----:B------:R-:W4:Y:S02]  /*a200*/  @!P0 SYNCS.PHASECHK.TRANS64 P0, [R4+URZ], R3 ;  /* 0x00000003040085a7 */ /* 0x000f24000800007f */
[----:B----4-:R-:W-:Y:S05]  /*a210*/  @!P0 BRA `(.L_x_95) ;  /* 0xfffffffc00f08947 */ /* 0x010fea000383ffff */
[----:B------:R-:W-:Y:S05]  /*a220*/  BRA `(.L_x_104) ;  /* 0xfffffffc00107947 */ /* 0x000fea000383ffff */
.L_x_96:
[----:B---3--:R3:W4:Y:S02]  /*a230*/  SYNCS.PHASECHK.TRANS64.TRYWAIT P0, [R17+URZ], R0 ;  /* 0x00000000110075a7 */ /* 0x008724000800017f */
[----:B----4-:R-:W-:Y:S05]  /*a240*/  @!P0 NANOSLEEP.SYNCS 0x989680 ;  /* 0x009896800000895d */ /* 0x010fea0003900000 */
[----:B------:R-:W4:Y:S02]  /*a250*/  @!P0 SYNCS.PHASECHK.TRANS64 P0, [R17+URZ], R0 ;  /* 0x00000000110085a7 */ /* 0x000f24000800007f */
[----:B----4-:R-:W-:Y:S05]  /*a260*/  @!P0 BRA `(.L_x_96) ;  /* 0xfffffffc00f08947 */ /* 0x010fea000383ffff */
[----:B------:R-:W-:Y:S05]  /*a270*/  BRA `(.L_x_105) ;  /* 0xfffffffc00207947 */ /* 0x000fea000383ffff */
.L_x_106:
        /* <DEDUP_REMOVED lines=16> */
.L_x_1146:


//--------------------- .text._ZN7cutlass13device_kernelIN5flash11enable_sm90INS1_16FlashAttnBwdSm90INS1_25CollectiveMainloopBwdSm90ILi2ELi1ELi1EN4cute5tupleIJNS5_1CILi1EEES8_S8_EEENS6_IJNS7_ILi64EEENS7_ILi80EEENS7_ILi256EEEEEENS_10bfloat16_tEfNS_4arch4Sm90ELb0ELb0ELb0ELb1ELb0ELb0ELb1ELb1ELi2ELi1ELi1ELi1ELb0EEENS1_21CollectiveEpilogueBwdISD_SE_SG_Li256ELb1ELb1ELi2EEENS1_19SingleTileSchedulerILb1ELb0ELb0ELi80EEEEEEEEEvNT_6ParamsE --------------------------
	.section	.text._ZN7cutlass13device_kernelIN5flash11enable_sm90INS1_16FlashAttnBwdSm90INS1_25CollectiveMainloopBwdSm90ILi2ELi1ELi1EN4cute5tupleIJNS5_1CILi1EEES8_S8_EEENS6_IJNS7_ILi64EEENS7_ILi80EEENS7_ILi256EEEEEENS_10bfloat16_tEfNS_4arch4Sm90ELb0ELb0ELb0ELb1ELb0ELb0ELb1ELb1ELi2ELi1ELi1ELi1ELb0EEENS1_21CollectiveEpilogueBwdISD_SE_SG_Li256ELb1ELb1ELi2EEENS1_19SingleTileSchedulerILb1ELb0ELb0ELi80EEEEEEEEEvNT_6ParamsE,"ax",@progbits
	.align	128
.text._ZN7cutlass13device_kernelIN5flash11enable_sm90INS1_16FlashAttnBwdSm90INS1_25CollectiveMainloopBwdSm90ILi2ELi1ELi1EN4cute5tupleIJNS5_1CILi1EEES8_S8_EEENS6_IJNS7_ILi64EEENS7_ILi80EEENS7_ILi256EEEEEENS_10bfloat16_tEfNS_4arch4Sm90ELb0ELb0ELb0ELb1ELb0ELb0ELb1ELb1ELi2ELi1ELi1ELi1ELb0EEENS1_21CollectiveEpilogueBwdISD_SE_SG_Li256ELb1ELb1ELi2EEENS1_19SingleTileSchedulerILb1ELb0ELb0ELi80EEEEEEEEEvNT_6ParamsE:
        .type           _ZN7cutlass13device_kernelIN5flash11enable_sm90INS1_16FlashAttnBwdSm90INS1_25CollectiveMainloopBwdSm90ILi2ELi1ELi1EN4cute5tupleIJNS5_1CILi1EEES8_S8_EEENS6_IJNS7_ILi64EEENS7_ILi80EEENS7_ILi256EEEEEENS_10bfloat16_tEfNS_4arch4Sm90ELb0ELb0ELb0ELb1ELb0ELb0ELb1ELb1ELi2ELi1ELi1ELi1ELb0EEENS1_21CollectiveEpilogueBwdISD_SE_SG_Li256ELb1ELb1ELi2EEENS1_19SingleTileSchedulerILb1ELb0ELb0ELi80EEEEEEEEEvNT_6ParamsE,@function
        .size           _ZN7cutlass13device_kernelIN5flash11enable_sm90INS1_16FlashAttnBwdSm90INS1_25CollectiveMainloopBwdSm90ILi2ELi1ELi1EN4cute5tupleIJNS5_1CILi1EEES8_S8_EEENS6_IJNS7_ILi64EEENS7_ILi80EEENS7_ILi256EEEEEENS_10bfloat16_tEfNS_4arch4Sm90ELb0ELb0ELb0ELb1ELb0ELb0ELb1ELb1ELi2ELi1ELi1ELi1ELb0EEENS1_21CollectiveEpilogueBwdISD_SE_SG_Li256ELb1ELb1ELi2EEENS1_19SingleTileSchedulerILb1ELb0ELb0ELi80EEEEEEEEEvNT_6ParamsE,(.L_x_1147 - _ZN7cutlass13device_kernelIN5flash11enable_sm90INS1_16FlashAttnBwdSm90INS1_25CollectiveMainloopBwdSm90ILi2ELi1ELi1EN4cute5tupleIJNS5_1CILi1EEES8_S8_EEENS6_IJNS7_ILi64EEENS7_ILi80EEENS7_ILi256EEEEEENS_10bfloat16_tEfNS_4arch4Sm90ELb0ELb0ELb0ELb1ELb0ELb0ELb1ELb1ELi2ELi1ELi1ELi1ELb0EEENS1_21CollectiveEpilogueBwdISD_SE_SG_Li256ELb1ELb1ELi2EEENS1_19SingleTileSchedulerILb1ELb0ELb0ELi80EEEEEEEEEvNT_6ParamsE)
        .other          _ZN7cutlass13device_kernelIN5flash11enable_sm90INS1_16FlashAttnBwdSm90INS1_25CollectiveMainloopBwdSm90ILi2ELi1ELi1EN4cute5tupleIJNS5_1CILi1EEES8_S8_EEENS6_IJNS7_ILi64EEENS7_ILi80EEENS7_ILi256EEEEEENS_10bfloat16_tEfNS_4arch4Sm90ELb0ELb0ELb0ELb1ELb0ELb0ELb1ELb1ELi2ELi1ELi1ELi1ELb0EEENS1_21CollectiveEpilogueBwdISD_SE_SG_Li256ELb1ELb1ELi2EEENS1_19SingleTileSchedulerILb1ELb0ELb0ELi80EEEEEEEEEvNT_6ParamsE,@"STO_CUDA_ENTRY STV_DEFAULT"
_ZN7cutlass13device_kernelIN5flash11enable_sm90INS1_16FlashAttnBwdSm90INS1_25CollectiveMainloopBwdSm90ILi2ELi1ELi1EN4cute5tupleIJNS5_1CILi1EEES8_S8_EEENS6_IJNS7_ILi64EEENS7_ILi80EEENS7_ILi256EEEEEENS_10bfloat16_tEfNS_4arch4Sm90ELb0ELb0ELb0ELb1ELb0ELb0ELb1ELb1ELi2ELi1ELi1ELi1ELb0EEENS1_21CollectiveEpilogueBwdISD_SE_SG_Li256ELb1ELb1ELi2EEENS1_19SingleTileSchedulerILb1ELb0ELb0ELi80EEEEEEEEEvNT_6ParamsE:
[----:B------:R-:W0:Y:S02]  /*0000*/  LDC R1, c[0x0][0x28] ;  /* 0x00000a00ff017b82 */ /* 0x000e240000000800 */
[----:B0-----:R-:W-:Y:S01]  /*0010*/  VIADD R1, R1, 0xfffffff0 ;  /* 0xfffffff001017836 */ /* 0x001fe20000000000 */
[----:B------:R-:W0:Y:S01]  /*0020*/  S2R R3, SR_TID.X ;  /* 0x0000000000037919 */ /* 0x000e220000002100 */
[----:B------:R-:W-:Y:S01]  /*0030*/  ELECT P0, URZ, PT ;  /* 0x00000000003f782f */ /* 0x000fe20003800000 */
[----:B------:R-:W-:Y:S01]  /*0040*/  BSSY B0, `(.L_x_107) ;  /* 0x0000013000007945 */ /* 0x000fe20003800000 */
[----:B0-----:R-:W-:-:S05]  /*0050*/  SHF.R.U32.HI R0, RZ, 0x5, R3 ;  /* 0x00000005ff007819 */ /* 0x001fca0000011603 */
[----:B------:R-:W0:Y:S02]  /*0060*/  SHFL.IDX PT, R2, R0, RZ, 0x1f ;  /* 0x00001fff00027589 */ /* 0x000e2400000e0000 */
[----:B0-----:R-:W-:-:S13]  /*0070*/  ISETP.EQ.AND P0, PT, R2, RZ, P0 ;  /* 0x000000ff0200720c */ /* 0x001fda0000702270 */
        /* <DEDUP_REMOVED lines=14> */
[----:B0-----:R-:W-:Y:S01]  /*0160*/  NOP ;  /* 0x0000000000007918 */ /* 0x001fe20000000000 */
.L_x_108:
[----:B------:R-:W-:Y:S05]  /*0170*/  BSYNC B0 ;  /* 0x0000000000007941 */ /* 0x000fea0003800000 */
.L_x_107:
[----:B------:R-:W-:Y:S01]  /*0180*/  VOTEU.ANY UP0, P0 ;  /* 0x00000000003f7886 */ /* 0x000fe20000000100 */
[----:B------:R-:W0:Y:S01]  /*0190*/  SHFL.IDX PT, R2, R0, RZ, 0x1f ;  /* 0x00001fff00027589 */ /* 0x000e2200000e0000 */
[----:B------:R-:W-:-:S03]  /*01a0*/  UMOV UR4, 0x1 ;  /* 0x0000000100047882 */ /* 0x000fc60000000000 */
[----:B------:R-:W1:Y:S01]  /*01b0*/  @UP0 S2UR UR7, SR_CgaCtaId ;  /* 0x00000000000709c3 */ /* 0x000e620000008800 */
[----:B------:R-:W-:Y:S01]  /*01c0*/  @UP0 UMOV UR6, 0x400 ;  /* 0x0000040000060882 */ /* 0x000fe20000000000 */
[----:B------:R-:W-:-:S04]  /*01d0*/  @UP0 UIADD3 UR4, -UR4, 0x100000, URZ ;  /* 0x0010000004040890 */ /* 0x000fc8000fffe13f */
[----:B------:R-:W-:Y:S02]  /*01e0*/  @UP0 USHF.L.U32 UR5, UR4, 0xb, URZ ;  /* 0x0000000b04050899 */ /* 0x000fe4000800063f */
[----:B------:R-:W-:Y:S01]  /*01f0*/  @UP0 USHF.L.U32 UR4, UR4, 0x1, URZ ;  /* 0x0000000104040899 */ /* 0x000fe2000800063f */
[----:B0-----:R-:W-:Y:S02]  /*0200*/  ISETP.NE.AND P1, PT, R2, RZ, PT ;  /* 0x000000ff0200720c */ /* 0x001fe40003f25270 */
[----:B------:R-:W-:Y:S01]  /*0210*/  SHF.R.U32.HI R2, RZ, 0x7, R3 ;  /* 0x00000007ff027819 */ /* 0x000fe20000011603 */
[----:B-1----:R-:W-:Y:S01]  /*0220*/  @UP0 ULEA UR6, UR7, UR6, 0x18 ;  /* 0x0000000607060291 */ /* 0x002fe2000f8ec03f */
[----:B------:R-:W-:-:S04]  /*0230*/  VOTEU.ANY UP0, P0 ;  /* 0x00000000003f7886 */ /* 0x000fc80000000100 */
[----:B------:R-:W0:Y:S04]  /*0240*/  SHFL.IDX PT, R2, R2, RZ, 0x1f ;  /* 0x00001fff02027589 */ /* 0x000e2800000e0000 */
[----:B------:R-:W1:Y:S03]  /*0250*/  FENCE.VIEW.ASYNC.S ;  /* 0x00000000000073c6 */ /* 0x000e660000000000 */
[----:B-1----:R1:W2:Y:S01]  /*0260*/  @UP0 SYNCS.EXCH.64 URZ, [UR6+0x31600], UR4 ;  /* 0x03160004063f05b2 */ /* 0x0022a20008000100 */
[----:B------:R-:W-:Y:S05]  /*0270*/  @P1 BRA `(.L_x_109) ;  /* 0x0000000000481947 */ /* 0x000fea0003800000 */
[----:B-1----:R-:W1:Y:S01]  /*0280*/  S2UR UR5, SR_CgaCtaId ;  /* 0x00000000000579c3 */ /* 0x002e620000008800 */
[----:B------:R-:W-:Y:S01]  /*0290*/  UMOV UR4, 0x400 ;  /* 0x0000040000047882 */ /* 0x000fe20000000000 */
[----:B------:R-:W-:Y:S01]  /*02a0*/  UMOV UR6, 0x1 ;  /* 0x0000000100067882 */ /* 0x000fe20000000000 */
[----:B------:R-:W-:Y:S01]  /*02b0*/  UMOV UR9, 0x100 ;  /* 0x0000010000097882 */ /* 0x000fe20000000000 */
[----:B------:R-:W-:-:S04]  /*02c0*/  UIADD3 UR6, -UR6, 0x100000, URZ ;  /* 0x0010000006067890 */ /* 0x000fc8000fffe13f */
[----:B------:R-:W-:Y:S02]  /*02d0*/  USHF.L.U32 UR7, UR6, 0xb, URZ ;  /* 0x0000000b06077899 */ /* 0x000fe4000800063f */
[----:B------:R-:W-:Y:S01]  /*02e0*/  USHF.L.U32 UR6, UR6, 0x1, URZ ;  /* 0x0000000106067899 */ /* 0x000fe2000800063f */
[----:B------:R-:W-:Y:S01]  /*02f0*/  ELECT P0, URZ, PT ;  /* 0x00000000003f782f */ /* 0x000fe20003800000 */
[----:B-1----:R-:W-:Y:S02]  /*0300*/  ULEA UR8, UR5, UR4, 0x18 ;  /* 0x0000000405087291 */ /* 0x002fe4000f8ec03f */
[----:B------:R-:W-:-:S04]  /*0310*/  UIADD3 UR4, -UR9, 0x100000, URZ ;  /* 0x0010000009047890 */ /* 0x000fc8000fffe13f */
[----:B------:R-:W-:Y:S02]  /*0320*/  USHF.L.U32 UR5, UR4, 0xb, URZ ;  /* 0x0000000b04057899 */ /* 0x000fe4000800063f */
[----:B------:R-:W-:Y:S01]  /*0330*/  USHF.L.U32 UR4, UR4, 0x1, URZ ;  /* 0x0000000104047899 */ /* 0x000fe2000800063f */
[----:B------:R-:W1:Y:S03]  /*0340*/  FENCE.VIEW.ASYNC.S ;  /* 0x00000000000073c6 */ /* 0x000e660000000000 */
[----:B-1----:R3:W4:Y:S08]  /*0350*/  SYNCS.EXCH.64 URZ, [UR8+0x31610], UR6 ;  /* 0x03161006083f75b2 */ /* 0x0027300008000100 */
[----:B------:R3:W1:Y:S01]  /*0360*/  SYNCS.EXCH.64 URZ, [UR8+0x31620], UR4 ;  /* 0x03162004083f75b2 */ /* 0x0006620008000100 */
[----:B------:R3:W0:Y:S01]  /*0370*/  SYNCS.EXCH.64 URZ, [UR8+0x31618], UR6 ;  /* 0x03161806083f75b2 */ /* 0x0006220008000100 */
[----:B------:R3:W0:Y:S02]  /*0380*/  SYNCS.EXCH.64 URZ, [UR8+0x31628], UR4 ;  /* 0x03162804083f75b2 */ /* 0x0006240008000100 */
[----:B---3--:R-:W-:Y:S01]  /*0390*/  NOP ;  /* 0x0000000000007918 */ /* 0x008fe20000000000 */
.L_x_109:
[----:B------:R-:W3:Y:S01]  /*03a0*/  SHFL.IDX PT, R3, R0, RZ, 0x1f ;  /* 0x00001fff00037589 */ /* 0x000ee200000e0000 */
[----:B------:R-:W-:Y:S01]  /*03b0*/  NOP ;  /* 0x0000000000007918 */ /* 0x000fe20000000000 */
[----:B---3--:R-:W-:-:S13]  /*03c0*/  ISETP.NE.AND P0, PT, R3, RZ, PT ;  /* 0x000000ff0300720c */ /* 0x008fda0003f05270 */
[----:B------:R-:W-:Y:S05]  /*03d0*/  @P0 BRA `(.L_x_110) ;  /* 0x0000000000400947 */ /* 0x000fea0003800000 */
[----:B-1----:R-:W1:Y:S01]  /*03e0*/  S2UR UR5, SR_CgaCtaId ;  /* 0x00000000000579c3 */ /* 0x002e620000008800 */
[----:B------:R-:W-:Y:S01]  /*03f0*/  UMOV UR4, 0x400 ;  /* 0x0000040000047882 */ /* 0x000fe20000000000 */
[----:B------:R-:W-:Y:S01]  /*0400*/  UMOV UR6, 0x1 ;  /* 0x0000000100067882 */ /* 0x000fe20000000000 */
[----:B------:R-:W-:Y:S01]  /*0410*/  UMOV UR7, 0x100 ;  /* 0x0000010000077882 */ /* 0x000fe20000000000 */
[----:B------:R-:W-:Y:S01]  /*0420*/  ELECT P0, URZ, PT ;  /* 0x00000000003f782f */ /* 0x000fe20003800000 */
[----:B-1----:R-:W-:Y:S02]  /*0430*/  ULEA UR8, UR5, UR4, 0x18 ;  /* 0x0000000405087291 */ /* 0x002fe4000f8ec03f */
[----:B------:R-:W-:-:S04]  /*0440*/  UIADD3 UR4, -UR6, 0x100000, URZ ;  /* 0x0010000006047890 */ /* 0x000fc8000fffe13f */
[----:B------:R-:W-:Y:S02]  /*0450*/  USHF.L.U32 UR5, UR4, 0xb, URZ ;  /* 0x0000000b04057899 */ /* 0x000fe4000800063f */
[----:B------:R-:W-:Y:S02]  /*0460*/  USHF.L.U32 UR4, UR4, 0x1, URZ ;  /* 0x0000000104047899 */ /* 0x000fe4000800063f */
[----:B------:R-:W-:-:S04]  /*0470*/  UIADD3 UR6, -UR7, 0x100000, URZ ;  /* 0x0010000007067890 */ /* 0x000fc8000fffe13f */
[----:B------:R-:W-:Y:S02]  /*0480*/  USHF.L.U32 UR7, UR6, 0xb, URZ ;  /* 0x0000000b06077899 */ /* 0x000fe4000800063f */
[----:B------:R-:W-:Y:S01]  /*0490*/  USHF.L.U32 UR6, UR6, 0x1, URZ ;  /* 0x0000000106067899 */ /* 0x000fe2000800063f */
[----:B------:R-:W1:Y:S03]  /*04a0*/  FENCE.VIEW.ASYNC.S ;  /* 0x00000000000073c6 */ /* 0x000e660000000000 */
[----:B-1----:R3:W1:Y:S08]  /*04b0*/  SYNCS.EXCH.64 URZ, [UR8+0x31630], UR4 ;  /* 0x03163004083f75b2 */ /* 0x0026700008000100 */
[----:B------:R3:W0:Y:S02]  /*04c0*/  SYNCS.EXCH.64 URZ, [UR8+0x31638], UR6 ;  /* 0x03163806083f75b2 */ /* 0x0006240008000100 */
[----:B---3--:R-:W-:Y:S01]  /*04d0*/  NOP ;  /* 0x0000000000007918 */ /* 0x008fe20000000000 */
.L_x_110:
[----:B0-----:R-:W-:Y:S01]  /*04e0*/  ISETP.NE.AND P0, PT, R2, RZ, PT ;  /* 0x000000ff0200720c */ /* 0x001fe20003f05270 */
[----:B------:R-:W-:Y:S01]  /*04f0*/  IMAD.MOV.U32 R21, RZ, RZ, 0x1 ;  /* 0x00000001ff157424 */ /* 0x000fe200078e00ff */
[----:B------:R-:W-:Y:S01]  /*0500*/  NOP ;  /* 0x0000000000007918 */ /* 0x000fe20000000000 */
[----:B------:R-:W-:Y:S03]  /*0510*/  BSSY B0, `(.L_x_111) ;  /* 0x0000e2b000007945 */ /* 0x000fe60003800000 */
[----:B------:R-:W-:Y:S01]  /*0520*/  SEL R21, R21, 0x2, !P0 ;  /* 0x0000000215157807 */ /* 0x000fe20004000000 */
[----:B-12-4-:R-:W-:Y:S06]  /*0530*/  BAR.SYNC.DEFER_BLOCKING 0x0 ;  /* 0x0000000000007b1d */ /* 0x016fec0000010000 */
[----:B------:R-:W-:Y:S05]  /*0540*/  @!P0 BRA `(.L_x_112) ;  /* 0x000000c000b48947 */ /* 0x000fea0003800000 */
.L_x_113:
[----:B------:R-:W-:-:S08]  /*0550*/  NOP ;  /* 0x0000000000007918 */ /* 0x000fd00000000000 */
[----:B------:R-:W0:Y:S02]  /*0560*/  USETMAXREG.TRY_ALLOC.CTAPOOL UP0, 0xf0 ;  /* 0x000000f0000079c8 */ /* 0x000e240008000600 */
[----:B0-----:R-:W-:-:S13]  /*0570*/  PLOP3.LUT P0, PT, PT, PT, UP0, 0x80, 0x0 ;  /* 0x000000000000781c */ /* 0x001fda0003f0f008 */
[----:B------:R-:W-:Y:S05]  /*0580*/  @!P0 BRA `(.L_x_113) ;  /* 0xfffffffc00f08947 */ /* 0x000fea000383ffff */
[----:B------:R-:W-:Y:S01]  /*0590*/  ULDC.64 UR4, c[0x0][0x8d8] ;  /* 0x0002360000047ab9 */ /* 0x000fe20000000a00 */
[----:B------:R-:W0:Y:S01]  /*05a0*/  S2R R11, SR_CTAID.X ;  /* 0x00000000000b7919 */ /* 0x000e220000002500 */
[----:B------:R-:W-:Y:S01]  /*05b0*/  ISETP.NE.U32.AND P0, PT, RZ, UR4, PT ;  /* 0x00000004ff007c0c */ /* 0x000fe2000bf05070 */
[----:B------:R-:W1:Y:S03]  /*05c0*/  S2R R233, SR_CTAID.Z ;  /* 0x0000000000e97919 */ /* 0x000e660000002700 */
[----:B------:R-:W-:-:S13]  /*05d0*/  ISETP.NE.AND.EX P0, PT, RZ, UR5, PT, P0 ;  /* 0x00000005ff007c0c */ /* 0x000fda000bf05300 */
[----:B------:R-:W-:Y:S05]  /*05e0*/  @!P0 BRA `(.L_x_114) ;  /* 0x0000000000148947 */ /* 0x000fea0003800000 */
[----:B------:R-:W1:Y:S01]  /*05f0*/  LDC.64 R2, c[0x0][0x8d8] ;  /* 0x00023600ff027b82 */ /* 0x000e620000000a00 */
[----:B------:R-:W-:Y:S01]  /*0600*/  ULDC.64 UR4, c[0x0][0x208] ;  /* 0x0000820000047ab9 */ /* 0x000fe20000000a00 */
[----:B-1----:R-:W-:-:S05]  /*0610*/  IMAD.WIDE R2, R233, 0x4, R2 ;  /* 0x00000004e9027825 */ /* 0x002fca00078e0202 */
[----:B------:R1:W5:Y:S01]  /*0620*/  LDG.E R0, desc[UR4][R2.64] ;  /* 0x0000000402007981 */ /* 0x000362000c1e1900 */
[----:B------:R-:W-:Y:S05]  /*0630*/  BRA `(.L_x_115) ;  /* 0x0000000000307947 */ /* 0x000fea0003800000 */
.L_x_114:
[----:B------:R-:W-:Y:S02]  /*0640*/  ULDC.64 UR4, c[0x0][0x8d0] ;  /* 0x0002340000047ab9 */ /* 0x000fe40000000a00 */
[----:B------:R-:W-:-:S04]  /*0650*/  ISETP.NE.U32.AND P0, PT, RZ, UR4, PT ;  /* 0x00000004ff007c0c */ /* 0x000fc8000bf05070 */
[----:B------:R-:W-:-:S13]  /*0660*/  ISETP.NE.AND.EX P0, PT, RZ, UR5, PT, P0 ;  /* 0x00000005ff007c0c */ /* 0x000fda000bf05300 */
[----:B------:R-:W-:Y:S05]  /*0670*/  @!P0 BRA `(.L_x_116) ;  /* 0x00000000001c8947 */ /* 0x000fea0003800000 */
[----:B------:R-:W1:Y:S01]  /*0680*/  LDC.64 R2, c[0x0][0x8d0] ;  /* 0x00023400ff027b82 */ /* 0x000e620000000a00 */
[----:B------:R-:W-:Y:S01]  /*0690*/  ULDC.64 UR4, c[0x0][0x208] ;  /* 0x0000820000047ab9 */ /* 0x000fe20000000a00 */
[----:B-1----:R-:W-:-:S05]  /*06a0*/  IMAD.WIDE R2, R233, 0x4, R2 ;  /* 0x00000004e9027825 */ /* 0x002fca00078e0202 */
[----:B------:R-:W2:Y:S04]  /*06b0*/  LDG.E R0, desc[UR4][R2.64] ;  /* 0x0000000402007981 */ /* 0x000ea8000c1e1900 */
[----:B------:R-:W2:Y:S02]  /*06c0*/  LDG.E R5, desc[UR4][R2.64+0x4] ;  /* 0x0000040402057981 */ /* 0x000ea4000c1e1900 */
[----:B--2---:R-:W-:Y:S01]  /*06d0*/  IMAD.IADD R0, R5, 0x1, -R0 ;  /* 0x0000000105007824 */ /* 0x004fe200078e0a00 */
[----:B------:R-:W-:Y:S06]  /*06e0*/  BRA `(.L_x_115) ;  /* 0x0000000000047947 */ /* 0x000fec0003800000 */
.L_x_116:
[----:B------:R-:W2:Y:S02]  /*06f0*/  LDC R0, c[0x0][0x8bc] ;  /* 0x00022f00ff007b82 */ /* 0x000ea40000000800 */
.L_x_115:
[----:B01----:R-:W-:-:S05]  /*0700*/  IMAD R3, R11, 0x50, RZ ;  /* 0x000000500b037824 */ /* 0x003fca00078e02ff */
[----:B--2--5:R-:W-:-:S04]  /*0710*/  ISETP.GE.AND P0, PT, R3, R0, PT ;  /* 0x000000000300720c */ /* 0x024fc80003f06270 */
[----:B------:R-:W-:-:S04]  /*0720*/  SEL R233, R233, 0xffffffff, !P0 ;  /* 0xffffffffe9e97807 */ /* 0x000fc80004000000 */
[----:B------:R-:W-:-:S13]  /*0730*/  ISETP.GE.AND P0, PT, R233, RZ, PT ;  /* 0x000000ffe900720c */ /* 0x000fda0003f06270 */
[----:B------:R-:W-:Y:S05]  /*0740*/  @!P0 BRA `(.L_x_117) ;  /* 0x000000e0001c8947 */ /* 0x000fea0003800000 */
[----:B------:R-:W0:Y:S01]  /*0750*/  LDC.64 R4, c[0x0][0x770] ;  /* 0x0001dc00ff047b82 */ /* 0x000e220000000a00 */
[----:B------:R-:W-:-:S07]  /*0760*/  ULDC.64 UR6, c[0x0][0x208] ;  /* 0x0000820000067ab9 */ /* 0x000fce0000000a00 */
[----:B------:R-:W1:Y:S08]  /*0770*/  LDC.64 R2, c[0x0][0x770] ;  /* 0x0001dc00ff027b82 */ /* 0x000e700000000a00 */
[----:B------:R-:W2:Y:S01]  /*0780*/  LDC.64 R6, c[0x0][0x780] ;  /* 0x0001e000ff067b82 */ /* 0x000ea20000000a00 */
[----:B0-----:R-:W-:-:S04]  /*0790*/  ISETP.NE.U32.AND P1, PT, R4, RZ, PT ;  /* 0x000000ff0400720c */ /* 0x001fc80003f25070 */
[----:B------:R-:W-:Y:S01]  /*07a0*/  ISETP.NE.AND.EX P1, PT, R5, RZ, PT, P1 ;  /* 0x000000ff0500720c */ /* 0x000fe20003f25310 */
[----:B-1----:R-:W-:Y:S01]  /*07b0*/  IMAD.WIDE R4, R233, 0x4, R2 ;  /* 0x00000004e9047825 */ /* 0x002fe200078e0202 */
[----:B--2---:R-:W-:-:S11]  /*07c0*/  ISETP.NE.U32.AND P0, PT, R6, RZ, PT ;  /* 0x000000ff0600720c */ /* 0x004fd60003f05070 */
[----:B------:R-:W2:Y:S01]  /*07d0*/  @P1 LDG.E R8, desc[UR6][R4.64] ;  /* 0x0000000604081981 */ /* 0x000ea2000c1e1900 */
[----:B------:R-:W-:Y:S01]  /*07e0*/  ISETP.NE.AND.EX P0, PT, R7, RZ, PT, P0 ;  /* 0x000000ff0700720c */ /* 0x000fe20003f05300 */
[----:B------:R-:W0:-:S12]  /*07f0*/  LDC R6, c[0x0][0x290] ;  /* 0x0000a400ff067b82 */ /* 0x000e180000000800 */
[----:B------:R-:W1:Y:S01]  /*0800*/  @P0 LDC.64 R2, c[0x0][0x780] ;  /* 0x0001e000ff020b82 */ /* 0x000e620000000a00 */
[----:B------:R-:W-:Y:S02]  /*0810*/  ULDC UR4, c[0x0][0x280] ;  /* 0x0000a00000047ab9 */ /* 0x000fe40000000800 */
[----:B------:R-:W-:Y:S01]  /*0820*/  IMAD.U32 R0, RZ, RZ, UR4 ;  /* 0x00000004ff007e24 */ /* 0x000fe2000f8e00ff */
[----:B------:R-:W-:Y:S02]  /*0830*/  ULDC.64 UR4, c[0x0][0x788] ;  /* 0x0001e20000047ab9 */ /* 0x000fe40000000a00 */
[----:B------:R-:W-:-:S04]  /*0840*/  ISETP.NE.U32.AND P2, PT, RZ, UR4, PT ;  /* 0x00000004ff007c0c */ /* 0x000fc8000bf45070 */
[----:B------:R-:W-:Y:S01]  /*0850*/  ISETP.NE.AND.EX P2, PT, RZ, UR5, PT, P2 ;  /* 0x00000005ff007c0c */ /* 0x000fe2000bf45320 */
[----:B-1----:R-:W-:-:S05]  /*0860*/  @P0 IMAD.WIDE R2, R233, 0x4, R2 ;  /* 0x00000004e9020825 */ /* 0x002fca00078e0202 */
[----:B------:R1:W5:Y:S01]  /*0870*/  @P0 LDG.E R0, desc[UR6][R2.64] ;  /* 0x0000000602000981 */ /* 0x000362000c1e1900 */
[----:B--2---:R-:W-:-:S05]  /*0880*/  @P1 IMAD R8, R233, 0x40, R8 ;  /* 0x00000040e9081824 */ /* 0x004fca00078e0208 */
[----:B------:R-:W-:-:S04]  /*0890*/  @P1 SHF.R.S32.HI R7, RZ, 0x1f, R8 ;  /* 0x0000001fff071819 */ /* 0x000fc80000011408 */
[----:B------:R-:W-:Y:S01]  /*08a0*/  @P1 LEA.HI R8, R7, R8, RZ, 0x6 ;  /* 0x0000000807081211 */ /* 0x000fe200078f30ff */
[----:B------:R-:W-:-:S04]  /*08b0*/  IMAD.MOV.U32 R7, RZ, RZ, RZ ;  /* 0x000000ffff077224 */ /* 0x000fc800078e00ff */
[----:B------:R-:W-:Y:S01]  /*08c0*/  @P1 IMAD.SHL.U32 R8, R8, 0x100, RZ ;  /* 0x0000010008081824 */ /* 0x000fe200078e00ff */
[----:B01----:R-:W-:Y:S06]  /*08d0*/  @P0 BRA `(.L_x_118) ;  /* 0x0000000000140947 */ /* 0x003fec0003800000 */
[----:B------:R-:W-:Y:S05]  /*08e0*/  @!P1 BRA `(.L_x_118) ;  /* 0x0000000000109947 */ /* 0x000fea0003800000 */
[----:B------:R-:W-:Y:S02]  /*08f0*/  ULDC.64 UR4, c[0x0][0x208] ;  /* 0x0000820000047ab9 */ /* 0x000fe40000000a00 */
[----:B------:R-:W2:Y:S04]  /*0900*/  LDG.E R3, desc[UR4][R4.64] ;  /* 0x0000000404037981 */ /* 0x000ea8000c1e1900 */
[----:B-----5:R-:W2:Y:S02]  /*0910*/  LDG.E R0, desc[UR4][R4.64+0x4] ;  /* 0x0000040404007981 */ /* 0x020ea4000c1e1900 */
[----:B--2---:R-:W-:-:S07]  /*0920*/  IMAD.IADD R0, R0, 0x1, -R3 ;  /* 0x0000000100007824 */ /* 0x004fce00078e0a03 */
.L_x_118:
[----:B------:R-:W-:Y:S01]  /*0930*/  @P1 LOP3.LUT R7, R8, 0xffffc000, RZ, 0xc0, !PT ;  /* 0xffffc00008071812 */ /* 0x000fe200078ec0ff */
[----:B------:R-:W-:Y:S06]  /*0940*/  @!P2 BRA `(.L_x_119) ;  /* 0x000000000014a947 */ /* 0x000fec0003800000 */
[----:B------:R-:W0:Y:S01]  /*0950*/  LDC.64 R2, c[0x0][0x788] ;  /* 0x0001e200ff027b82 */ /* 0x000e220000000a00 */
[----:B------:R-:W-:Y:S01]  /*0960*/  ULDC.64 UR4, c[0x0][0x208] ;  /* 0x0000820000047ab9 */ /* 0x000fe20000000a00 */
[----:B0-----:R-:W-:-:S05]  /*0970*/  IMAD.WIDE R2, R233, 0x4, R2 ;  /* 0x00000004e9027825 */ /* 0x001fca00078e0202 */
[----:B------:R0:W5:Y:S01]  /*0980*/  LDG.E R6, desc[UR4][R2.64] ;  /* 0x0000000402067981 */ /* 0x000162000c1e1900 */
[----:B------:R-:W-:Y:S05]  /*0990*/  BRA `(.L_x_120) ;  /* 0x0000000000287947 */ /* 0x000fea0003800000 */
.L_x_119:
[----:B------:R-:W-:Y:S02]  /*09a0*/  ULDC.64 UR4, c[0x0][0x778] ;  /* 0x0001de0000047ab9 */ /* 0x000fe40000000a00 */
[----:B------:R-:W-:-:S04]  /*09b0*/  ISETP.NE.U32.AND P0, PT, RZ, UR4, PT ;  /* 0x00000004ff007c0c */ /* 0x000fc8000bf05070 */
[----:B------:R-:W-:-:S13]  /*09c0*/  ISETP.NE.AND.EX P0, PT, RZ, UR5, PT, P0 ;  /* 0x00000005ff007c0c */ /* 0x000fda000bf05300 */
[----:B------:R-:W-:Y:S05]  /*09d0*/  @!P0 BRA `(.L_x_120) ;  /* 0x0000000000188947 */ /* 0x000fea0003800000 */
[----:B------:R-:W0:Y:S01]  /*09e0*/  LDC.64 R2, c[0x0][0x778] ;  /* 0x0001de00ff027b82 */ /* 0x000e220000000a00 */
[----:B------:R-:W-:Y:S01]  /*09f0*/  ULDC.64 UR4, c[0x0][0x208] ;  /* 0x0000820000047ab9 */ /* 0x000fe20000000a00 */
[----:B0-----:R-:W-:-:S05]  /*0a00*/  IMAD.WIDE R2, R233, 0x4, R2 ;  /* 0x00000004e9027825 */ /* 0x001fca00078e0202 */
[----:B------:R-:W2:Y:S04]  /*0a10*/  LDG.E R6, desc[UR4][R2.64] ;  /* 0x0000000402067981 */ /* 0x000ea8000c1e1900 */
[----:B------:R-:W2:Y:S02]  /*0a20*/  LDG.E R5, desc[UR4][R2.64+0x4] ;  /* 0x0000040402057981 */ /* 0x000ea4000c1e1900 */
[----:B--2---:R-:W-:-:S07]  /*0a30*/  IMAD.IADD R6, R5, 0x1, -R6 ;  /* 0x0000000105067824 */ /* 0x004fce00078e0a06 */
.L_x_120:
[----:B-----5:R-:W-:Y:S02]  /*0a40*/  ISETP.GE.AND P2, PT, R0, 0x1, PT ;  /* 0x000000010000780c */ /* 0x020fe40003f46270 */
[----:B------:R-:W-:Y:S02]  /*0a50*/  CS2R R134, SRZ ;  /* 0x0000000000867805 */ /* 0x000fe4000001ff00 */
[----:B------:R-:W-:Y:S02]  /*0a60*/  PLOP3.LUT P0, PT, PT, PT, PT, 0x80, 0x0 ;  /* 0x000000000000781c */ /* 0x000fe40003f0f070 */
        /* <DEDUP_REMOVED lines=78> */
[----:B------:R-:W-:Y:S01]  /*0f50*/  CS2R R136, SRZ ;  /* 0x0000000000887805 */ /* 0x000fe2000001ff00 */
[----:B------:R-:W-:Y:S06]  /*0f60*/  @!P2 BRA `(.L_x_121) ;  /* 0x000000740074a947 */ /* 0x000fec0003800000 */
[----:B0-----:R-:W0:Y:S01]  /*0f70*/  S2R R3, SR_CgaCtaId ;  /* 0x0000000000037919 */ /* 0x001e220000008800 */
[----:B------:R-:W-:Y:S01]  /*0f80*/  MOV R18, 0x400 ;  /* 0x0000040000127802 */ /* 0x000fe20000000f00 */
[----:B------:R-:W-:Y:S01]  /*0f90*/  VIADD R8, R0, 0x3f ;  /* 0x0000003f00087836 */ /* 0x000fe20000000000 */
[----:B------:R-:W-:Y:S01]  /*0fa0*/  SHF.L.U32 R13, RZ, 0x1f, RZ ;  /* 0x0000001fff0d7819 */ /* 0x000fe200000006ff */
[----:B------:R-:W1:Y:S01]  /*0fb0*/  S2R R2, SR_TID.X ;  /* 0x0000000000027919 */ /* 0x000e620000002100 */
[----:B------:R-:W-:Y:S02]  /*0fc0*/  IMAD R10, R11, -0x50, R6 ;  /* 0xffffffb00b0a7824 */ /* 0x000fe400078e0206 */
[----:B------:R-:W-:-:S04]  /*0fd0*/  SHF.R.S32.HI R9, RZ, 0x1f, R8 ;  /* 0x0000001fff097819 */ /* 0x000fc80000011408 */
[----:B------:R-:W-:Y:S02]  /*0fe0*/  LEA.HI R235, R9, R8, RZ, 0x6 ;  /* 0x0000000809eb7211 */ /* 0x000fe400078f30ff */
[----:B0-----:R-:W-:-:S04]  /*0ff0*/  LEA R18, R3, R18, 0x18 ;  /* 0x0000001203127211 */ /* 0x001fc800078ec0ff */
[----:B------:R-:W0:Y:S01]  /*1000*/  SYNCS.PHASECHK.TRANS64.TRYWAIT P0, [R18+URZ+0x31600], R13 ;  /* 0x0316000d120075a7 */ /* 0x000e22000800017f */
[----:B-1----:R-:W-:-:S05]  /*1010*/  VIADD R2, R2, 0xffffff80 ;  /* 0xffffff8002027836 */ /* 0x002fca0000000000 */
[----:B------:R-:W-:-:S04]  /*1020*/  SHF.R.S32.HI R3, RZ, 0x1f, R2 ;  /* 0x0000001fff037819 */ /* 0x000fc80000011402 */
[CC--:B------:R-:W-:Y:S02]  /*1030*/  LEA.HI R4, R3.reuse, R2.reuse, RZ, 0x7 ;  /* 0x0000000203047211 */ /* 0x0c0fe400078f38ff */
[CC--:B------:R-:W-:Y:S02]  /*1040*/  LEA.HI R6, R3.reuse, R2.reuse, RZ, 0x5 ;  /* 0x0000000203067211 */ /* 0x0c0fe400078f28ff */
[----:B------:R-:W-:Y:S02]  /*1050*/  SHF.R.S32.HI R0, RZ, 0x7, R4 ;  /* 0x00000007ff007819 */ /* 0x000fe40000011404 */
[----:B------:R-:W-:-:S03]  /*1060*/  LEA.HI R8, R3, R2, RZ, 0x4 ;  /* 0x0000000203087211 */ /* 0x000fc600078f20ff */
[----:B------:R1:W2:Y:S02]  /*1070*/  SHFL.IDX PT, R5, R0, RZ, 0x1f ;  /* 0x00001fff00057589 */ /* 0x0002a400000e0000 */
[----:B01----:R-:W-:Y:S05]  /*1080*/  @P0 BRA `(.L_x_122) ;  /* 0x0000000000080947 */ /* 0x003fea0003800000 */
[----:B------:R-:W0:Y:S02]  /*1090*/  SYNCS.PHASECHK.TRANS64.TRYWAIT P0, [R18+URZ+0x31600], R13 ;  /* 0x0316000d120075a7 */ /* 0x000e24000800017f */
[----:B0-----:R-:W-:Y:S05]  /*10a0*/  @!P0 BRA `(.L_x_123) ;  /* 0x000000d400cc8947 */ /* 0x001fea0003800000 */
.L_x_122:
[----:B------:R-:W-:Y:S01]  /*10b0*/  LOP3.LUT R3, R4, 0xffffff80, RZ, 0xc0, !PT ;  /* 0xffffff8004037812 */ /* 0x000fe200078ec0ff */
[----:B------:R-:W1:Y:S01]  /*10c0*/  S2UR UR4, SR_CTAID.Y ;  /* 0x00000000000479c3 */ /* 0x000e620000002600 */
[----:B0-----:R-:W-:Y:S01]  /*10d0*/  LOP3.LUT R13, R8, 0xffffff0, RZ, 0xc0, !PT ;  /* 0x0ffffff0080d7812 */ /* 0x001fe200078ec0ff */
[----:B------:R-:W-:Y:S01]  /*10e0*/  IMAD.MOV.U32 R16, RZ, RZ, RZ ;  /* 0x000000ffff107224 */ /* 0x000fe200078e00ff */
[--C-:B------:R-:W-:Y:S01]  /*10f0*/  SHF.R.S32.HI R4, RZ, 0x5, R6.reuse ;  /* 0x00000005ff047819 */ /* 0x100fe20000011406 */
[C---:B------:R-:W-:Y:S01]  /*1100*/  IMAD.IADD R9, R2.reuse, 0x1, -R3 ;  /* 0x0000000102097824 */ /* 0x040fe200078e0a03 */
[----:B------:R-:W-:Y:S01]  /*1110*/  SHF.R.S32.HI R11, RZ, 0x1f, R6 ;  /* 0x0000001fff0b7819 */ /* 0x000fe20000011406 */
[----:B------:R-:W-:Y:S01]  /*1120*/  IMAD.IADD R13, R2, 0x1, -R13 ;  /* 0x00000001020d7824 */ /* 0x000fe200078e0a0d */
[C---:B------:R-:W-:Y:S01]  /*1130*/  LEA.HI R3, R0.reuse, R0, RZ, 0x1 ;  /* 0x0000000000037211 */ /* 0x040fe200078f08ff */
[----:B------:R-:W0:Y:S01]  /*1140*/  LDC.64 R14, c[0x0][0x2d8] ;  /* 0x0000b600ff0e7b82 */ /* 0x000e220000000a00 */
[----:B------:R-:W-:Y:S01]  /*1150*/  LEA.HI R11, R11, R4, RZ, 0x2 ;  /* 0x000000040b0b7211 */ /* 0x000fe200078f10ff */
[C---:B------:R-:W-:Y:S01]  /*1160*/  IMAD R6, R0.reuse, 0x40, R13 ;  /* 0x0000004000067824 */ /* 0x040fe200078e020d */
[----:B--2---:R-:W-:Y:S01]  /*1170*/  LEA.HI R2, R5, R5, RZ, 0x1 ;  /* 0x0000000505027211 */ /* 0x004fe200078f08ff */
[----:B------:R-:W-:Y:S01]  /*1180*/  IMAD R8, R0, 0x800, R9 ;  /* 0x0000080000087824 */ /* 0x000fe200078e0209 */
[----:B------:R-:W-:Y:S01]  /*1190*/  LOP3.LUT R3, R3, 0xfffffffe, RZ, 0xc0, !PT ;  /* 0xfffffffe03037812 */ /* 0x000fe200078ec0ff */
[----:B------:R-:W-:Y:S01]  /*11a0*/  IMAD.MOV.U32 R228, RZ, RZ, RZ ;  /* 0x000000ffffe47224 */ /* 0x000fe200078e00ff */
[----:B------:R-:W-:Y:S01]  /*11b0*/  LOP3.LUT R11, R11, 0xfffffc, RZ, 0xc0, !PT ;  /* 0x00fffffc0b0b7812 */ /* 0x000fe200078ec0ff */
[----:B------:R-:W-:Y:S01]  /*11c0*/  IMAD.MOV.U32 R19, RZ, RZ, RZ ;  /* 0x000000ffff137224 */ /* 0x000fe200078e00ff */
[----:B------:R-:W-:Y:S01]  /*11d0*/  LOP3.LUT R2, R2, 0xfffffffe, RZ, 0xc0, !PT ;  /* 0xfffffffe02027812 */ /* 0x000fe200078ec0ff */
[----:B------:R-:W-:Y:S01]  /*11e0*/  IMAD.IADD R3, R0, 0x1, -R3 ;  /* 0x0000000100037824 */ /* 0x000fe200078e0a03 */
[----:B------:R-:W-:Y:S01]  /*11f0*/  SHF.R.S32.HI R0, RZ, 0x1f, R9 ;  /* 0x0000001fff007819 */ /* 0x000fe20000011409 */
[----:B------:R-:W-:Y:S01]  /*1200*/  IMAD.IADD R11, R4, 0x1, -R11 ;  /* 0x00000001040b7824 */ /* 0x000fe200078e0a0b */
[----:B------:R-:W-:Y:S01]  /*1210*/  SEL R231, R233, RZ, !P1 ;  /* 0x000000ffe9e77207 */ /* 0x000fe20004800000 */
[----:B------:R-:W-:Y:S01]  /*1220*/  IMAD.IADD R4, R5, 0x1, -R2 ;  /* 0x0000000105047824 */ /* 0x000fe200078e0a02 */
[----:B------:R-:W-:Y:S01]  /*1230*/  LOP3.LUT R229, R21, 0x1, RZ, 0xfc, !PT ;  /* 0x0000000115e57812 */ /* 0x000fe200078efcff */
[----:B------:R-:W-:Y:S01]  /*1240*/  IMAD.SHL.U32 R2, R8, 0x4, RZ ;  /* 0x0000000408027824 */ /* 0x000fe200078e00ff */
[----:B-1----:R-:W-:Y:S01]  /*1250*/  USHF.R.S32.HI UR5, URZ, 0x1f, UR4 ;  /* 0x0000001f3f057899 */ /* 0x002fe20008011404 */
[----:B------:R-:W-:Y:S01]  /*1260*/  IMAD R13, R3, -0x8, R10 ;  /* 0xfffffff8030d7824 */ /* 0x000fe200078e020a */
[----:B------:R-:W-:Y:S01]  /*1270*/  LEA.HI R3, R0, R9, RZ, 0x2 ;  /* 0x0000000900037211 */ /* 0x000fe200078f10ff */
[----:B------:R-:W-:Y:S01]  /*1280*/  IMAD R11, R11, 0x10, R6 ;  /* 0x000000100b0b7824 */ /* 0x000fe200078e0206 */
[----:B------:R-:W-:-:S02]  /*1290*/  SHF.R.S32.HI R10, RZ, 0x1f, R2 ;  /* 0x0000001fff0a7819 */ /* 0x000fc40000011402 */
[----:B------:R-:W-:Y:S02]  /*12a0*/  CS2R R134, SRZ ;  /* 0x0000000000867805 */ /* 0x000fe4000001ff00 */
[--C-:B------:R-:W-:Y:S02]  /*12b0*/  SHF.R.S32.HI R5, RZ, 0x2, R3.reuse ;  /* 0x00000002ff057819 */ /* 0x100fe40000011403 */
[----:B------:R-:W-:Y:S02]  /*12c0*/  CS2R R132, SRZ ;  /* 0x0000000000847805 */ /* 0x000fe4000001ff00 */
[----:B------:R-:W-:Y:S02]  /*12d0*/  SHF.R.S32.HI R6, RZ, 0x1f, R3 ;  /* 0x0000001fff067819 */ /* 0x000fe40000011403 */
[----:B------:R-:W-:Y:S02]  /*12e0*/  CS2R R130, SRZ ;  /* 0x0000000000827805 */ /* 0x000fe4000001ff00 */
[----:B------:R-:W-:-:S02]  /*12f0*/  IADD3 R2, P0, R2, R7, RZ ;  /* 0x0000000702027210 */ /* 0x000fc40007f1e0ff */
[----:B------:R-:W-:Y:S02]  /*1300*/  CS2R R128, SRZ ;  /* 0x0000000000807805 */ /* 0x000fe4000001ff00 */
[----:B------:R-:W-:Y:S02]  /*1310*/  LOP3.LUT R8, R3, 0xfffffffc, RZ, 0xc0, !PT ;  /* 0xfffffffc03087812 */ /* 0x000fe400078ec0ff */
[----:B------:R-:W-:Y:S02]  /*1320*/  CS2R R126, SRZ ;  /* 0x00000000007e7805 */ /* 0x000fe4000001ff00 */
[----:B------:R-:W-:Y:S02]  /*1330*/  LEA.HI R6, R6, R5, RZ, 0x3 ;  /* 0x0000000506067211 */ /* 0x000fe400078f18ff */
[----:B------:R-:W-:Y:S02]  /*1340*/  CS2R R124, SRZ ;  /* 0x00000000007c7805 */ /* 0x000fe4000001ff00 */
[----:B------:R-:W-:Y:S01]  /*1350*/  LEA.HI.X.SX32 R3, R7, R10, 0x1, P0 ;  /* 0x0000000a07037211 */ /* 0x000fe200000f0eff */
[----:B0-----:R-:W-:Y:S01]  /*1360*/  IMAD R10, R14, UR5, RZ ;  /* 0x000000050e0a7c24 */ /* 0x001fe2000f8e02ff */
[----:B------:R-:W-:Y:S01]  /*1370*/  SHF.R.S32.HI R7, RZ, 0x1f, R233 ;  /* 0x0000001fff077819 */ /* 0x000fe200000114e9 */
[----:B------:R-:W-:Y:S01]  /*1380*/  IMAD.IADD R8, R9, 0x1, -R8 ;  /* 0x0000000109087824 */ /* 0x000fe200078e0a08 */
[----:B------:R-:W-:Y:S01]  /*1390*/  LEA.HI R0, R0, R9, RZ, 0x5 ;  /* 0x0000000900007211 */ /* 0x000fe200078f28ff */
[----:B------:R-:W-:Y:S01]  /*13a0*/  IMAD.WIDE.U32 R2, R14, UR4, R2 ;  /* 0x000000040e027c25 */ /* 0x000fe2000f8e0002 */
[----:B------:R-:W-:-:S02]  /*13b0*/  LOP3.LUT R6, R6, 0xfffffff8, RZ, 0xc0, !PT ;  /* 0xfffffff806067812 */ /* 0x000fc400078ec0ff */
[----:B------:R-:W-:Y:S02]  /*13c0*/  CS2R R122, SRZ ;  /* 0x00000000007a7805 */ /* 0x000fe4000001ff00 */
[----:B------:R-:W-:Y:S01]  /*13d0*/  SEL R7, R7, RZ, !P1 ;  /* 0x000000ff07077207 */ /* 0x000fe20004800000 */
[----:B------:R-:W-:Y:S01]  /*13e0*/  IMAD R9, R15, UR4, R10 ;  /* 0x000000040f097c24 */ /* 0x000fe2000f8e020a */
[----:B------:R-:W-:Y:S01]  /*13f0*/  SHF.R.S32.HI R232, RZ, 0x5, R0 ;  /* 0x00000005ffe87819 */ /* 0x000fe20000011400 */
[----:B------:R-:W-:Y:S01]  /*1400*/  IMAD.IADD R5, R5, 0x1, -R6 ;  /* 0x0000000105057824 */ /* 0x000fe200078e0a06 */
[----:B------:R-:W-:Y:S01]  /*1410*/  ULDC.64 UR4, c[0x0][0x2e0] ;  /* 0x0000b80000047ab9 */ /* 0x000fe20000000a00 */
[----:B------:R-:W-:Y:S01]  /*1420*/  IMAD.IADD R3, R3, 0x1, R9 ;  /* 0x0000000103037824 */ /* 0x000fe200078e0209 */
[----:B------:R-:W-:Y:S01]  /*1430*/  CS2R R120, SRZ ;  /* 0x0000000000787805 */ /* 0x000fe2000001ff00 */
[----:B------:R-:W-:Y:S01]  /*1440*/  IMAD R6, R7, UR4, RZ ;  /* 0x0000000407067c24 */ /* 0x000fe2000f8e02ff */
[----:B------:R-:W-:Y:S01]  /*1450*/  CS2R R118, SRZ ;  /* 0x0000000000767805 */ /* 0x000fe2000001ff00 */
[----:B------:R-:W-:Y:S01]  /*1460*/  IMAD R232, R232, 0x10, R5 ;  /* 0x00000010e8e87824 */ /* 0x000fe200078e0205 */
[----:B------:R-:W-:Y:S01]  /*1470*/  CS2R R116, SRZ ;  /* 0x0000000000747805 */ /* 0x000fe2000001ff00 */
[----:B------:R-:W-:Y:S01]  /*1480*/  IMAD.SHL.U32 R5, R11, 0x8, RZ ;  /* 0x000000080b057824 */ /* 0x000fe200078e00ff */
[----:B------:R-:W-:Y:S01]  /*1490*/  CS2R R114, SRZ ;  /* 0x0000000000727805 */ /* 0x000fe2000001ff00 */
[C---:B------:R-:W-:Y:S01]  /*14a0*/  IMAD R7, R231.reuse, UR5, R6 ;  /* 0x00000005e7077c24 */ /* 0x040fe2000f8e0206 */
[----:B------:R-:W-:Y:S01]  /*14b0*/  CS2R R112, SRZ ;  /* 0x0000000000707805 */ /* 0x000fe2000001ff00 */
[----:B------:R-:W-:Y:S01]  /*14c0*/  IMAD.WIDE.U32 R230, R231, UR4, R2 ;  /* 0x00000004e7e67c25 */ /* 0x000fe2000f8e0002 */
[----:B------:R-:W-:Y:S01]  /*14d0*/  ULDC.64 UR4, c[0x0][0x2c0] ;  /* 0x0000b00000047ab9 */ /* 0x000fe20000000a00 */
[----:B------:R-:W-:-:S02]  /*14e0*/  CS2R R110, SRZ ;  /* 0x00000000006e7805 */ /* 0x000fc4000001ff00 */
[----:B------:R-:W-:Y:S01]  /*14f0*/  CS2R R108, SRZ ;  /* 0x00000000006c7805 */ /* 0x000fe2000001ff00 */
[----:B------:R-:W-:Y:S01]  /*1500*/  IMAD R2, R5, 0x2, R18 ;  /* 0x0000000205027824 */ /* 0x000fe200078e0212 */
[----:B------:R-:W-:Y:S01]  /*1510*/  CS2R R106, SRZ ;  /* 0x00000000006a7805 */ /* 0x000fe2000001ff00 */
[----:B------:R-:W-:Y:S01]  /*1520*/  IMAD.U32 R5, RZ, RZ, UR4 ;  /* 0x00000004ff057e24 */ /* 0x000fe2000f8e00ff */
[----:B------:R-:W-:Y:S01]  /*1530*/  CS2R R104, SRZ ;  /* 0x0000000000687805 */ /* 0x000fe2000001ff00 */
[----:B------:R-:W-:Y:S01]  /*1540*/  IMAD R0, R8, -0x2, R13 ;  /* 0xfffffffe08007824 */ /* 0x000fe200078e020d */
[----:B------:R-:W-:Y:S01]  /*1550*/  CS2R R102, SRZ ;  /* 0x0000000000667805 */ /* 0x000fe2000001ff00 */
[----:B------:R-:W-:Y:S01]  /*1560*/  IMAD.MOV.U32 R3, RZ, RZ, RZ ;  /* 0x000000ffff037224 */ /* 0x000fe200078e00ff */
[----:B------:R0:W-:Y:S01]  /*1570*/  STL [R1], R5 ;  /* 0x0000000501007387 */ /* 0x0001e20000100800 */
        /* <DEDUP_REMOVED lines=63> */
[----:B------:R-:W-:Y:S01]  /*1970*/  SHF.R.S32.HI R235, RZ, 0x6, R235 ;  /* 0x00000006ffeb7819 */ /* 0x000fe200000114eb */
[----:B------:R-:W-:Y:S01]  /*1980*/  IMAD.IADD R234, R231, 0x1, R7 ;  /* 0x00000001e7ea7824 */ /* 0x000fe200078e0207 */
[----:B------:R-:W-:Y:S01]  /*1990*/  ULDC UR60, c[0x0][0x744] ;  /* 0x0001d100003c7ab9 */ /* 0x000fe20000000800 */
[----:B0-----:R-:W-:-:S07]  /*19a0*/  IMAD.U32 R236, RZ, RZ, UR5 ;  /* 0x00000005ffec7e24 */ /* 0x001fce000f8e00ff */
.L_x_134:
[----:B------:R-:W-:-:S13]  /*19b0*/  ISETP.NE.AND P0, PT, R229, 0x3, PT ;  /* 0x00000003e500780c */ /* 0x000fda0003f05270 */
[----:B0-----:R-:W-:Y:S05]  /*19c0*/  @!P0 BRA `(.L_x_124) ;  /* 0x0000000000048947 */ /* 0x001fea0003800000 */
[----:B------:R-:W-:Y:S01]  /*19d0*/  BPT.TRAP 0x1 ;  /* 0x000000040000795c */ /* 0x000fe20000300000 */
.L_x_124:
[----:B------:R-:W-:Y:S01]  /*19e0*/  IMAD R17, R3, 0x8, R18 ;  /* 0x0000000803117824 */ /* 0x000fe200078e0212 */
[----:B------:R-:W-:-:S04]  /*19f0*/  SHF.L.U32 R8, R228, 0x1f, RZ ;  /* 0x0000001fe4087819 */ /* 0x000fc800000006ff */
[----:B------:R0:W1:Y:S01]  /*1a00*/  SYNCS.PHASECHK.TRANS64.TRYWAIT P1, [R17+URZ+0x31610], R8 ;  /* 0x03161008110075a7 */ /* 0x000062000802017f */
[----:B------:R-:W-:Y:S05]  /*1a10*/  @!P0 BRA `(.L_x_125) ;  /* 0x0000000000048947 */ /* 0x000fea0003800000 */
[----:B------:R-:W-:Y:S01]  /*1a20*/  BPT.TRAP 0x1 ;  /* 0x000000040000795c */ /* 0x000fe20000300000 */
.L_x_125:
[----:B------:R-:W-:Y:S02]  /*1a30*/  VIADD R6, R18, 0x14100 ;  /* 0x0001410012067836 */ /* 0x000fe40000000000 */
[----:B------:R-:W-:-:S03]  /*1a40*/  IMAD R5, R4, 0x400, R18 ;  /* 0x0000040004057824 */ /* 0x000fc600078e0212 */
[----:B------:R-:W-:Y:S02]  /*1a50*/  SHF.R.U32.HI R6, RZ, 0x4, R6 ;  /* 0x00000004ff067819 */ /* 0x000fe40000011606 */
[----:B------:R-:W-:Y:S02]  /*1a60*/  SHF.R.U32.HI R7, RZ, 0x4, R5 ;  /* 0x00000004ff077819 */ /* 0x000fe40000011605 */
[----:B------:R-:W-:Y:S02]  /*1a70*/  LOP3.LUT R6, R6, 0x3fff, RZ, 0xc0, !PT ;  /* 0x00003fff06067812 */ /* 0x000fe400078ec0ff */
[----:B------:R-:W-:Y:S02]  /*1a80*/  LOP3.LUT R7, R7, 0x3fff, RZ, 0xc0, !PT ;  /* 0x00003fff07077812 */ /* 0x000fe400078ec0ff */
[----:B------:R-:W-:Y:S02]  /*1a90*/  LOP3.LUT R10, R6, 0x10000, RZ, 0xfc, !PT ;  /* 0x00010000060a7812 */ /* 0x000fe400078efcff */
[----:B------:R-:W-:Y:S01]  /*1aa0*/  LOP3.LUT R6, R7, 0x10000, RZ, 0xfc, !PT ;  /* 0x0001000007067812 */ /* 0x000fe200078efcff */
[----:B-1----:R-:W-:Y:S06]  /*1ab0*/  @P1 BRA `(.L_x_126) ;  /* 0x0000000000081947 */ /* 0x002fec0003800000 */
[----:B------:R-:W1:Y:S02]  /*1ac0*/  SYNCS.PHASECHK.TRANS64.TRYWAIT P1, [R17+URZ+0x31610], R8 ;  /* 0x03161008110075a7 */ /* 0x000e64000802017f */
[----:B-1----:R-:W-:Y:S05]  /*1ad0*/  @!P1 BRA `(.L_x_127) ;  /* 0x000000cc00549947 */ /* 0x002fea0003800000 */
.L_x_126:
[----:B------:R-:W-:Y:S01]  /*1ae0*/  IMAD R7, R3, 0x800, R10 ;  /* 0x0000080003077824 */ /* 0x000fe200078e020a */
[C---:B------:R-:W-:Y:S01]  /*1af0*/  R2UR UR6, R6.reuse ;  /* 0x00000000060672ca */ /* 0x040fe200000e0000 */
[C---:B01----:R-:W-:Y:S01]  /*1b00*/  VIADD R8, R6.reuse, 0x80 ;  /* 0x0000008006087836 */ /* 0x043fe20000000000 */
        /* <DEDUP_REMOVED lines=407> */
[----:B------:R-:W-:Y:S01]  /*3480*/  VIADD R8, R6, 0x806 ;  /* 0x0000080606087836 */ /* 0x000fe20000000000 */
[----:B------:R-:W-:Y:S01]  /*3490*/  UMOV UR7, 0x40000000 ;  /* 0x4000000000077882 */ /* 0x000fe20000000000 */
[----:B------:R-:W-:Y:S01]  /*34a0*/  UMOV UR5, 0x40000040 ;  /* 0x4000004000057882 */ /* 0x000fe20000000000 */
[----:B------:R-:W-:Y:S01]  /*34b0*/  R2UR UR9, R7 ;  /* 0x00000000070972ca */ /* 0x000fe200000e0000 */
[----:B------:R-:W-:Y:S01]  /*34c0*/  IMAD R7, R3, 0x40, R232 ;  /* 0x0000004003077824 */ /* 0x000fe200078e02e8 */
[----:B------:R-:W-:Y:S01]  /*34d0*/  R2UR UR8, R8 ;  /* 0x00000000080872ca */ /* 0x000fe200000e0000 */
[----:B------:R-:W-:-:S02]  /*34e0*/  VIADD R8, R6, 0x906 ;  /* 0x0000090606087836 */ /* 0x000fc40000000000 */
[----:B------:R-:W-:Y:S02]  /*34f0*/  IMAD R7, R7, 0x4, R18 ;  /* 0x0000000407077824 */ /* 0x000fe400078e0212 */
[----:B------:R-:W-:Y:S01]  /*3500*/  VIADD R6, R6, 0x986 ;  /* 0x0000098606067836 */ /* 0x000fe20000000000 */
[----:B------:R-:W-:Y:S02]  /*3510*/  R2UR UR10, R8 ;  /* 0x00000000080a72ca */ /* 0x000fe400000e0000 */
[----:B------:R0:W1:Y:S02]  /*3520*/  LDS R14, [R7+0x2c100] ;  /* 0x02c10000070e7984 */ /* 0x0000640000000800 */
[----:B------:R-:W-:Y:S02]  /*3530*/  R2UR UR11, R6 ;  /* 0x00000000060b72ca */ /* 0x000fe400000e0000 */
[----:B------:R0:W2:Y:S01]  /*3540*/  LDS R20, [R7+0x2c120] ;  /* 0x02c1200007147984 */ /* 0x0000a20000000800 */
        /* <DEDUP_REMOVED lines=12> */
[----:B------:R-:W-:Y:S01]  /*3610*/  HGMMA.64x8x16.F32.BF16 R40, gdesc[UR4], R40, gsb0 ;  /* 0x00000000042879f0 */ /* 0x000fe20008001828 */
[----:B0-----:R-:W-:Y:S05]  /*3620*/  @!P0 BRA `(.L_x_128) ;  /* 0x0000000000048947 */ /* 0x001fea0003800000 */
[----:B------:R-:W-:Y:S01]  /*3630*/  BPT.TRAP 0x1 ;  /* 0x000000040000795c */ /* 0x000fe20000300000 */
.L_x_128:
[----:B------:R-:W-:-:S04]  /*3640*/  SHF.L.U32 R9, R19, 0x1f, RZ ;  /* 0x0000001f13097819 */ /* 0x000fc800000006ff */
[----:B------:R0:W3:Y:S01]  /*3650*/  SYNCS.PHASECHK.TRANS64.TRYWAIT P1, [R18+URZ+0x31630], R9 ;  /* 0x03163009120075a7 */ /* 0x0000e2000802017f */
[----:B------:R-:W-:Y:S05]  /*3660*/  @!P0 BRA `(.L_x_129) ;  /* 0x0000000000048947 */ /* 0x000fea0003800000 */
[----:B------:R-:W-:Y:S01]  /*3670*/  BPT.TRAP 0x1 ;  /* 0x000000040000795c */ /* 0x000fe20000300000 */
.L_x_129:
        /* <DEDUP_REMOVED lines=8> */
[----:B---3--:R-:W-:Y:S06]  /*3700*/  @P1 BRA `(.L_x_130) ;  /* 0x0000000000081947 */ /* 0x008fec0003800000 */
[----:B------:R-:W3:Y:S02]  /*3710*/  SYNCS.PHASECHK.TRANS64.TRYWAIT P1, [R18+URZ+0x31630], R9 ;  /* 0x03163009120075a7 */ /* 0x000ee4000802017f */
[----:B---3--:R-:W-:Y:S05]  /*3720*/  @!P1 BRA `(.L_x_131) ;  /* 0x000000b000549947 */ /* 0x008fea0003800000 */
.L_x_130:
[C---:B------:R-:W-:Y:S01]  /*3730*/  VIADD R8, R6.reuse, 0x80 ;  /* 0x0000008006087836 */ /* 0x040fe20000000000 */
[----:B------:R-:W-:Y:S01]  /*3740*/  R2UR UR4, R7 ;  /* 0x00000000070472ca */ /* 0x000fe200000e0000 */
[C---:B0--3--:R-:W-:Y:S01]  /*3750*/  VIADD R9, R6.reuse, 0x100 ;  /* 0x0000010006097836 */ /* 0x049fe20000000000 */
[----:B------:R-:W-:Y:S01]  /*3760*/  R2UR UR6, R6 ;  /* 0x00000000060672ca */ /* 0x000fe200000e0000 */
[----:B------:R-:W3:Y:S01]  /*3770*/  LDL R224, [R1] ;  /* 0x0000000001e07983 */ /* 0x000ee20000100800 */
[----:B------:R-:W-:Y:S01]  /*3780*/  R2UR UR8, R8 ;  /* 0x00000000080872ca */ /* 0x000fe200000e0000 */
[C---:B------:R-:W-:Y:S01]  /*3790*/  VIADD R8, R6.reuse, 0x180 ;  /* 0x0000018006087836 */ /* 0x040fe20000000000 */
[----:B------:R-:W-:Y:S01]  /*37a0*/  R2UR UR9, R9 ;  /* 0x00000000090972ca */ /* 0x000fe200000e0000 */
[----:B------:R-:W-:Y:S01]  /*37b0*/  VIADD R9, R6, 0x200 ;  /* 0x0000020006097836 */ /* 0x000fe20000000000 */
[----:B------:R-:W-:Y:S01]  /*37c0*/  WARPGROUP.ARRIVE ;  /* 0x00000000000079c5 */ /* 0x000fe20000000000 */
[----:B------:R-:W-:Y:S01]  /*37d0*/  UMOV UR5, 0x40000040 ;  /* 0x4000004000057882 */ /* 0x000fe20000000000 */
[----:B------:R-:W-:Y:S01]  /*37e0*/  R2UR UR10, R8 ;  /* 0x00000000080a72ca */ /* 0x000fe200000e0000 */
[----:B------:R-:W-:Y:S01]  /*37f0*/  UMOV UR7, 0x40000000 ;  /* 0x4000000000077882 */ /* 0x000fe20000000000 */
[----:B------:R-:W-:Y:S01]  /*3800*/  R2UR UR11, R9 ;  /* 0x00000000090b72ca */ /* 0x000fe200000e0000 */
[----:B------:R-:W-:Y:S01]  /*3810*/  VIADD R8, R6, 0x2 ;  /* 0x0000000206087836 */ /* 0x000fe20000000000 */
[C---:B------:R-:W-:Y:S01]  /*3820*/  ISETP.GT.AND P5, PT, R0.reuse, RZ, PT ;  /* 0x000000ff0000720c */ /* 0x040fe20003fa4270 */
[----:B------:R-:W-:Y:S01]  /*3830*/  HGMMA.64x8x16.F32.BF16 R44, gdesc[UR4], RZ, !UPT ;  /* 0x00000000042c79f0 */ /* 0x000fe2000c7018ff */
[----:B------:R-:W-:Y:S01]  /*3840*/  UMOV UR7, 0x40000000 ;  /* 0x4000000000077882 */ /* 0x000fe20000000000 */
[----:B------:R-:W-:Y:S01]  /*3850*/  UMOV UR6, UR8 ;  /* 0x0000000800067c82 */ /* 0x000fe20008000000 */
[C---:B------:R-:W-:Y:S01]  /*3860*/  ISETP.GT.AND P2, PT, R0.reuse, 0x11, PT ;  /* 0x000000110000780c */ /* 0x040fe20003f44270 */
[----:B------:R-:W-:Y:S01]  /*3870*/  HGMMA.64x8x16.F32.BF16 R48, gdesc[UR4], RZ, !UPT ;  /* 0x00000000043079f0 */ /* 0x000fe2000c7018ff */
[----:B------:R-:W-:Y:S01]  /*3880*/  UMOV UR6, UR9 ;  /* 0x0000000900067c82 */ /* 0x000fe20008000000 */
[----:B------:R-:W-:Y:S01]  /*3890*/  UMOV UR7, 0x40000000 ;  /* 0x4000000000077882 */ /* 0x000fe20000000000 */
        /* <DEDUP_REMOVED lines=11> */
[C---:B------:R-:W-:Y:S01]  /*3950*/  VIADD R8, R7.reuse, 0x2 ;  /* 0x0000000207087836 */ /* 0x040fe20000000000 */
[----:B------:R-:W-:Y:S01]  /*3960*/  UMOV UR7, 0x40000000 ;  /* 0x4000000000077882 */ /* 0x000fe20000000000 */
[----:B------:R-:W-:Y:S01]  /*3970*/  UMOV UR5, 0x40000040 ;  /* 0x4000004000057882 */ /* 0x000fe20000000000 */
[----:B------:R-:W-:Y:S01]  /*3980*/  ISETP.GT.AND P4, PT, R0, 0x21, PT ;  /* 0x000000210000780c */ /* 0x000fe20003f84270 */
[----:B------:R-:W-:Y:S01]  /*3990*/  UMOV UR57, 0x40000040 ;  /* 0x4000004000397882 */ /* 0x000fe20000000000 */
[----:B------:R-:W-:Y:S01]  /*39a0*/  R2UR UR4, R8 ;  /* 0x00000000080472ca */ /* 0x000fe200000e0000 */
[----:B------:R-:W-:Y:S01]  /*39b0*/  VIADD R8, R6, 0x82 ;  /* 0x0000008206087836 */ /* 0x000fe20000000000 */
[----:B------:R-:W-:Y:S01]  /*39c0*/  UMOV UR59, 0x40 ;  /* 0x00000040003b7882 */ /* 0x000fe20000000000 */
[----:B------:R-:W-:Y:S01]  /*39d0*/  UMOV UR13, UR57 ;  /* 0x00000039000d7c82 */ /* 0x000fe20008000000 */
[----:B------:R-:W-:Y:S01]  /*39e0*/  UMOV UR15, 0x40 ;  /* 0x00000040000f7882 */ /* 0x000fe20000000000 */
[----:B------:R-:W-:Y:S01]  /*39f0*/  UMOV UR17, UR57 ;  /* 0x0000003900117c82 */ /* 0x000fe20008000000 */
[----:B------:R-:W-:Y:S01]  /*3a00*/  R2UR UR8, R8 ;  /* 0x00000000080872ca */ /* 0x000fe200000e0000 */
[----:B------:R-:W-:Y:S01]  /*3a10*/  VIADD R8, R6, 0x102 ;  /* 0x0000010206087836 */ /* 0x000fe20000000000 */
[----:B------:R-:W-:Y:S01]  /*3a20*/  UMOV UR19, 0x40 ;  /* 0x0000004000137882 */ /* 0x000fe20000000000 */
[----:B------:R-:W-:Y:S01]  /*3a30*/  UMOV UR49, 0x40000040 ;  /* 0x4000004000317882 */ /* 0x000fe20000000000 */
[----:B------:R-:W-:Y:S01]  /*3a40*/  UMOV UR51, 0x40 ;  /* 0x0000004000337882 */ /* 0x000fe20000000000 */
[----:B------:R-:W-:Y:S01]  /*3a50*/  UMOV UR53, UR49 ;  /* 0x0000003100357c82 */ /* 0x000fe20008000000 */
[----:B------:R-:W-:Y:S01]  /*3a60*/  R2UR UR9, R8 ;  /* 0x00000000080972ca */ /* 0x000fe200000e0000 */
[----:B------:R-:W-:Y:S01]  /*3a70*/  VIADD R8, R6, 0x182 ;  /* 0x0000018206087836 */ /* 0x000fe20000000000 */
[----:B------:R-:W-:Y:S01]  /*3a80*/  UMOV UR55, 0x40 ;  /* 0x0000004000377882 */ /* 0x000fe20000000000 */
[----:B------:R-:W-:Y:S01]  /*3a90*/  UMOV UR45, UR49 ;  /* 0x00000031002d7c82 */ /* 0x000fe20008000000 */
[----:B------:R-:W-:Y:S01]  /*3aa0*/  UMOV UR47, 0x40 ;  /* 0x00000040002f7882 */ /* 0x000fe20000000000 */
        /* <DEDUP_REMOVED lines=8> */
[----:B------:R-:W-:Y:S01]  /*3b30*/  HGMMA.64x8x16.F32.BF16 R44, gdesc[UR4], R44 ;  /* 0x00000000042c79f0 */ /* 0x000fe2000870182c */
[----:B------:R-:W-:Y:S01]  /*3b40*/  UMOV UR6, UR8 ;  /* 0x0000000800067c82 */ /* 0x000fe20008000000 */
[----:B------:R-:W-:Y:S01]  /*3b50*/  UMOV UR7, 0x40000000 ;  /* 0x4000000000077882 */ /* 0x000fe20000000000 */
[----:B------:R-:W-:Y:S01]  /*3b60*/  VIADD R8, R6, 0x4 ;  /* 0x0000000406087836 */ /* 0x000fe20000000000 */
        /* <DEDUP_REMOVED lines=15> */
[----:B------:R-:W-:Y:S01]  /*3c60*/  UMOV UR7, 0x40000000 ;  /* 0x4000000000077882 */ /* 0x000fe20000000000 */
[----:B------:R-:W-:Y:S01]  /*3c70*/  UMOV UR5, 0x40000040 ;  /* 0x4000004000057882 */ /* 0x000fe20000000000 */
[----:B------:R-:W-:Y:S01]  /*3c80*/  UMOV UR25, UR29 ;  /* 0x0000001d00197c82 */ /* 0x000fe20008000000 */
[----:B------:R-:W-:Y:S01]  /*3c90*/  UMOV UR27, 0x40 ;  /* 0x00000040001b7882 */ /* 0x000fe20000000000 */
[----:B------:R-:W-:Y:S01]  /*3ca0*/  R2UR UR4, R8 ;  /* 0x00000000080472ca */ /* 0x000fe200000e0000 */
[----:B------:R-:W-:Y:S01]  /*3cb0*/  VIADD R8, R6, 0x84 ;  /* 0x0000008406087836 */ /* 0x000fe20000000000 */
[----:B------:R-:W-:-:S04]  /*3cc0*/  UMOV UR23, 0x40 ;  /* 0x0000004000177882 */ /* 0x000fc80000000000 */
[----:B------:R-:W-:Y:S01]  /*3cd0*/  R2UR UR8, R8 ;  /* 0x00000000080872ca */ /* 0x000fe200000e0000 */
[----:B------:R-:W-:-:S05]  /*3ce0*/  VIADD R8, R6, 0x104 ;  /* 0x0000010406087836 */ /* 0x000fca0000000000 */
[----:B------:R-:W-:Y:S01]  /*3cf0*/  R2UR UR9, R8 ;  /* 0x00000000080972ca */ /* 0x000fe200000e0000 */
[----:B------:R-:W-:-:S05]  /*3d00*/  VIADD R8, R6, 0x184 ;  /* 0x0000018406087836 */ /* 0x000fca0000000000 */
[----:B------:R-:W-:Y:S01]  /*3d10*/  R2UR UR10, R8 ;  /* 0x00000000080a72ca */ /* 0x000fe200000e0000 */
[----:B------:R-:W-:-:S05]  /*3d20*/  VIADD R8, R6, 0x204 ;  /* 0x0000020406087836 */ /* 0x000fca0000000000 */
[----:B------:R-:W-:Y:S01]  /*3d30*/  R2UR UR11, R8 ;  /* 0x00000000080b72ca */ /* 0x000fe200000e0000 */
[----:B------:R-:W-:Y:S01]  /*3d40*/  HGMMA.64x8x16.F32.BF16 R44, gdesc[UR4], R44 ;  /* 0x00000000042c79f0 */ /* 0x000fe2000870182c */
[----:B------:R-:W-:Y:S01]  /*3d50*/  UMOV UR6, UR8 ;  /* 0x0000000800067c82 */ /* 0x000fe20008000000 */
[----:B------:R-:W-:Y:S01]  /*3d60*/  UMOV UR7, 0x40000000 ;  /* 0x4000000000077882 */ /* 0x000fe20000000000 */
        /* <DEDUP_REMOVED lines=13> */
[----:B------:R-:W-:Y:S01]  /*3e40*/  UMOV UR7, 0x40000000 ;  /* 0x4000000000077882 */ /* 0x000fe20000000000 */
[----:B------:R-:W-:-:S03]  /*3e50*/  UMOV UR5, 0x40000040 ;  /* 0x4000004000057882 */ /* 0x000fc60000000000 */
        /* <DEDUP_REMOVED lines=294> */
[C---:B------:R-:W-:Y:S01]  /*50c0*/  VIADD R8, R7.reuse, 0x604 ;  /* 0x0000060407087836 */ /* 0x040fe20000000000 */
[----:B------:R-:W-:Y:S01]  /*50d0*/  UMOV UR7, 0x40000000 ;  /* 0x4000000000077882 */ /* 0x000fe20000000000 */
[----:B------:R-:W-:Y:S01]  /*50e0*/  UMOV UR5, 0x40000040 ;  /* 0x4000004000057882 */ /* 0x000fe20000000000 */
[----:B------:R-:W-:Y:S02]  /*50f0*/  VIADD R7, R7, 0x606 ;  /* 0x0000060607077836 */ /* 0x000fe40000000000 */
        /* <DEDUP_REMOVED lines=31> */
[C---:B------:R-:W-:Y:S02]  /*52f0*/  VIADD R7, R6.reuse, 0x906 ;  /* 0x0000090606077836 */ /* 0x040fe40000000000 */
[----:B------:R-:W-:-:S03]  /*5300*/  VIADD R6, R6, 0x986 ;  /* 0x0000098606067836 */ /* 0x000fc60000000000 */
[----:B------:R-:W-:Y:S02]  /*5310*/  R2UR UR10, R7 ;  /* 0x00000000070a72ca */ /* 0x000fe400000e0000 */
[----:B------:R-:W-:Y:S01]  /*5320*/  R2UR UR11, R6 ;  /* 0x00000000060b72ca */ /* 0x000fe200000e0000 */
[----:B------:R-:W-:Y:S01]  /*5330*/  HGMMA.64x8x16.F32.BF16 R44, gdesc[UR4], R44 ;  /* 0x00000000042c79f0 */ /* 0x000fe2000870182c */
[----:B------:R-:W-:Y:S01]  /*5340*/  UMOV UR6, UR8 ;  /* 0x0000000800067c82 */ /* 0x000fe20008000000 */
[----:B------:R-:W-:Y:S02]  /*5350*/  UMOV UR7, 0x40000000 ;  /* 0x4000000000077882 */ /* 0x000fe40000000000 */
[----:B------:R-:W-:Y:S01]  /*5360*/  HGMMA.64x8x16.F32.BF16 R48, gdesc[UR4], R48 ;  /* 0x00000000043079f0 */ /* 0x000fe20008701830 */
[----:B------:R-:W-:Y:S01]  /*5370*/  UMOV UR6, UR9 ;  /* 0x0000000900067c82 */ /* 0x000fe20008000000 */
[----:B------:R-:W-:Y:S01]  /*5380*/  UMOV UR7, 0x40000000 ;  /* 0x4000000000077882 */ /* 0x000fe20000000000 */
[----:B------:R-:W-:Y:S01]  /*5390*/  UMOV UR9, UR57 ;  /* 0x0000003900097c82 */ /* 0x000fe20008000000 */
[----:B------:R-:W-:Y:S02]  /*53a0*/  HGMMA.64x8x16.F32.BF16 R52, gdesc[UR4], R52 ;  /* 0x00000000043479f0 */ /* 0x000fe40008701834 */
[----:B------:R-:W-:Y:S01]  /*53b0*/  UMOV UR6, UR10 ;  /* 0x0000000a00067c82 */ /* 0x000fe20008000000 */
[----:B------:R-:W-:-:S02]  /*53c0*/  UMOV UR7, 0x40000000 ;  /* 0x4000000000077882 */ /* 0x000fc40000000000 */
[----:B------:R-:W-:Y:S01]  /*53d0*/  HGMMA.64x8x16.F32.BF16 R216, gdesc[UR4], R216 ;  /* 0x0000000004d879f0 */ /* 0x000fe200087018d8 */
[----:B------:R-:W-:Y:S01]  /*53e0*/  UMOV UR6, UR11 ;  /* 0x0000000b00067c82 */ /* 0x000fe20008000000 */
[----:B------:R-:W-:Y:S01]  /*53f0*/  UMOV UR7, 0x40000000 ;  /* 0x4000000000077882 */ /* 0x000fe20000000000 */
[----:B------:R-:W-:Y:S01]  /*5400*/  UMOV UR11, 0x40 ;  /* 0x00000040000b7882 */ /* 0x000fe20000000000 */
[----:B------:R-:W-:Y:S03]  /*5410*/  HGMMA.64x8x16.F32.BF16 R220, gdesc[UR4], R220, gsb0 ;  /* 0x0000000004dc79f0 */ /* 0x000fe600080018dc */
[----:B------:R-:W-:Y:S02]  /*5420*/  WARPGROUP.DEPBAR.LE gsb0, 0x1 ;  /* 0x00008000000079c5 */ /* 0x000fe40000010100 */
[----:B------:R-:W-:Y:S02]  /*5430*/  FSEL R29, R29, -INF , P2 ;  /* 0xff8000001d1d7808 */ /* 0x000fe40001000000 */
[----:B------:R-:W-:Y:S01]  /*5440*/  FSEL R21, R26, -INF , P5 ;  /* 0xff8000001a157808 */ /* 0x000fe20002800000 */
[----:B------:R-:W-:Y:S01]  /*5450*/  IMAD R26, R232, 0x4, R18 ;  /* 0x00000004e81a7824 */ /* 0x000fe200078e0212 */
[----:B------:R-:W-:Y:S01]  /*5460*/  FSEL R7, R24, -INF , P5 ;  /* 0xff80000018077808 */ /* 0x000fe20002800000 */
[--C-:B-1----:R-:W-:Y:S01]  /*5470*/  FFMA.FTZ R10, R29, UR60, -R14.reuse ;  /* 0x0000003c1d0a7c23 */ /* 0x102fe2000801080e */
[----:B------:R-:W-:Y:S01]  /*5480*/  FSEL R25, R25, -INF , P6 ;  /* 0xff80000019197808 */ /* 0x000fe20003000000 */
[----:B------:R-:W-:Y:S01]  /*5490*/  VIADD R24, R18, 0x2c500 ;  /* 0x0002c50012187836 */ /* 0x000fe20000000000 */
[----:B------:R-:W0:Y:S01]  /*54a0*/  LDS R29, [R26+0x2c300] ;  /* 0x02c300001a1d7984 */ /* 0x000e220000000800 */
[C---:B------:R-:W-:Y:S01]  /*54b0*/  ISETP.GT.AND P5, PT, R0.reuse, 0x30, PT ;  /* 0x000000300000780c */ /* 0x040fe20003fa4270 */
[--C-:B------:R-:W-:Y:S01]  /*54c0*/  FFMA.FTZ R8, R7, UR60, -R14.reuse ;  /* 0x0000003c07087c23 */ /* 0x100fe2000801080e */
[----:B------:R-:W-:Y:S01]  /*54d0*/  FSEL R27, R27, -INF , P6 ;  /* 0xff8000001b1b7808 */ /* 0x000fe20003000000 */
[----:B------:R-:W1:Y:S01]  /*54e0*/  LDS R26, [R26+0x2c320] ;  /* 0x02c320001a1a7984 */ /* 0x000e620000000800 */
[----:B------:R-:W-:Y:S01]  /*54f0*/  ISETP.GT.AND P6, PT, R0, 0x31, PT ;  /* 0x000000310000780c */ /* 0x000fe20003fc4270 */
[----:B------:R-:W-:Y:S01]  /*5500*/  FFMA.FTZ R9, R25, UR60, -R14 ;  /* 0x0000003c19097c23 */ /* 0x000fe2000801080e */
[----:B------:R-:W-:Y:S01]  /*5510*/  FSEL R13, R36, -INF , P5 ;  /* 0xff800000240d7808 */ /* 0x000fe20002800000 */
[--C-:B--2---:R-:W-:Y:S01]  /*5520*/  FFMA.FTZ R21, R21, UR60, -R20.reuse ;  /* 0x0000003c15157c23 */ /* 0x104fe20008010814 */
[----:B------:R-:W-:Y:S01]  /*5530*/  FSEL R7, R28, -INF , P1 ;  /* 0xff8000001c077808 */ /* 0x000fe20000800000 */
[----:B------:R-:W-:Y:S01]  /*5540*/  FFMA.FTZ R22, R27, UR60, -R20 ;  /* 0x0000003c1b167c23 */ /* 0x000fe20008010814 */
        /* <DEDUP_REMOVED lines=10> */
[----:B------:R-:W-:Y:S01]  /*55f0*/  FSEL R31, R31, -INF , P2 ;  /* 0xff8000001f1f7808 */ /* 0x000fe20001000000 */
[----:B------:R-:W-:Y:S01]  /*5600*/  FFMA.FTZ R11, R33, UR60, -R14 ;  /* 0x0000003c210b7c23 */ /* 0x000fe2000801080e */
[----:B------:R-:W-:Y:S01]  /*5610*/  ISETP.GT.AND P2, PT, R0, 0x41, PT ;  /* 0x000000410000780c */ /* 0x000fe20003f44270 */
[----:B------:R-:W2:Y:S01]  /*5620*/  MUFU.EX2 R8, R8 ;  /* 0x0000000800087308 */ /* 0x000ea20000000800 */
[----:B------:R-:W-:Y:S01]  /*5630*/  FSEL R15, R40, -INF , P1 ;  /* 0xff800000280f7808 */ /* 0x000fe20000800000 */
[----:B------:R-:W-:Y:S01]  /*5640*/  FFMA.FTZ R28, R31, UR60, -R20 ;  /* 0x0000003c1f1c7c23 */ /* 0x000fe20008010814 */
[----:B------:R-:W-:-:S02]  /*5650*/  FSEL R41, R41, -INF , P2 ;  /* 0xff80000029297808 */ /* 0x000fc40001000000 */
[----:B------:R-:W-:Y:S01]  /*5660*/  FSEL R25, R34, -INF , P3 ;  /* 0xff80000022197808 */ /* 0x000fe20001800000 */
[--C-:B------:R-:W-:Y:S01]  /*5670*/  FFMA.FTZ R15, R15, UR60, -R14.reuse ;  /* 0x0000003c0f0f7c23 */ /* 0x100fe2000801080e */
[----:B------:R-:W-:Y:S01]  /*5680*/  FSEL R37, R35, -INF , P4 ;  /* 0xff80000023257808 */ /* 0x000fe20002000000 */
[----:B------:R-:W-:Y:S01]  /*5690*/  FFMA.FTZ R14, R41, UR60, -R14 ;  /* 0x0000003c290e7c23 */ /* 0x000fe2000801080e */
[----:B------:R-:W-:Y:S01]  /*56a0*/  FSEL R33, R38, -INF , P5 ;  /* 0xff80000026217808 */ /* 0x000fe20002800000 */
[--C-:B------:R-:W-:Y:S01]  /*56b0*/  FFMA.FTZ R36, R25, UR60, -R20.reuse ;  /* 0x0000003c19247c23 */ /* 0x100fe20008010814 */
[----:B------:R-:W-:Y:S01]  /*56c0*/  FSEL R39, R39, -INF , P6 ;  /* 0xff80000027277808 */ /* 0x000fe20003000000 */
[----:B------:R-:W-:Y:S01]  /*56d0*/  FFMA.FTZ R37, R37, UR60, -R20 ;  /* 0x0000003c25257c23 */ /* 0x000fe20008010814 */
[----:B------:R-:W-:Y:S01]  /*56e0*/  SHF.R.U32.HI R24, RZ, 0x4, R24 ;  /* 0x00000004ff187819 */ /* 0x000fe20000011618 */
[--C-:B------:R-:W-:Y:S01]  /*56f0*/  FFMA.FTZ R38, R33, UR60, -R20.reuse ;  /* 0x0000003c21267c23 */ /* 0x100fe20008010814 */
[----:B------:R-:W-:Y:S01]  /*5700*/  FSEL R35, R42, -INF , P1 ;  /* 0xff8000002a237808 */ /* 0x000fe20000800000 */
[----:B------:R-:W-:Y:S01]  /*5710*/  FFMA.FTZ R27, R39, UR60, -R20 ;  /* 0x0000003c271b7c23 */ /* 0x000fe20008010814 */
[----:B------:R-:W-:Y:S01]  /*5720*/  FSEL R43, R43, -INF , P2 ;  /* 0xff8000002b2b7808 */ /* 0x000fe20001000000 */
[----:B------:R-:W-:-:S02]  /*5730*/  WARPGROUP.DEPBAR.LE gsb0, 0x0 ;  /* 0x00008000000079c5 */ /* 0x000fc40000010000 */
[----:B------:R-:W-:Y:S01]  /*5740*/  LOP3.LUT R30, R24, 0x3fff, RZ, 0xc0, !PT ;  /* 0x00003fff181e7812 */ /* 0x000fe200078ec0ff */
[----:B------:R-:W4:Y:S01]  /*5750*/  MUFU.EX2 R9, R9 ;  /* 0x0000000900097308 */ /* 0x000f220000000800 */
[--C-:B------:R-:W-:Y:S01]  /*5760*/  FFMA.FTZ R25, R35, UR60, -R20.reuse ;  /* 0x0000003c23197c23 */ /* 0x100fe20008010814 */
[----:B------:R-:W-:Y:S01]  /*5770*/  FFMA.FTZ R24, R43, UR60, -R20 ;  /* 0x0000003c2b187c23 */ /* 0x000fe20008010814 */
[----:B------:R-:W-:Y:S01]  /*5780*/  LOP3.LUT R20, R30, 0x80000, RZ, 0xfc, !PT ;  /* 0x000800001e147812 */ /* 0x000fe200078efcff */
[--C-:B0-----:R-:W-:Y:S01]  /*5790*/  FADD.FTZ R35, R44, -R29.reuse ;  /* 0x8000001d2c237221 */ /* 0x101fe20000010000 */
[--C-:B------:R-:W-:Y:S01]  /*57a0*/  FADD.FTZ R30, R45, -R29.reuse ;  /* 0x8000001d2d1e7221 */ /* 0x100fe20000010000 */
[--C-:B-1----:R-:W-:Y:S01]  /*57b0*/  FADD.FTZ R47, R47, -R26.reuse ;  /* 0x8000001a2f2f7221 */ /* 0x102fe20000010000 */
[--C-:B------:R-:W-:Y:S01]  /*57c0*/  FADD.FTZ R49, R49, -R29.reuse ;  /* 0x8000001d31317221 */ /* 0x100fe20000010000 */
[----:B------:R-:W-:Y:S01]  /*57d0*/  MUFU.EX2 R21, R21 ;  /* 0x0000001500157308 */ /* 0x000fe20000000800 */
[----:B------:R-:W-:Y:S01]  /*57e0*/  FADD.FTZ R50, R50, -R26 ;  /* 0x8000001a32327221 */ /* 0x000fe20000010000 */
[--C-:B------:R-:W-:Y:S01]  /*57f0*/  FADD.FTZ R48, R48, -R29.reuse ;  /* 0x8000001d30307221 */ /* 0x100fe20000010000 */
[--C-:B------:R-:W-:Y:S01]  /*5800*/  FADD.FTZ R31, R52, -R29.reuse ;  /* 0x8000001d341f7221 */ /* 0x100fe20000010000 */
[--C-:B------:R-:W-:Y:S01]  /*5810*/  FADD.FTZ R32, R53, -R29.reuse ;  /* 0x8000001d35207221 */ /* 0x100fe20000010000 */
[--C-:B------:R-:W-:Y:S01]  /*5820*/  FADD.FTZ R33, R216, -R29.reuse ;  /* 0x8000001dd8217221 */ /* 0x100fe20000010000 */
[--C-:B------:R-:W-:Y:S01]  /*5830*/  FADD.FTZ R34, R217, -R29.reuse ;  /* 0x8000001dd9227221 */ /* 0x100fe20000010000 */
[--C-:B------:R-:W-:Y:S01]  /*5840*/  FADD.FTZ R220, R220, -R29.reuse ;  /* 0x8000001ddcdc7221 */ /* 0x100fe20000010000 */
[----:B------:R-:W0:Y:S01]  /*5850*/  MUFU.EX2 R22, R22 ;  /* 0x0000001600167308 */ /* 0x000e220000000800 */
[----:B--2---:R-:W-:Y:S01]  /*5860*/  FMUL.FTZ R35, R8, R35 ;  /* 0x0000002308237220 */ /* 0x004fe20000410000 */
[----:B------:R-:W-:Y:S01]  /*5870*/  FADD.FTZ R29, R221, -R29 ;  /* 0x8000001ddd1d7221 */ /* 0x000fe20000010000 */
[C---:B----4-:R-:W-:Y:S01]  /*5880*/  FMUL.FTZ R30, R9.reuse, R30 ;  /* 0x0000001e091e7220 */ /* 0x050fe20000410000 */
[----:B------:R-:W-:Y:S01]  /*5890*/  F2FP.BF16.F32.PACK_AB R8, R9, R8 ;  /* 0x000000080908723e */ /* 0x000fe200000010ff */
[----:B------:R-:W-:-:S02]  /*58a0*/  VIADD R39, R20, 0x80 ;  /* 0x0000008014277836 */ /* 0x000fc40000000000 */
[--C-:B------:R-:W-:Y:S01]  /*58b0*/  FADD.FTZ R46, R46, -R26.reuse ;  /* 0x8000001a2e2e7221 */ /* 0x100fe20000010000 */
[----:B------:R-:W-:Y:S01]  /*58c0*/  VIADD R40, R20, 0x180 ;  /* 0x0000018014287836 */ /* 0x000fe20000000000 */
[----:B------:R-:W1:Y:S01]  /*58d0*/  MUFU.EX2 R7, R7 ;  /* 0x0000000700077308 */ /* 0x000e620000000800 */
[----:B------:R-:W-:Y:S01]  /*58e0*/  IMAD R216, R4, 0x2000, R5 ;  /* 0x0000200004d87824 */ /* 0x000fe200078e0205 */
[----:B------:R-:W-:Y:S01]  /*58f0*/  R2UR UR4, R39 ;  /* 0x00000000270472ca */ /* 0x000fe200000e0000 */
[----:B------:R-:W-:Y:S01]  /*5900*/  VIADD R39, R20, 0x100 ;  /* 0x0000010014277836 */ /* 0x000fe20000000000 */
[----:B------:R-:W-:Y:S01]  /*5910*/  R2UR UR6, R40 ;  /* 0x00000000280672ca */ /* 0x000fe200000e0000 */
[--C-:B------:R-:W-:Y:S01]  /*5920*/  FADD.FTZ R51, R51, -R26.reuse ;  /* 0x8000001a33337221 */ /* 0x100fe20000010000 */
[--C-:B------:R-:W-:Y:S01]  /*5930*/  FADD.FTZ R41, R54, -R26.reuse ;  /* 0x8000001a36297221 */ /* 0x100fe20000010000 */
[--C-:B------:R-:W-:Y:S01]  /*5940*/  FADD.FTZ R40, R55, -R26.reuse ;  /* 0x8000001a37287221 */ /* 0x100fe20000010000 */
[----:B------:R-:W2:Y:S01]  /*5950*/  MUFU.EX2 R10, R10 ;  /* 0x0000000a000a7308 */ /* 0x000ea20000000800 */
[C---:B0-----:R-:W-:Y:S01]  /*5960*/  F2FP.BF16.F32.PACK_AB R9, R22.reuse, R21 ;  /* 0x000000151609723e */ /* 0x041fe200000010ff */
[----:B------:R-:W-:Y:S01]  /*5970*/  BAR.SYNC.DEFER_BLOCKING 0x9, 0x100 ;  /* 0x0244000000007b1d */ /* 0x000fe20000010000 */
[----:B------:R-:W-:Y:S01]  /*5980*/  FMUL.FTZ R42, R22, R47 ;  /* 0x0000002f162a7220 */ /* 0x000fe20000410000 */
[----:B------:R-:W-:Y:S01]  /*5990*/  R2UR UR5, R39 ;  /* 0x00000000270572ca */ /* 0x000fe200000e0000 */
[--C-:B------:R-:W-:Y:S01]  /*59a0*/  FADD.FTZ R39, R218, -R26.reuse ;  /* 0x8000001ada277221 */ /* 0x100fe20000010000 */
[--C-:B------:R-:W-:Y:S01]  /*59b0*/  FADD.FTZ R219, R219, -R26.reuse ;  /* 0x8000001adbdb7221 */ /* 0x100fe20000010000 */
[--C-:B------:R-:W-:Y:S01]  /*59c0*/  FADD.FTZ R222, R222, -R26.reuse ;  /* 0x8000001adede7221 */ /* 0x100fe20000010000 */
[----:B------:R-:W0:Y:S01]  /*59d0*/  MUFU.EX2 R23, R23 ;  /* 0x0000001700177308 */ /* 0x000e220000000800 */
[----:B-1----:R-:W-:Y:S01]  /*59e0*/  FMUL.FTZ R48, R7, R48 ;  /* 0x0000003007307220 */ /* 0x002fe20000410000 */
[----:B------:R-:W-:Y:S01]  /*59f0*/  FADD.FTZ R26, R223, -R26 ;  /* 0x8000001adf1a7221 */ /* 0x000fe20000010000 */
[----:B------:R-:W-:Y:S01]  /*5a00*/  FMUL.FTZ R21, R21, R46 ;  /* 0x0000002e15157220 */ /* 0x000fe20000410000 */
[----:B------:R-:W-:Y:S01]  /*5a10*/  F2FP.BF16.F32.PACK_AB R30, R30, R35 ;  /* 0x000000231e1e723e */ /* 0x000fe200000010ff */
[C---:B------:R-:W-:Y:S01]  /*5a20*/  VIADD R5, R20.reuse, 0x200 ;  /* 0x0000020014057836 */ /* 0x040fe20000000000 */
[----:B------:R-:W-:Y:S01]  /*5a30*/  R2UR UR58, R20 ;  /* 0x00000000143a72ca */ /* 0x000fe200000e0000 */
[----:B------:R-:W-:Y:S01]  /*5a40*/  UMOV UR14, UR4 ;  /* 0x00000004000e7c82 */ /* 0x000fe20008000000 */
[----:B------:R-:W1:Y:S01]  /*5a50*/  MUFU.EX2 R6, R6 ;  /* 0x0000000600067308 */ /* 0x000e620000000800 */
[C---:B--2---:R-:W-:Y:S01]  /*5a60*/  FMUL.FTZ R49, R10.reuse, R49 ;  /* 0x000000310a317220 */ /* 0x044fe20000410000 */
[----:B------:R-:W-:Y:S01]  /*5a70*/  F2FP.BF16.F32.PACK_AB R22, R10, R7 ;  /* 0x000000070a16723e */ /* 0x000fe200000010ff */
[----:B------:R-:W-:Y:S01]  /*5a80*/  UMOV UR10, UR5 ;  /* 0x00000005000a7c82 */ /* 0x000fe20008000000 */
[----:B------:R-:W-:Y:S01]  /*5a90*/  R2UR UR7, R5 ;  /* 0x00000000050772ca */ /* 0x000fe200000e0000 */
[----:B------:R-:W-:Y:S01]  /*5aa0*/  UMOV UR18, UR6 ;  /* 0x0000000600127c82 */ /* 0x000fe20008000000 */
[----:B------:R-:W-:-:S02]  /*5ab0*/  F2FP.BF16.F32.PACK_AB R48, R49, R48 ;  /* 0x000000303130723e */ /* 0x000fc400000010ff */
[----:B------:R-:W2:Y:S01]  /*5ac0*/  MUFU.EX2 R12, R12 ;  /* 0x0000000c000c7308 */ /* 0x000ea20000000800 */
[----:B0-----:R-:W-:Y:S01]  /*5ad0*/  FMUL.FTZ R50, R23, R50 ;  /* 0x0000003217327220 */ /* 0x001fe20000410000 */
[----:B------:R0:W-:Y:S06]  /*5ae0*/  STSM.16.M88.2 [R2+0x2c500], R8 ;  /* 0x02c5000802007844 */ /* 0x0001ec0000000100 */
[----:B------:R-:W4:Y:S01]  /*5af0*/  MUFU.EX2 R28, R28 ;  /* 0x0000001c001c7308 */ /* 0x000f220000000800 */
[----:B-1----:R-:W-:Y:S01]  /*5b00*/  FMUL.FTZ R10, R6, R31 ;  /* 0x0000001f060a7220 */ /* 0x002fe20000410000 */
[----:B------:R-:W-:-:S02]  /*5b10*/  F2FP.BF16.F32.PACK_AB R31, R42, R21 ;  /* 0x000000152a1f723e */ /* 0x000fc400000010ff */
[----:B0-----:R-:W-:-:S04]  /*5b20*/  SHF.R.U32.HI R8, RZ, 0x4, R216 ;  /* 0x00000004ff087819 */ /* 0x001fc800000116d8 */
[----:B------:R-:W0:Y:S01]  /*5b30*/  MUFU.EX2 R11, R11 ;  /* 0x0000000b000b7308 */ /* 0x000e220000000800 */
[----:B--2---:R-:W-:Y:S01]  /*5b40*/  FMUL.FTZ R33, R12, R33 ;  /* 0x000000210c217220 */ /* 0x004fe20000410000 */
[----:B------:R-:W-:-:S04]  /*5b50*/  LOP3.LUT R8, R8, 0x3fff, RZ, 0xc0, !PT ;  /* 0x00003fff08087812 */ /* 0x000fc800078ec0ff */
[C---:B------:R-:W-:Y:S01]  /*5b60*/  R2UR UR56, R8.reuse ;  /* 0x00000000083872ca */ /* 0x040fe200000e0000 */
[----:B------:R-:W-:Y:S01]  /*5b70*/  VIADD R5, R8, 0x80 ;  /* 0x0000008008057836 */ /* 0x000fe20000000000 */
[----:B------:R-:W1:Y:S01]  /*5b80*/  MUFU.EX2 R13, R13 ;  /* 0x0000000d000d7308 */ /* 0x000e620000000800 */
[C---:B----4-:R-:W-:Y:S01]  /*5b90*/  F2FP.BF16.F32.PACK_AB R23, R28.reuse, R23 ;  /* 0x000000171c17723e */ /* 0x050fe200000010ff */
[----:B------:R-:W-:Y:S02]  /*5ba0*/  FMUL.FTZ R51, R28, R51 ;  /* 0x000000331c337220 */ /* 0x000fe40000410000 */
[----:B------:R-:W-:Y:S01]  /*5bb0*/  R2UR UR48, R5 ;  /* 0x00000000053072ca */ /* 0x000fe200000e0000 */
[C---:B------:R-:W-:Y:S01]  /*5bc0*/  VIADD R5, R20.reuse, 0x90 ;  /* 0x0000009014057836 */ /* 0x040fe20000000000 */
[----:B------:R-:W-:Y:S01]  /*5bd0*/  STSM.16.M88.2 [R2+0x2cd00], R22 ;  /* 0x02cd001602007844 */ /* 0x000fe20000000100 */
[----:B------:R-:W-:Y:S01]  /*5be0*/  F2FP.BF16.F32.PACK_AB R49, R51, R50 ;  /* 0x000000323331723e */ /* 0x000fe200000010ff */
[----:B------:R-:W2:Y:S01]  /*5bf0*/  MUFU.EX2 R14, R14 ;  /* 0x0000000e000e7308 */ /* 0x000ea20000000800 */
[C---:B0-----:R-:W-:Y:S01]  /*5c00*/  F2FP.BF16.F32.PACK_AB R6, R11.reuse, R6 ;  /* 0x000000060b06723e */ /* 0x041fe200000010ff */
[----:B------:R-:W-:Y:S01]  /*5c10*/  FMUL.FTZ R43, R11, R32 ;  /* 0x000000200b2b7220 */ /* 0x000fe20000410000 */
[----:B------:R-:W-:Y:S01]  /*5c20*/  UMOV UR12, UR56 ;  /* 0x00000038000c7c82 */ /* 0x000fe20008000000 */
[----:B------:R-:W-:Y:S01]  /*5c30*/  UMOV UR8, UR56 ;  /* 0x0000003800087c82 */ /* 0x000fe20008000000 */
[----:B------:R-:W-:Y:S01]  /*5c40*/  UMOV UR16, UR56 ;  /* 0x0000003800107c82 */ /* 0x000fe20008000000 */
[----:B------:R-:W-:Y:S01]  /*5c50*/  R2UR UR4, R5 ;  /* 0x00000000050472ca */ /* 0x000fe200000e0000 */
[----:B------:R-:W-:Y:S01]  /*5c60*/  VIADD R5, R20, 0x190 ;  /* 0x0000019014057836 */ /* 0x000fe20000000000 */
[----:B------:R-:W0:Y:S01]  /*5c70*/  MUFU.EX2 R36, R36 ;  /* 0x0000002400247308 */ /* 0x000e220000000800 */
[C---:B-1----:R-:W-:Y:S01]  /*5c80*/  FMUL.FTZ R34, R13.reuse, R34 ;  /* 0x000000220d227220 */ /* 0x042fe20000410000 */
[----:B------:R-:W-:Y:S01]  /*5c90*/  F2FP.BF16.F32.PACK_AB R12, R13, R12 ;  /* 0x0000000c0d0c723e */ /* 0x000fe200000010ff */
[----:B------:R-:W-:Y:S01]  /*5ca0*/  UMOV UR52, UR48 ;  /* 0x0000003000347c82 */ /* 0x000fe20008000000 */
[----:B------:R-:W-:Y:S01]  /*5cb0*/  F2FP.BF16.F32.PACK_AB R10, R43, R10 ;  /* 0x0000000a2b0a723e */ /* 0x000fe200000010ff */
[----:B------:R-:W-:Y:S01]  /*5cc0*/  UMOV UR44, UR48 ;  /* 0x00000030002c7c82 */ /* 0x000fe20008000000 */
[----:B------:R-:W-:-:S02]  /*5cd0*/  F2FP.BF16.F32.PACK_AB R34, R34, R33 ;  /* 0x000000212222723e */ /* 0x000fc400000010ff */
[----:B------:R-:W1:Y:S01]  /*5ce0*/  MUFU.EX2 R37, R37 ;  /* 0x0000002500257308 */ /* 0x000e620000000800 */
[----:B--2---:R-:W-:Y:S01]  /*5cf0*/  FMUL.FTZ R29, R14, R29 ;  /* 0x0000001d0e1d7220 */ /* 0x004fe20000410000 */
[----:B------:R-:W-:Y:S01]  /*5d00*/  R2UR UR54, R5 ;  /* 0x00000000053672ca */ /* 0x000fe200000e0000 */
[----:B------:R-:W-:-:S05]  /*5d10*/  VIADD R5, R20, 0x210 ;  /* 0x0000021014057836 */ /* 0x000fca0000000000 */
[----:B------:R-:W2:Y:S01]  /*5d20*/  MUFU.EX2 R15, R15 ;  /* 0x0000000f000f7308 */ /* 0x000ea20000000800 */
[----:B0-----:R-:W-:Y:S01]  /*5d30*/  FMUL.FTZ R41, R36, R41 ;  /* 0x0000002924297220 */ /* 0x001fe20000410000 */
[----:B------:R-:W-:Y:S01]  /*5d40*/  R2UR UR46, R5 ;  /* 0x00000000052e72ca */ /* 0x000fe200000e0000 */
[----:B------:R-:W-:-:S05]  /*5d50*/  VIADD R5, R8, 0x100 ;  /* 0x0000010008057836 */ /* 0x000fca0000000000 */
[----:B------:R-:W0:Y:S01]  /*5d60*/  MUFU.EX2 R38, R38 ;  /* 0x0000002600267308 */ /* 0x000e220000000800 */
[C---:B-1----:R-:W-:Y:S01]  /*5d70*/  F2FP.BF16.F32.PACK_AB R7, R37.reuse, R36 ;  /* 0x000000242507723e */ /* 0x042fe200000010ff */
[----:B------:R-:W-:Y:S01]  /*5d80*/  FMUL.FTZ R40, R37, R40 ;  /* 0x0000002825287220 */ /* 0x000fe20000410000 */
[----:B------:R-:W-:Y:S01]  /*5d90*/  R2UR UR28, R5 ;  /* 0x00000000051c72ca */ /* 0x000fe200000e0000 */
[----:B------:R-:W-:Y:S02]  /*5da0*/  VIADD R5, R20, 0xa0 ;  /* 0x000000a014057836 */ /* 0x000fe40000000000 */
[----:B------:R1:W-:Y:S01]  /*5db0*/  STSM.16.M88.2 [R2+0x2d500], R6 ;  /* 0x02d5000602007844 */ /* 0x0003e20000000100 */
[----:B------:R-:W-:Y:S01]  /*5dc0*/  F2FP.BF16.F32.PACK_AB R11, R40, R41 ;  /* 0x00000029280b723e */ /* 0x000fe200000010ff */
[----:B------:R-:W4:Y:S01]  /*5dd0*/  MUFU.EX2 R27, R27 ;  /* 0x0000001b001b7308 */ /* 0x000f220000000800 */
[----:B--2---:R-:W-:Y:S01]  /*5de0*/  FMUL.FTZ R220, R15, R220 ;  /* 0x000000dc0fdc7220 */ /* 0x004fe20000410000 */
[----:B------:R-:W-:-:S02]  /*5df0*/  F2FP.BF16.F32.PACK_AB R14, R14, R15 ;  /* 0x0000000f0e0e723e */ /* 0x000fc400000010ff */
[----:B------:R-:W-:Y:S01]  /*5e00*/  R2UR UR42, R5 ;  /* 0x00000000052a72ca */ /* 0x000fe200000e0000 */
[----:B------:R-:W-:Y:S01]  /*5e10*/  VIADD R5, R20, 0x1a0 ;  /* 0x000001a014057836 */ /* 0x000fe20000000000 */
[----:B------:R-:W-:Y:S02]  /*5e20*/  F2FP.BF16.F32.PACK_AB R220, R29, R220 ;  /* 0x000000dc1ddc723e */ /* 0x000fe400000010ff */
[----:B------:R-:W2:Y:S01]  /*5e30*/  MUFU.EX2 R25, R25 ;  /* 0x0000001900197308 */ /* 0x000ea20000000800 */
[----:B0-----:R-:W-:Y:S01]  /*5e40*/  FMUL.FTZ R39, R38, R39 ;  /* 0x0000002726277220 */ /* 0x001fe20000410000 */
[C---:B-1----:R-:W-:Y:S01]  /*5e50*/  VIADD R6, R20.reuse, 0x10 ;  /* 0x0000001014067836 */ /* 0x042fe20000000000 */
[----:B------:R-:W-:Y:S01]  /*5e60*/  R2UR UR34, R5 ;  /* 0x00000000052272ca */ /* 0x000fe200000e0000 */
[----:B------:R-:W-:Y:S01]  /*5e70*/  VIADD R5, R20, 0x220 ;  /* 0x0000022014057836 */ /* 0x000fe20000000000 */
[----:B------:R-:W-:Y:S01]  /*5e80*/  UMOV UR40, UR28 ;  /* 0x0000001c00287c82 */ /* 0x000fe20008000000 */
[----:B------:R-:W-:Y:S01]  /*5e90*/  UMOV UR36, UR28 ;  /* 0x0000001c00247c82 */ /* 0x000fe20008000000 */
[----:B------:R-:W-:Y:S01]  /*5ea0*/  R2UR UR50, R6 ;  /* 0x00000000063272ca */ /* 0x000fe200000e0000 */
[----:B------:R-:W0:Y:S01]  /*5eb0*/  MUFU.EX2 R24, R24 ;  /* 0x0000001800187308 */ /* 0x000e220000000800 */
[C---:B----4-:R-:W-:Y:S01]  /*5ec0*/  F2FP.BF16.F32.PACK_AB R13, R27.reuse, R38 ;  /* 0x000000261b0d723e */ /* 0x050fe200000010ff */
[----:B------:R-:W-:Y:S01]  /*5ed0*/  FMUL.FTZ R28, R27, R219 ;  /* 0x000000db1b1c7220 */ /* 0x000fe20000410000 */
[----:B------:R-:W-:Y:S01]  /*5ee0*/  VIADD R6, R20, 0x110 ;  /* 0x0000011014067836 */ /* 0x000fe20000000000 */
[----:B------:R-:W-:Y:S01]  /*5ef0*/  R2UR UR26, R5 ;  /* 0x00000000051a72ca */ /* 0x000fe200000e0000 */
[----:B------:R-:W-:Y:S01]  /*5f00*/  UMOV UR32, UR28 ;  /* 0x0000001c00207c82 */ /* 0x000fe20008000000 */
[----:B------:R-:W-:Y:S01]  /*5f10*/  STSM.16.M88.2 [R2+0x2dd00], R12 ;  /* 0x02dd000c02007844 */ /* 0x000fe20000000100 */
[----:B------:R-:W-:Y:S01]  /*5f20*/  F2FP.BF16.F32.PACK_AB R35, R28, R39 ;  /* 0x000000271c23723e */ /* 0x000fe200000010ff */
[----:B------:R-:W-:Y:S01]  /*5f30*/  UMOV UR24, UR28 ;  /* 0x0000001c00187c82 */ /* 0x000fe20008000000 */
[----:B--2---:R-:W-:Y:S01]  /*5f40*/  FMUL.FTZ R222, R25, R222 ;  /* 0x000000de19de7220 */ /* 0x004fe20000410000 */
[----:B------:R-:W-:Y:S01]  /*5f50*/  R2UR UR5, R6 ;  /* 0x00000000060572ca */ /* 0x000fe200000e0000 */
[----:B------:R-:W-:-:S02]  /*5f60*/  VIADD R6, R20, 0x20 ;  /* 0x0000002014067836 */ /* 0x000fc40000000000 */
[----:B------:R-:W-:Y:S02]  /*5f70*/  IMAD R5, R4, 0x2800, R18 ;  /* 0x0000280004057824 */ /* 0x000fe400078e0212 */
[----:B------:R-:W-:Y:S01]  /*5f80*/  VIADD R7, R8, 0x180 ;  /* 0x0000018008077836 */ /* 0x000fe20000000000 */
[----:B------:R-:W-:Y:S01]  /*5f90*/  R2UR UR30, R6 ;  /* 0x00000000061e72ca */ /* 0x000fe200000e0000 */
[C---:B0-----:R-:W-:Y:S01]  /*5fa0*/  FMUL.FTZ R9, R24.reuse, R26 ;  /* 0x0000001a18097220 */ /* 0x041fe20000410000 */
[----:B------:R-:W-:Y:S01]  /*5fb0*/  F2FP.BF16.F32.PACK_AB R15, R24, R25 ;  /* 0x00000019180f723e */ /* 0x000fe200000010ff */
[----:B------:R-:W-:Y:S01]  /*5fc0*/  VIADD R6, R20, 0x120 ;  /* 0x0000012014067836 */ /* 0x000fe20000000000 */
[----:B------:R-:W-:Y:S02]  /*5fd0*/  SHF.R.U32.HI R5, RZ, 0x4, R5 ;  /* 0x00000004ff057819 */ /* 0x000fe40000011605 */
[----:B------:R-:W-:Y:S01]  /*5fe0*/  F2FP.BF16.F32.PACK_AB R221, R9, R222 ;  /* 0x000000de09dd723e */ /* 0x000fe200000010ff */
[----:B------:R-:W-:Y:S01]  /*5ff0*/  STSM.16.M88.2 [R2+0x2e500], R14 ;  /* 0x02e5000e02007844 */ /* 0x000fe20000000100 */
[----:B------:R-:W-:Y:S01]  /*6000*/  R2UR UR38, R6 ;  /* 0x00000000062672ca */ /* 0x000fe200000e0000 */
[----:B------:R-:W-:Y:S01]  /*6010*/  VIADD R6, R18, 0x2ed00 ;  /* 0x0002ed0012067836 */ /* 0x000fe20000000000 */
[----:B------:R-:W-:Y:S01]  /*6020*/  LOP3.LUT R5, R5, 0x3fff, RZ, 0xc0, !PT ;  /* 0x00003fff05057812 */ /* 0x000fe200078ec0ff */
[----:B------:R0:W-:Y:S06]  /*6030*/  MEMBAR.ALL.CTA ;  /* 0x0000000000007992 */ /* 0x0001ec0000008000 */
[----:B0-----:R-:W0:Y:S01]  /*6040*/  FENCE.VIEW.ASYNC.S ;  /* 0x00000000000073c6 */ /* 0x001e220000000000 */
[----:B------:R-:W-:-:S02]  /*6050*/  MOV R9, UR31 ;  /* 0x0000001f00097c02 */ /* 0x000fc40008000f00 */
[----:B------:R-:W-:Y:S02]  /*6060*/  SHF.R.U32.HI R6, RZ, 0x4, R6 ;  /* 0x00000004ff067819 */ /* 0x000fe40000011606 */
[----:B------:R-:W-:Y:S02]  /*6070*/  MOV R23, UR30 ;  /* 0x0000001e00177c02 */ /* 0x000fe40008000f00 */
[----:B------:R-:W-:-:S04]  /*6080*/  LOP3.LUT R22, R6, 0x3fff, RZ, 0xc0, !PT ;  /* 0x00003fff06167812 */ /* 0x000fc800078ec0ff */
[----:B------:R-:W-:Y:S01]  /*6090*/  LOP3.LUT R6, R22, 0x400000, RZ, 0xfc, !PT ;  /* 0x0040000016067812 */ /* 0x000fe200078efcff */
[----:B0-----:R-:W-:Y:S06]  /*60a0*/  BAR.SYNC.DEFER_BLOCKING 0x9, 0x100 ;  /* 0x0244000000007b1d */ /* 0x001fec0000010000 */
[----:B------:R-:W-:Y:S04]  /*60b0*/  STSM.16.M88.2 [R2+0x2ed00], R30 ;  /* 0x02ed001e02007844 */ /* 0x000fe80000000100 */
[----:B------:R-:W-:Y:S04]  /*60c0*/  STSM.16.M88.2 [R2+0x2f500], R48 ;  /* 0x02f5003002007844 */ /* 0x000fe80000000100 */
[----:B------:R0:W-:Y:S04]  /*60d0*/  STSM.16.M88.2 [R2+0x2fd00], R10 ;  /* 0x02fd000a02007844 */ /* 0x0001e80000000100 */
[----:B------:R1:W-:Y:S04]  /*60e0*/  STSM.16.M88.2 [R2+0x30500], R34 ;  /* 0x0305002202007844 */ /* 0x0003e80000000100 */
[----:B------:R-:W-:Y:S01]  /*60f0*/  STSM.16.M88.2 [R2+0x30d00], R220 ;  /* 0x030d00dc02007844 */ /* 0x000fe20000000100 */
[----:B------:R-:W-:Y:S01]  /*6100*/  WARPGROUP.ARRIVE ;  /* 0x00000000000079c5 */ /* 0x000fe20000000000 */
[----:B0-----:R-:W-:-:S02]  /*6110*/  VIADD R10, R20, 0x30 ;  /* 0x00000030140a7836 */ /* 0x001fc40000000000 */
[----:B------:R-:W-:-:S03]  /*6120*/  VIADD R11, R20, 0xb0 ;  /* 0x000000b0140b7836 */ /* 0x000fc60000000000 */
[----:B------:R-:W-:Y:S04]  /*6130*/  HGMMA.64x16x16.F32.BF16 R136, gdesc[UR56].tnspA.tnspB, R136 ;  /* 0x60200000388879f0 */ /* 0x000fe80008701888 */
[----:B------:R-:W-:Y:S01]  /*6140*/  HGMMA.64x16x16.F32.BF16 R152, gdesc[UR12].tnspA.tnspB, R152 ;  /* 0x602000000c9879f0 */ /* 0x000fe20008701898 */
[----:B------:R-:W-:Y:S01]  /*6150*/  R2UR UR22, R11 ;  /* 0x000000000b1672ca */ /* 0x000fe200000e0000 */
[----:B------:R-:W-:Y:S01]  /*6160*/  UMOV UR12, UR14 ;  /* 0x0000000e000c7c82 */ /* 0x000fe20008000000 */
[----:B------:R-:W-:Y:S01]  /*6170*/  UMOV UR13, UR15 ;  /* 0x0000000f000d7c82 */ /* 0x000fe20008000000 */
[----:B------:R-:W-:Y:S01]  /*6180*/  HGMMA.64x16x16.F32.BF16 R168, gdesc[UR8].tnspA.tnspB, R168 ;  /* 0x6020000008a879f0 */ /* 0x000fe200087018a8 */
[----:B------:R-:W-:Y:S01]  /*6190*/  UMOV UR8, UR18 ;  /* 0x0000001200087c82 */ /* 0x000fe20008000000 */
[----:B------:R-:W-:Y:S01]  /*61a0*/  UMOV UR9, UR19 ;  /* 0x0000001300097c82 */ /* 0x000fe20008000000 */
[----:B------:R-:W-:Y:S01]  /*61b0*/  UMOV UR15, 0x40 ;  /* 0x00000040000f7882 */ /* 0x000fe20000000000 */
[----:B------:R-:W-:Y:S01]  /*61c0*/  HGMMA.64x16x16.F32.BF16 R184, gdesc[UR16].tnspA.tnspB, R184 ;  /* 0x6020000010b879f0 */ /* 0x000fe200087018b8 */
[----:B------:R-:W-:Y:S01]  /*61d0*/  UMOV UR16, UR56 ;  /* 0x0000003800107c82 */ /* 0x000fe20008000000 */
[----:B------:R-:W-:Y:S01]  /*61e0*/  UMOV UR17, UR57 ;  /* 0x0000003900117c82 */ /* 0x000fe20008000000 */
[----:B------:R-:W-:Y:S01]  /*61f0*/  UMOV UR18, UR7 ;  /* 0x0000000700127c82 */ /* 0x000fe20008000000 */
[----:B------:R-:W-:Y:S01]  /*6200*/  UMOV UR19, 0x40 ;  /* 0x0000004000137882 */ /* 0x000fe20000000000 */
[----:B------:R-:W-:Y:S01]  /*6210*/  UMOV UR6, UR18 ;  /* 0x0000001200067c82 */ /* 0x000fe20008000000 */
[----:B------:R-:W-:Y:S01]  /*6220*/  HGMMA.64x16x16.F32.BF16 R200, gdesc[UR16].tnspA.tnspB, R200 ;  /* 0x6020000010c879f0 */ /* 0x000fe200087018c8 */
[----:B------:R-:W-:Y:S01]  /*6230*/  UMOV UR7, UR19 ;  /* 0x0000001300077c82 */ /* 0x000fe20008000000 */
[----:B------:R-:W-:Y:S01]  /*6240*/  UMOV UR16, UR48 ;  /* 0x0000003000107c82 */ /* 0x000fe20008000000 */
[----:B------:R-:W-:Y:S01]  /*6250*/  UMOV UR17, UR49 ;  /* 0x0000003100117c82 */ /* 0x000fe20008000000 */
[----:B------:R-:W-:Y:S01]  /*6260*/  UMOV UR18, UR4 ;  /* 0x0000000400127c82 */ /* 0x000fe20008000000 */
[----:B------:R-:W-:Y:S01]  /*6270*/  UMOV UR19, 0x40 ;  /* 0x0000004000137882 */ /* 0x000fe20000000000 */
[----:B------:R-:W-:Y:S01]  /*6280*/  UMOV UR56, UR18 ;  /* 0x0000001200387c82 */ /* 0x000fe20008000000 */
[----:B------:R-:W-:Y:S01]  /*6290*/  UMOV UR57, UR19 ;  /* 0x0000001300397c82 */ /* 0x000fe20008000000 */
[----:B------:R-:W-:Y:S04]  /*62a0*/  HGMMA.64x16x16.F32.BF16 R136, gdesc[UR48].tnspA.tnspB, R136 ;  /* 0x60200000308879f0 */ /* 0x000fe80008701888 */
        /* <DEDUP_REMOVED lines=13> */
[----:B------:R-:W-:Y:S01]  /*6380*/  R2UR UR5, R5 ;  /* 0x00000000050572ca */ /* 0x000fe200000e0000 */
[----:B------:R-:W-:Y:S01]  /*6390*/  HGMMA.64x16x16.F32.BF16 R200, gdesc[UR44].tnspA.tnspB, R200 ;  /* 0x602000002cc879f0 */ /* 0x000fe200087018c8 */
[----:B------:R-:W-:Y:S01]  /*63a0*/  R2UR UR4, R6 ;  /* 0x00000000060472ca */ /* 0x000fe200000e0000 */
[----:B------:R-:W-:Y:S01]  /*63b0*/  UMOV UR44, UR12 ;  /* 0x0000000c002c7c82 */ /* 0x000fe20008000000 */
[----:B------:R-:W-:Y:S01]  /*63c0*/  UMOV UR45, UR13 ;  /* 0x0000000d002d7c82 */ /* 0x000fe20008000000 */
[----:B------:R-:W-:Y:S01]  /*63d0*/  UMOV UR49, UR7 ;  /* 0x0000000700317c82 */ /* 0x000fe20008000000 */
[----:B------:R-:W-:Y:S01]  /*63e0*/  UMOV UR7, 0x40 ;  /* 0x0000004000077882 */ /* 0x000fe20000000000 */
[----:B------:R-:W-:Y:S06]  /*63f0*/  HGMMA.64x16x16.F32.BF16 R136, gdesc[UR28].tnspA.tnspB, R136 ;  /* 0x602000001c8879f0 */ /* 0x000fec0008701888 */
[----:B------:R-:W-:-:S02]  /*6400*/  UMOV UR28, UR5 ;  /* 0x00000005001c7c82 */ /* 0x000fc40008000000 */
[----:B------:R-:W-:Y:S01]  /*6410*/  UMOV UR30, UR4 ;  /* 0x00000004001e7c82 */ /* 0x000fe20008000000 */
[----:B------:R-:W-:Y:S01]  /*6420*/  UMOV UR29, 0x40000040 ;  /* 0x40000040001d7882 */ /* 0x000fe20000000000 */
[----:B------:R-:W-:Y:S01]  /*6430*/  HGMMA.64x16x16.F32.BF16 R152, gdesc[UR40].tnspA.tnspB, R152 ;  /* 0x60200000289879f0 */ /* 0x000fe20008701898 */
[----:B------:R-:W-:Y:S01]  /*6440*/  UMOV UR40, UR8 ;  /* 0x0000000800287c82 */ /* 0x000fe20008000000 */
[----:B------:R-:W-:Y:S01]  /*6450*/  R2UR UR8, R7 ;  /* 0x00000000070872ca */ /* 0x000fe200000e0000 */
[----:B------:R-:W-:Y:S01]  /*6460*/  VIADD R7, R20, 0x130 ;  /* 0x0000013014077836 */ /* 0x000fe20000000000 */
[----:B------:R-:W-:Y:S01]  /*6470*/  UMOV UR41, UR9 ;  /* 0x0000000900297c82 */ /* 0x000fe20008000000 */
[----:B------:R-:W-:Y:S01]  /*6480*/  UMOV UR9, 0x40000040 ;  /* 0x4000004000097882 */ /* 0x000fe20000000000 */
[----:B------:R-:W-:Y:S01]  /*6490*/  HGMMA.64x16x16.F32.BF16 R168, gdesc[UR36].tnspA.tnspB, R168 ;  /* 0x6020000024a879f0 */ /* 0x000fe200087018a8 */
[----:B------:R-:W-:Y:S01]  /*64a0*/  UMOV UR36, UR10 ;  /* 0x0000000a00247c82 */ /* 0x000fe20008000000 */
[----:B------:R-:W-:Y:S01]  /*64b0*/  R2UR UR10, R10 ;  /* 0x000000000a0a72ca */ /* 0x000fe200000e0000 */
[C---:B------:R-:W-:Y:S01]  /*64c0*/  VIADD R10, R20.reuse, 0x1b0 ;  /* 0x000001b0140a7836 */ /* 0x040fe20000000000 */
[----:B------:R-:W-:Y:S01]  /*64d0*/  HGMMA.64x16x16.F32.BF16 R184, gdesc[UR32].tnspA.tnspB, R184 ;  /* 0x6020000020b879f0 */ /* 0x000fe200087018b8 */
[----:B------:R-:W-:Y:S01]  /*64e0*/  VIADD R20, R20, 0x230 ;  /* 0x0000023014147836 */ /* 0x000fe20000000000 */
[----:B------:R-:W-:Y:S01]  /*64f0*/  R2UR UR18, R7 ;  /* 0x00000000071272ca */ /* 0x000fe200000e0000 */
[----:B------:R-:W-:Y:S01]  /*6500*/  UMOV UR37, UR11 ;  /* 0x0000000b00257c82 */ /* 0x000fe20008000000 */
[----:B------:R-:W-:Y:S01]  /*6510*/  HGMMA.64x16x16.F32.BF16 R200, gdesc[UR24].tnspA.tnspB, R200 ;  /* 0x6020000018c879f0 */ /* 0x000fe200087018c8 */
[----:B------:R-:W-:Y:S01]  /*6520*/  R2UR UR14, R10 ;  /* 0x000000000a0e72ca */ /* 0x000fe200000e0000 */
[----:B------:R-:W-:Y:S01]  /*6530*/  UMOV UR11, 0x40 ;  /* 0x00000040000b7882 */ /* 0x000fe20000000000 */
[----:B------:R-:W-:Y:S01]  /*6540*/  R2UR UR6, R20 ;  /* 0x00000000140672ca */ /* 0x000fe200000e0000 */
        /* <DEDUP_REMOVED lines=9> */
[----:B------:R-:W-:Y:S01]  /*65e0*/  VIADD R7, R5, 0x80 ;  /* 0x0000008005077836 */ /* 0x000fe20000000000 */
[----:B------:R-:W-:Y:S01]  /*65f0*/  UMOV UR32, UR44 ;  /* 0x0000002c00207c82 */ /* 0x000fe20008000000 */
[----:B------:R-:W-:Y:S01]  /*6600*/  VIADD R10, R6, 0x80 ;  /* 0x00000080060a7836 */ /* 0x000fe20000000000 */
[----:B------:R-:W-:Y:S01]  /*6610*/  UMOV UR44, UR56 ;  /* 0x00000038002c7c82 */ /* 0x000fe20008000000 */
[----:B------:R-:W-:Y:S01]  /*6620*/  IMAD.U32 R20, RZ, RZ, UR30 ;  /* 0x0000001eff147e24 */ /* 0x000fe2000f8e00ff */
[----:B------:R-:W-:Y:S01]  /*6630*/  UMOV UR33, UR45 ;  /* 0x0000002d00217c82 */ /* 0x000fe20008000000 */
[----:B------:R-:W-:Y:S01]  /*6640*/  IMAD.U32 R21, RZ, RZ, UR31 ;  /* 0x0000001fff157e24 */ /* 0x000fe2000f8e00ff */
[----:B------:R-:W-:Y:S01]  /*6650*/  UMOV UR45, UR57 ;  /* 0x00000039002d7c82 */ /* 0x000fe20008000000 */
[----:B------:R-:W-:Y:S01]  /*6660*/  UMOV UR57, 0x40000040 ;  /* 0x4000004000397882 */ /* 0x000fe20000000000 */
[----:B------:R-:W-:Y:S01]  /*6670*/  HGMMA.64x16x16.F32.BF16 R136, gdesc[UR8].tnspA.tnspB, R136 ;  /* 0x60200000088879f0 */ /* 0x000fe20008701888 */
[----:B------:R-:W-:-:S03]  /*6680*/  UMOV UR9, 0x40000040 ;  /* 0x4000004000097882 */ /* 0x000fc60000000000 */
[----:B------:R-:W-:Y:S01]  /*6690*/  HGMMA.64x16x16.F32.BF16 R152, gdesc[UR20].tnspA.tnspB, R152 ;  /* 0x60200000149879f0 */ /* 0x000fe20008701898 */
[----:B------:R-:W-:-:S03]  /*66a0*/  UMOV UR21, UR9 ;  /* 0x0000000900157c82 */ /* 0x000fc60008000000 */
[----:B------:R-:W-:Y:S01]  /*66b0*/  HGMMA.64x16x16.F32.BF16 R168, gdesc[UR16].tnspA.tnspB, R168 ;  /* 0x6020000010a879f0 */ /* 0x000fe200087018a8 */
[----:B------:R-:W-:Y:S01]  /*66c0*/  VIADD R216, R216, 0xffff0000 ;  /* 0xffff0000d8d87836 */ /* 0x000fe20000000000 */
[----:B------:R-:W-:Y:S02]  /*66d0*/  UMOV UR17, UR9 ;  /* 0x0000000900117c82 */ /* 0x000fe40008000000 */
[----:B------:R-:W-:Y:S01]  /*66e0*/  HGMMA.64x16x16.F32.BF16 R184, gdesc[UR12].tnspA.tnspB, R184 ;  /* 0x602000000cb879f0 */ /* 0x000fe200087018b8 */
[----:B------:R-:W-:-:S03]  /*66f0*/  UMOV UR13, UR9 ;  /* 0x00000009000d7c82 */ /* 0x000fc60008000000 */
[----:B------:R-:W-:Y:S01]  /*6700*/  HGMMA.64x16x16.F32.BF16 R200, gdesc[UR4].tnspA.tnspB, R200, gsb0 ;  /* 0x6020000004c879f0 */ /* 0x000fe200080018c8 */
[----:B------:R0:W-:Y:S06]  /*6710*/  MEMBAR.ALL.CTA ;  /* 0x0000000000007992 */ /* 0x0001ec0000008000 */
[----:B0-----:R-:W0:Y:S01]  /*6720*/  FENCE.VIEW.ASYNC.S ;  /* 0x00000000000073c6 */ /* 0x001e220000000000 */
[----:B------:R-:W-:Y:S01]  /*6730*/  R2UR UR4, R7 ;  /* 0x00000000070472ca */ /* 0x000fe200000e0000 */
[----:B------:R-:W-:Y:S01]  /*6740*/  VIADD R7, R5, 0x100 ;  /* 0x0000010005077836 */ /* 0x000fe20000000000 */
[----:B------:R-:W-:Y:S01]  /*6750*/  R2UR UR5, R10 ;  /* 0x000000000a0572ca */ /* 0x000fe200000e0000 */
[----:B------:R-:W-:Y:S01]  /*6760*/  VIADD R10, R6, 0x100 ;  /* 0x00000100060a7836 */ /* 0x000fe20000000000 */
[----:B0-----:R-:W-:Y:S06]  /*6770*/  BAR.SYNC.DEFER_BLOCKING 0x9, 0x100 ;  /* 0x0244000000007b1d */ /* 0x001fec0000010000 */
[----:B-1----:R-:W-:-:S06]  /*6780*/  WARPGROUP.ARRIVE ;  /* 0x00000000000079c5 */ /* 0x002fcc0000000000 */
[----:B------:R-:W-:Y:S01]  /*6790*/  HGMMA.64x64x16.F32.BF16 R24, gdesc[UR28].tnspA, RZ, !UPT ;  /* 0x20e000001c1879f0 */ /* 0x000fe2000c7018ff */
[----:B------:R-:W-:Y:S01]  /*67a0*/  UMOV UR28, UR4 ;  /* 0x00000004001c7c82 */ /* 0x000fe20008000000 */
[----:B------:R-:W-:Y:S01]  /*67b0*/  UMOV UR29, 0x40000040 ;  /* 0x40000040001d7882 */ /* 0x000fe20000000000 */
[----:B------:R-:W-:Y:S01]  /*67c0*/  UMOV UR30, UR5 ;  /* 0x00000005001e7c82 */ /* 0x000fe20008000000 */
[----:B------:R-:W-:Y:S01]  /*67d0*/  UMOV UR31, 0x8 ;  /* 0x00000008001f7882 */ /* 0x000fe20000000000 */
[----:B------:R-:W-:Y:S01]  /*67e0*/  R2UR UR4, R7 ;  /* 0x00000000070472ca */ /* 0x000fe200000e0000 */
[----:B------:R-:W-:Y:S01]  /*67f0*/  IMAD.U32 R14, RZ, RZ, UR30 ;  /* 0x0000001eff0e7e24 */ /* 0x000fe2000f8e00ff */
[----:B------:R-:W-:Y:S01]  /*6800*/  R2UR UR5, R10 ;  /* 0x000000000a0572ca */ /* 0x000fe200000e0000 */
[----:B------:R-:W-:Y:S02]  /*6810*/  IMAD.U32 R15, RZ, RZ, UR31 ;  /* 0x0000001fff0f7e24 */ /* 0x000fe4000f8e00ff */
[----:B------:R-:W-:-:S02]  /*6820*/  VIADD R7, R5, 0x180 ;  /* 0x0000018005077836 */ /* 0x000fc40000000000 */
[C---:B------:R-:W-:Y:S02]  /*6830*/  VIADD R10, R6.reuse, 0x180 ;  /* 0x00000180060a7836 */ /* 0x040fe40000000000 */
[----:B------:R-:W-:Y:S01]  /*6840*/  VIADD R6, R6, 0x200 ;  /* 0x0000020006067836 */ /* 0x000fe20000000000 */
[----:B------:R-:W-:Y:S03]  /*6850*/  HGMMA.64x64x16.F32.BF16 R24, gdesc[UR28].tnspA, R24 ;  /* 0x20e000001c1879f0 */ /* 0x000fe60008701818 */
[----:B------:R-:W-:Y:S01]  /*6860*/  UMOV UR28, UR4 ;  /* 0x00000004001c7c82 */ /* 0x000fe20008000000 */
[----:B------:R-:W-:Y:S01]  /*6870*/  UMOV UR29, 0x40000040 ;  /* 0x40000040001d7882 */ /* 0x000fe20000000000 */
[----:B------:R-:W-:Y:S01]  /*6880*/  UMOV UR30, UR5 ;  /* 0x00000005001e7c82 */ /* 0x000fe20008000000 */
[----:B------:R-:W-:Y:S01]  /*6890*/  UMOV UR31, 0x8 ;  /* 0x00000008001f7882 */ /* 0x000fe20000000000 */
[----:B------:R-:W-:Y:S01]  /*68a0*/  R2UR UR4, R7 ;  /* 0x00000000070472ca */ /* 0x000fe200000e0000 */
[----:B------:R-:W-:Y:S01]  /*68b0*/  IMAD.U32 R12, RZ, RZ, UR30 ;  /* 0x0000001eff0c7e24 */ /* 0x000fe2000f8e00ff */
[----:B------:R-:W-:Y:S01]  /*68c0*/  R2UR UR5, R10 ;  /* 0x000000000a0572ca */ /* 0x000fe200000e0000 */
[----:B------:R-:W-:-:S02]  /*68d0*/  IMAD.U32 R13, RZ, RZ, UR31 ;  /* 0x0000001fff0d7e24 */ /* 0x000fc4000f8e00ff */
[----:B------:R-:W-:Y:S01]  /*68e0*/  VIADD R7, R5, 0x200 ;  /* 0x0000020005077836 */ /* 0x000fe20000000000 */
[----:B------:R-:W-:Y:S07]  /*68f0*/  HGMMA.64x64x16.F32.BF16 R24, gdesc[UR28].tnspA, R24 ;  /* 0x20e000001c1879f0 */ /* 0x000fee0008701818 */
[----:B------:R-:W-:Y:S01]  /*6900*/  UMOV UR28, UR4 ;  /* 0x00000004001c7c82 */ /* 0x000fe20008000000 */
[----:B------:R-:W-:Y:S01]  /*6910*/  UMOV UR29, 0x40000040 ;  /* 0x40000040001d7882 */ /* 0x000fe20000000000 */
[----:B------:R-:W-:Y:S01]  /*6920*/  UMOV UR30, UR5 ;  /* 0x00000005001e7c82 */ /* 0x000fe20008000000 */
[----:B------:R-:W-:Y:S01]  /*6930*/  UMOV UR31, 0x8 ;  /* 0x00000008001f7882 */ /* 0x000fe20000000000 */
[----:B------:R-:W-:Y:S01]  /*6940*/  R2UR UR4, R7 ;  /* 0x00000000070472ca */ /* 0x000fe200000e0000 */
[----:B------:R-:W-:Y:S01]  /*6950*/  VIADD R7, R8, 0x400 ;  /* 0x0000040008077836 */ /* 0x000fe20000000000 */
[----:B------:R-:W-:Y:S01]  /*6960*/  R2UR UR5, R6 ;  /* 0x00000000060572ca */ /* 0x000fe200000e0000 */
[----:B------:R-:W-:-:S02]  /*6970*/  IMAD.U32 R10, RZ, RZ, UR30 ;  /* 0x0000001eff0a7e24 */ /* 0x000fc4000f8e00ff */
[----:B------:R-:W-:Y:S01]  /*6980*/  IMAD.U32 R11, RZ, RZ, UR31 ;  /* 0x0000001fff0b7e24 */ /* 0x000fe2000f8e00ff */
[----:B------:R-:W-:Y:S01]  /*6990*/  R2UR UR56, R7 ;  /* 0x00000000073872ca */ /* 0x000fe200000e0000 */
[----:B------:R-:W-:Y:S06]  /*69a0*/  HGMMA.64x64x16.F32.BF16 R24, gdesc[UR28].tnspA, R24 ;  /* 0x20e000001c1879f0 */ /* 0x000fec0008701818 */
[----:B------:R-:W-:Y:S01]  /*69b0*/  UMOV UR28, UR4 ;  /* 0x00000004001c7c82 */ /* 0x000fe20008000000 */
[----:B------:R-:W-:Y:S01]  /*69c0*/  UMOV UR29, 0x40000040 ;  /* 0x40000040001d7882 */ /* 0x000fe20000000000 */
[----:B------:R-:W-:Y:S01]  /*69d0*/  UMOV UR30, UR5 ;  /* 0x00000005001e7c82 */ /* 0x000fe20008000000 */
[----:B------:R-:W-:Y:S01]  /*69e0*/  UMOV UR31, 0x8 ;  /* 0x00000008001f7882 */ /* 0x000fe20000000000 */
[----:B------:R-:W-:Y:S01]  /*69f0*/  IMAD.U32 R6, RZ, RZ, UR30 ;  /* 0x0000001eff067e24 */ /* 0x000fe2000f8e00ff */
[----:B---3--:R-:W-:Y:S01]  /*6a00*/  R2UR UR5, R224 ;  /* 0x00000000e00572ca */ /* 0x008fe200000e0000 */
[----:B------:R-:W-:Y:S01]  /*6a10*/  IMAD.U32 R7, RZ, RZ, UR31 ;  /* 0x0000001fff077e24 */ /* 0x000fe2000f8e00ff */
[----:B------:R-:W-:Y:S01]  /*6a20*/  R2UR UR4, R236 ;  /* 0x00000000ec0472ca */ /* 0x000fe200000e0000 */
[----:B------:R-:W-:Y:S01]  /*6a30*/  HGMMA.64x64x16.F32.BF16 R24, gdesc[UR28].tnspA, R24, gsb0 ;  /* 0x20e000001c1879f0 */ /* 0x000fe20008001818 */
[----:B------:R-:W-:Y:S01]  /*6a40*/  WARPGROUP.ARRIVE ;  /* 0x00000000000079c5 */ /* 0x000fe20000000000 */
[----:B------:R-:W-:Y:S01]  /*6a50*/  R2UR UR31, R9 ;  /* 0x00000000091f72ca */ /* 0x000fe200000e0000 */
[----:B------:R-:W-:Y:S01]  /*6a60*/  VIADD R9, R8, 0x480 ;  /* 0x0000048008097836 */ /* 0x000fe20000000000 */
[----:B------:R-:W-:Y:S01]  /*6a70*/  R2UR UR30, R23 ;  /* 0x00000000171e72ca */ /* 0x000fe200000e0000 */
[----:B------:R-:W-:-:S02]  /*6a80*/  UMOV UR29, 0x40000040 ;  /* 0x40000040001d7882 */ /* 0x000fc40000000000 */
        /* <DEDUP_REMOVED lines=19> */
[----:B------:R-:W-:Y:S01]  /*6bc0*/  UMOV UR25, UR29 ;  /* 0x0000001d00197c82 */ /* 0x000fe20008000000 */
[----:B------:R-:W-:Y:S01]  /*6bd0*/  VIADD R8, R8, 0x580 ;  /* 0x0000058008087836 */ /* 0x000fe20000000000 */
[----:B------:R-:W-:Y:S01]  /*6be0*/  SHF.R.U32.HI R216, RZ, 0x4, R216 ;  /* 0x00000004ffd87819 */ /* 0x000fe200000116d8 */
[----:B------:R-:W-:Y:S01]  /*6bf0*/  ULDC.64 UR56, c[0x0][0x208] ;  /* 0x0000820000387ab9 */ /* 0x000fe20000000a00 */
[----:B------:R-:W-:Y:S01]  /*6c00*/  R2UR UR28, R9 ;  /* 0x00000000091c72ca */ /* 0x000fe200000e0000 */
[----:B------:R-:W-:Y:S01]  /*6c10*/  IMAD.SHL.U32 R9, R16, 0x4000, RZ ;  /* 0x0000400010097824 */ /* 0x000fe200078e00ff */
[----:B------:R-:W-:-:S04]  /*6c20*/  R2UR UR8, R8 ;  /* 0x00000000080872ca */ /* 0x000fc800000e0000 */
[----:B------:R-:W-:-:S04]  /*6c30*/  IADD3 R23, P1, R9, R230, RZ ;  /* 0x000000e609177210 */ /* 0x000fc80007f3e0ff */
[----:B------:R-:W-:Y:S02]  /*6c40*/  LEA.HI.X.SX32 R218, R9, R234, 0x1, P1 ;  /* 0x000000ea09da7211 */ /* 0x000fe400008f0eff */
[C---:B------:R-:W-:Y:S01]  /*6c50*/  LEA R8, P1, R23.reuse, UR5, 0x2 ;  /* 0x0000000517087c11 */ /* 0x040fe2000f8210ff */
[----:B------:R-:W-:Y:S01]  /*6c60*/  UMOV UR40, UR28 ;  /* 0x0000001c00287c82 */ /* 0x000fe20008000000 */
[----:B------:R-:W-:Y:S01]  /*6c70*/  UMOV UR36, UR28 ;  /* 0x0000001c00247c82 */ /* 0x000fe20008000000 */
[----:B------:R-:W-:Y:S01]  /*6c80*/  UMOV UR32, UR28 ;  /* 0x0000001c00207c82 */ /* 0x000fe20008000000 */
[----:B------:R-:W-:Y:S01]  /*6c90*/  UMOV UR24, UR28 ;  /* 0x0000001c00187c82 */ /* 0x000fe20008000000 */
[----:B------:R-:W-:Y:S01]  /*6ca0*/  UMOV UR20, UR8 ;  /* 0x0000000800147c82 */ /* 0x000fe20008000000 */
[----:B------:R-:W-:Y:S01]  /*6cb0*/  UMOV UR16, UR8 ;  /* 0x0000000800107c82 */ /* 0x000fe20008000000 */
[----:B------:R-:W-:Y:S01]  /*6cc0*/  LEA.HI.X R9, R23, UR4, R218, 0x2, P1 ;  /* 0x0000000417097c11 */ /* 0x000fe200088f14da */
        /* <DEDUP_REMOVED lines=11> */
[----:B------:R-:W-:Y:S01]  /*6d80*/  UMOV UR53, UR49 ;  /* 0x0000003100357c82 */ /* 0x000fe20008000000 */
[----:B------:R-:W-:Y:S01]  /*6d90*/  HGMMA.64x16x16.F32.BF16 R176, gdesc[UR48].tnspA.tnspB, R176 ;  /* 0x6020000030b079f0 */ /* 0x000fe200087018b0 */
[----:B------:R-:W-:-:S03]  /*6da0*/  UMOV UR45, UR49 ;  /* 0x00000031002d7c82 */ /* 0x000fc60008000000 */
[----:B------:R-:W-:Y:S04]  /*6db0*/  HGMMA.64x16x16.F32.BF16 R192, gdesc[UR52].tnspA.tnspB, R192 ;  /* 0x6020000034c079f0 */ /* 0x000fe800087018c0 */
[----:B------:R-:W-:Y:S04]  /*6dc0*/  HGMMA.64x16x16.F32.BF16 R208, gdesc[UR44].tnspA.tnspB, R208 ;  /* 0x602000002cd079f0 */ /* 0x000fe800087018d0 */
[----:B------:R-:W-:Y:S04]  /*6dd0*/  HGMMA.64x16x16.F32.BF16 R144, gdesc[UR28].tnspA.tnspB, R144 ;  /* 0x602000001c9079f0 */ /* 0x000fe80008701890 */
[----:B------:R-:W-:Y:S04]  /*6de0*/  HGMMA.64x16x16.F32.BF16 R160, gdesc[UR40].tnspA.tnspB, R160 ;  /* 0x6020000028a079f0 */ /* 0x000fe800087018a0 */
[----:B------:R-:W-:Y:S04]  /*6df0*/  HGMMA.64x16x16.F32.BF16 R176, gdesc[UR36].tnspA.tnspB, R176 ;  /* 0x6020000024b079f0 */ /* 0x000fe800087018b0 */
[----:B------:R-:W-:Y:S04]  /*6e00*/  HGMMA.64x16x16.F32.BF16 R192, gdesc[UR32].tnspA.tnspB, R192 ;  /* 0x6020000020c079f0 */ /* 0x000fe800087018c0 */
[----:B------:R-:W-:Y:S01]  /*6e10*/  HGMMA.64x16x16.F32.BF16 R208, gdesc[UR24].tnspA.tnspB, R208 ;  /* 0x6020000018d079f0 */ /* 0x000fe200087018d0 */
[----:B------:R-:W-:-:S05]  /*6e20*/  LOP3.LUT R216, R216, 0x3fff, RZ, 0xc0, !PT ;  /* 0x00003fffd8d87812 */ /* 0x000fca00078ec0ff */
[----:B------:R-:W-:-:S05]  /*6e30*/  IMAD R237, R3, 0x800, R216 ;  /* 0x0000080003ed7824 */ /* 0x000fca00078e02d8 */
[----:B------:R-:W-:Y:S01]  /*6e40*/  R2UR UR52, R237 ;  /* 0x00000000ed3472ca */ /* 0x000fe200000e0000 */
[----:B------:R-:W-:Y:S04]  /*6e50*/  HGMMA.64x16x16.F32.BF16 R144, gdesc[UR8].tnspA.tnspB, R144 ;  /* 0x60200000089079f0 */ /* 0x000fe80008701890 */
[----:B------:R-:W-:Y:S04]  /*6e60*/  HGMMA.64x16x16.F32.BF16 R160, gdesc[UR20].tnspA.tnspB, R160 ;  /* 0x6020000014a079f0 */ /* 0x000fe800087018a0 */
[----:B------:R-:W-:Y:S04]  /*6e70*/  HGMMA.64x16x16.F32.BF16 R176, gdesc[UR16].tnspA.tnspB, R176 ;  /* 0x6020000010b079f0 */ /* 0x000fe800087018b0 */
[----:B------:R-:W-:Y:S04]  /*6e80*/  HGMMA.64x16x16.F32.BF16 R192, gdesc[UR12].tnspA.tnspB, R192 ;  /* 0x602000000cc079f0 */ /* 0x000fe800087018c0 */
[----:B------:R-:W-:Y:S03]  /*6e90*/  HGMMA.64x16x16.F32.BF16 R208, gdesc[UR4].tnspA.tnspB, R208, gsb0 ;  /* 0x6020000004d079f0 */ /* 0x000fe600080018d0 */
[----:B------:R-:W-:-:S02]  /*6ea0*/  WARPGROUP.DEPBAR.LE gsb0, 0x1 ;  /* 0x00008000000079c5 */ /* 0x000fc40000010100 */
[----:B------:R0:W-:Y:S01]  /*6eb0*/  REDG.E.ADD.F32x4.FTZ.RN.STRONG.GPU desc[UR56][R8.64], R24 ;  /* 0x00000018080079a6 */ /* 0x0001e2000c10f7b8 */
[----:B------:R-:W-:Y:S01]  /*6ec0*/  WARPGROUP.ARRIVE ;  /* 0x00000000000079c5 */ /* 0x000fe20000000000 */
[----:B------:R-:W-:Y:S01]  /*6ed0*/  UMOV UR53, 0x40000040 ;  /* 0x4000004000357882 */ /* 0x000fe20000000000 */
[----:B0-----:R-:W-:Y:S01]  /*6ee0*/  LOP3.LUT R24, R22, 0x80000, RZ, 0xfc, !PT ;  /* 0x0008000016187812 */ /* 0x001fe200078efcff */
[----:B------:R-:W-:Y:S01]  /*6ef0*/  UMOV UR55, 0x40 ;  /* 0x0000004000377882 */ /* 0x000fe20000000000 */
[----:B------:R-:W-:Y:S01]  /*6f00*/  UMOV UR8, UR52 ;  /* 0x0000003400087c82 */ /* 0x000fe20008000000 */
[----:B------:R-:W-:Y:S01]  /*6f10*/  UMOV UR11, 0x40 ;  /* 0x00000040000b7882 */ /* 0x000fe20000000000 */
[----:B------:R-:W-:Y:S01]  /*6f20*/  VIADD R25, R237, 0x80 ;  /* 0x00000080ed197836 */ /* 0x000fe20000000000 */
[----:B------:R-:W-:Y:S01]  /*6f30*/  UMOV UR45, 0x40000040 ;  /* 0x40000040002d7882 */ /* 0x000fe20000000000 */
[C---:B------:R-:W-:Y:S01]  /*6f40*/  VIADD R22, R24.reuse, 0x80 ;  /* 0x0000008018167836 */ /* 0x040fe20000000000 */
[----:B------:R-:W-:Y:S01]  /*6f50*/  UMOV UR47, 0x40 ;  /* 0x00000040002f7882 */ /* 0x000fe20000000000 */
[C---:B------:R-:W-:Y:S01]  /*6f60*/  VIADD R23, R24.reuse, 0x100 ;  /* 0x0000010018177836 */ /* 0x040fe20000000000 */
[----:B------:R-:W-:Y:S01]  /*6f70*/  R2UR UR54, R24 ;  /* 0x00000000183672ca */ /* 0x000fe200000e0000 */
[----:B------:R-:W-:Y:S01]  /*6f80*/  UMOV UR51, 0x40 ;  /* 0x0000004000337882 */ /* 0x000fe20000000000 */
[----:B------:R-:W-:Y:S01]  /*6f90*/  R2UR UR4, R22 ;  /* 0x00000000160472ca */ /* 0x000fe200000e0000 */
[C---:B------:R-:W-:Y:S01]  /*6fa0*/  VIADD R22, R24.reuse, 0x180 ;  /* 0x0000018018167836 */ /* 0x040fe20000000000 */
[----:B------:R-:W-:Y:S01]  /*6fb0*/  R2UR UR5, R23 ;  /* 0x00000000170572ca */ /* 0x000fe200000e0000 */
[----:B------:R-:W-:Y:S01]  /*6fc0*/  VIADD R23, R24, 0x200 ;  /* 0x0000020018177836 */ /* 0x000fe20000000000 */
[----:B------:R-:W-:Y:S01]  /*6fd0*/  UMOV UR25, 0x40000040 ;  /* 0x4000004000197882 */ /* 0x000fe20000000000 */
[----:B------:R-:W-:Y:S01]  /*6fe0*/  UMOV UR27, 0x40 ;  /* 0x00000040001b7882 */ /* 0x000fe20000000000 */
[----:B------:R-:W-:Y:S01]  /*6ff0*/  R2UR UR6, R22 ;  /* 0x00000000160672ca */ /* 0x000fe200000e0000 */
[----:B------:R-:W-:Y:S01]  /*7000*/  UMOV UR43, 0x40 ;  /* 0x00000040002b7882 */ /* 0x000fe20000000000 */
[----:B------:R-:W-:Y:S01]  /*7010*/  R2UR UR7, R23 ;  /* 0x00000000170772ca */ /* 0x000fe200000e0000 */
[----:B------:R-:W-:Y:S01]  /*7020*/  UMOV UR9, UR53 ;  /* 0x0000003500097c82 */ /* 0x000fe20008000000 */
[----:B------:R-:W-:Y:S01]  /*7030*/  IMAD.U32 R23, RZ, RZ, UR11 ;  /* 0x0000000bff177e24 */ /* 0x000fe2000f8e00ff */
[----:B------:R-:W-:Y:S01]  /*7040*/  HGMMA.64x16x16.F32.BF16 R56, gdesc[UR52].tnspA.tnspB, R56 ;  /* 0x60200000343879f0 */ /* 0x000fe20008701838 */
[----:B------:R-:W-:Y:S01]  /*7050*/  UMOV UR39, 0x40 ;  /* 0x0000004000277882 */ /* 0x000fe20000000000 */
[----:B------:R-:W-:Y:S01]  /*7060*/  UMOV UR10, UR4 ;  /* 0x00000004000a7c82 */ /* 0x000fe20008000000 */
[----:B------:R-:W-:Y:S01]  /*7070*/  UMOV UR35, 0x40 ;  /* 0x0000004000237882 */ /* 0x000fe20000000000 */
        /* <DEDUP_REMOVED lines=20> */
[----:B------:R-:W-:Y:S01]  /*71c0*/  UMOV UR31, 0x40 ;  /* 0x00000040001f7882 */ /* 0x000fe20000000000 */
[----:B------:R-:W-:Y:S01]  /*71d0*/  HGMMA.64x16x16.F32.BF16 R88, gdesc[UR8].tnspA.tnspB, R88 ;  /* 0x60200000085879f0 */ /* 0x000fe20008701858 */
[----:B------:R-:W-:Y:S01]  /*71e0*/  VIADD R26, R24, 0x10 ;  /* 0x00000010181a7836 */ /* 0x000fe20000000000 */
[----:B------:R-:W-:Y:S01]  /*71f0*/  R2UR UR44, R25 ;  /* 0x00000000192c72ca */ /* 0x000fe200000e0000 */
[----:B------:R-:W-:Y:S01]  /*7200*/  UMOV UR23, 0x40 ;  /* 0x0000004000177882 */ /* 0x000fe20000000000 */
[----:B------:R-:W-:Y:S01]  /*7210*/  UMOV UR19, 0x40 ;  /* 0x0000004000137882 */ /* 0x000fe20000000000 */
[----:B------:R0:W-:Y:S01]  /*7220*/  REDG.E.ADD.F32x4.FTZ.RN.STRONG.GPU desc[UR56][R8.64+0x800], R28 ;  /* 0x0008001c080079a6 */ /* 0x0001e2000c10f7b8 */
[----:B------:R-:W-:Y:S01]  /*7230*/  R2UR UR46, R26 ;  /* 0x000000001a2e72ca */ /* 0x000fe200000e0000 */
[----:B------:R-:W-:-:S02]  /*7240*/  VIADD R26, R24, 0x90 ;  /* 0x00000090181a7836 */ /* 0x000fc40000000000 */
[----:B------:R-:W-:Y:S01]  /*7250*/  VIADD R25, R24, 0x110 ;  /* 0x0000011018197836 */ /* 0x000fe20000000000 */
[----:B------:R-:W-:Y:S01]  /*7260*/  UMOV UR9, UR45 ;  /* 0x0000002d00097c82 */ /* 0x000fe20008000000 */
[----:B------:R-:W-:Y:S01]  /*7270*/  IMAD.U32 R220, RZ, RZ, UR10 ;  /* 0x0000000affdc7e24 */ /* 0x000fe2000f8e00ff */
[----:B------:R-:W-:Y:S01]  /*7280*/  R2UR UR4, R26 ;  /* 0x000000001a0472ca */ /* 0x000fe200000e0000 */
[C---:B------:R-:W-:Y:S01]  /*7290*/  VIADD R26, R24.reuse, 0x190 ;  /* 0x00000190181a7836 */ /* 0x040fe20000000000 */
[----:B------:R-:W-:Y:S01]  /*72a0*/  R2UR UR5, R25 ;  /* 0x00000000190572ca */ /* 0x000fe200000e0000 */
[----:B------:R-:W-:Y:S01]  /*72b0*/  VIADD R25, R24, 0x210 ;  /* 0x0000021018197836 */ /* 0x000fe20000000000 */
[----:B------:R-:W-:Y:S01]  /*72c0*/  UMOV UR8, UR44 ;  /* 0x0000002c00087c82 */ /* 0x000fe20008000000 */
[----:B------:R-:W-:Y:S01]  /*72d0*/  IMAD.U32 R221, RZ, RZ, UR11 ;  /* 0x0000000bffdd7e24 */ /* 0x000fe2000f8e00ff */
[----:B------:R-:W-:Y:S01]  /*72e0*/  R2UR UR6, R26 ;  /* 0x000000001a0672ca */ /* 0x000fe200000e0000 */
[----:B------:R-:W-:Y:S01]  /*72f0*/  UMOV UR48, UR44 ;  /* 0x0000002c00307c82 */ /* 0x000fe20008000000 */
[----:B------:R-:W-:Y:S01]  /*7300*/  R2UR UR50, R25 ;  /* 0x00000000193272ca */ /* 0x000fe200000e0000 */
[----:B------:R-:W-:Y:S01]  /*7310*/  UMOV UR11, 0x40 ;  /* 0x00000040000b7882 */ /* 0x000fe20000000000 */
[----:B------:R-:W-:Y:S01]  /*7320*/  UMOV UR49, UR45 ;  /* 0x0000002d00317c82 */ /* 0x000fe20008000000 */
[----:B------:R-:W-:Y:S01]  /*7330*/  IMAD.U32 R223, RZ, RZ, UR11 ;  /* 0x0000000bffdf7e24 */ /* 0x000fe2000f8e00ff */
[----:B------:R-:W-:Y:S01]  /*7340*/  UMOV UR41, UR25 ;  /* 0x0000001900297c82 */ /* 0x000fe20008000000 */
[----:B------:R-:W-:Y:S01]  /*7350*/  UMOV UR10, UR4 ;  /* 0x00000004000a7c82 */ /* 0x000fe20008000000 */
[----:B------:R-:W-:Y:S01]  /*7360*/  UMOV UR37, UR25 ;  /* 0x0000001900257c82 */ /* 0x000fe20008000000 */
[----:B------:R-:W-:Y:S01]  /*7370*/  HGMMA.64x16x16.F32.BF16 R56, gdesc[UR44].tnspA.tnspB, R56 ;  /* 0x602000002c3879f0 */ /* 0x000fe20008701838 */
[----:B------:R-:W-:Y:S01]  /*7380*/  IMAD.U32 R222, RZ, RZ, UR10 ;  /* 0x0000000affde7e24 */ /* 0x000fe2000f8e00ff */
        /* <DEDUP_REMOVED lines=17> */
[----:B------:R0:W-:Y:S01]  /*74a0*/  REDG.E.ADD.F32x4.FTZ.RN.STRONG.GPU desc[UR56][R8.64+0x1000], R32 ;  /* 0x00100020080079a6 */ /* 0x0001e2000c10f7b8 */
[----:B------:R-:W-:-:S02]  /*74b0*/  VIADD R26, R24, 0x20 ;  /* 0x00000020181a7836 */ /* 0x000fc40000000000 */
[----:B------:R-:W-:Y:S01]  /*74c0*/  VIADD R25, R237, 0x100 ;  /* 0x00000100ed197836 */ /* 0x000fe20000000000 */
[----:B------:R-:W-:Y:S01]  /*74d0*/  UMOV UR5, 0x40000040 ;  /* 0x4000004000057882 */ /* 0x000fe20000000000 */
[----:B------:R-:W-:Y:S01]  /*74e0*/  IMAD.U32 R226, RZ, RZ, UR10 ;  /* 0x0000000affe27e24 */ /* 0x000fe2000f8e00ff */
[----:B------:R-:W-:Y:S01]  /*74f0*/  HGMMA.64x16x16.F32.BF16 R88, gdesc[UR48].tnspA.tnspB, R88 ;  /* 0x60200000305879f0 */ /* 0x000fe20008701858 */
[----:B------:R-:W-:Y:S01]  /*7500*/  R2UR UR26, R26 ;  /* 0x000000001a1a72ca */ /* 0x000fe200000e0000 */
[C---:B------:R-:W-:Y:S01]  /*7510*/  VIADD R26, R24.reuse, 0xa0 ;  /* 0x000000a0181a7836 */ /* 0x040fe20000000000 */
[----:B------:R-:W-:Y:S01]  /*7520*/  R2UR UR24, R25 ;  /* 0x00000000191872ca */ /* 0x000fe200000e0000 */
[----:B------:R-:W-:Y:S01]  /*7530*/  VIADD R25, R24, 0x120 ;  /* 0x0000012018197836 */ /* 0x000fe20000000000 */
[----:B------:R0:W-:Y:S02]  /*7540*/  REDG.E.ADD.F32x4.FTZ.RN.STRONG.GPU desc[UR56][R8.64+0x1800], R36 ;  /* 0x00180024080079a6 */ /* 0x0001e4000c10f7b8 */
[----:B------:R-:W-:Y:S01]  /*7550*/  R2UR UR42, R26 ;  /* 0x000000001a2a72ca */ /* 0x000fe200000e0000 */
[C---:B------:R-:W-:Y:S01]  /*7560*/  VIADD R26, R24.reuse, 0x1a0 ;  /* 0x000001a0181a7836 */ /* 0x040fe20000000000 */
[----:B------:R-:W-:Y:S01]  /*7570*/  R2UR UR38, R25 ;  /* 0x00000000192672ca */ /* 0x000fe200000e0000 */
[----:B------:R-:W-:Y:S01]  /*7580*/  VIADD R25, R24, 0x220 ;  /* 0x0000022018197836 */ /* 0x000fe20000000000 */
[----:B------:R-:W-:Y:S01]  /*7590*/  UMOV UR21, UR5 ;  /* 0x0000000500157c82 */ /* 0x000fe20008000000 */
[----:B------:R-:W-:Y:S01]  /*75a0*/  UMOV UR17, UR5 ;  /* 0x0000000500117c82 */ /* 0x000fe20008000000 */
[----:B------:R-:W-:Y:S01]  /*75b0*/  R2UR UR34, R26 ;  /* 0x000000001a2272ca */ /* 0x000fe200000e0000 */
[----:B------:R-:W-:Y:S01]  /*75c0*/  IMAD.U32 R227, RZ, RZ, UR11 ;  /* 0x0000000bffe37e24 */ /* 0x000fe2000f8e00ff */
[----:B------:R-:W-:Y:S01]  /*75d0*/  R2UR UR30, R25 ;  /* 0x00000000191e72ca */ /* 0x000fe200000e0000 */
[----:B------:R-:W-:Y:S01]  /*75e0*/  UMOV UR40, UR24 ;  /* 0x0000001800287c82 */ /* 0x000fe20008000000 */
[----:B------:R-:W-:Y:S01]  /*75f0*/  UMOV UR36, UR24 ;  /* 0x0000001800247c82 */ /* 0x000fe20008000000 */
[----:B------:R-:W-:Y:S01]  /*7600*/  UMOV UR32, UR24 ;  /* 0x0000001800207c82 */ /* 0x000fe20008000000 */
[----:B------:R-:W-:Y:S01]  /*7610*/  UMOV UR28, UR24 ;  /* 0x00000018001c7c82 */ /* 0x000fe20008000000 */
[----:B------:R-:W-:Y:S01]  /*7620*/  HGMMA.64x16x16.F32.BF16 R56, gdesc[UR24].tnspA.tnspB, R56 ;  /* 0x60200000183879f0 */ /* 0x000fe20008701838 */
[----:B------:R-:W-:Y:S01]  /*7630*/  UMOV UR13, UR5 ;  /* 0x00000005000d7c82 */ /* 0x000fe20008000000 */
[----:B------:R-:W-:Y:S01]  /*7640*/  UMOV UR9, UR5 ;  /* 0x0000000500097c82 */ /* 0x000fe20008000000 */
[----:B------:R0:W-:Y:S01]  /*7650*/  REDG.E.ADD.F32x4.FTZ.RN.STRONG.GPU desc[UR56][R8.64+0x2000], R40 ;  /* 0x00200028080079a6 */ /* 0x0001e2000c10f7b8 */
[----:B------:R-:W-:Y:S01]  /*7660*/  HGMMA.64x16x16.F32.BF16 R64, gdesc[UR40].tnspA.tnspB, R64 ;  /* 0x60200000284079f0 */ /* 0x000fe20008701840 */
[----:B------:R-:W-:Y:S01]  /*7670*/  VIADD R26, R24, 0x30 ;  /* 0x00000030181a7836 */ /* 0x000fe20000000000 */
[----:B------:R-:W-:Y:S01]  /*7680*/  UMOV UR11, 0x40 ;  /* 0x00000040000b7882 */ /* 0x000fe20000000000 */
[----:B------:R-:W-:Y:S01]  /*7690*/  VIADD R25, R237, 0x180 ;  /* 0x00000180ed197836 */ /* 0x000fe20000000000 */
[----:B------:R0:W-:Y:S01]  /*76a0*/  REDG.E.ADD.F32x4.FTZ.RN.STRONG.GPU desc[UR56][R8.64+0x2800], R44 ;  /* 0x0028002c080079a6 */ /* 0x0001e2000c10f7b8 */
[----:B------:R-:W-:Y:S01]  /*76b0*/  HGMMA.64x16x16.F32.BF16 R72, gdesc[UR36].tnspA.tnspB, R72 ;  /* 0x60200000244879f0 */ /* 0x000fe20008701848 */
[----:B------:R-:W-:-:S02]  /*76c0*/  R2UR UR6, R26 ;  /* 0x000000001a0672ca */ /* 0x000fc400000e0000 */
[----:B------:R0:W-:Y:S01]  /*76d0*/  REDG.E.ADD.F32x4.FTZ.RN.STRONG.GPU desc[UR56][R8.64+0x3000], R48 ;  /* 0x00300030080079a6 */ /* 0x0001e2000c10f7b8 */
[----:B------:R-:W-:Y:S01]  /*76e0*/  HGMMA.64x16x16.F32.BF16 R80, gdesc[UR32].tnspA.tnspB, R80 ;  /* 0x60200000205079f0 */ /* 0x000fe20008701850 */
[C---:B------:R-:W-:Y:S01]  /*76f0*/  VIADD R26, R24.reuse, 0xb0 ;  /* 0x000000b0181a7836 */ /* 0x040fe20000000000 */
[----:B------:R-:W-:Y:S01]  /*7700*/  R2UR UR4, R25 ;  /* 0x00000000190472ca */ /* 0x000fe200000e0000 */
[----:B------:R0:W-:Y:S01]  /*7710*/  REDG.E.ADD.F32x4.FTZ.RN.STRONG.GPU desc[UR56][R8.64+0x3800], R52 ;  /* 0x00380034080079a6 */ /* 0x0001e2000c10f7b8 */
[----:B------:R-:W-:Y:S02]  /*7720*/  VIADD R25, R24, 0x130 ;  /* 0x0000013018197836 */ /* 0x000fe40000000000 */
[----:B------:R-:W-:Y:S01]  /*7730*/  R2UR UR22, R26 ;  /* 0x000000001a1672ca */ /* 0x000fe200000e0000 */
[----:B------:R-:W-:Y:S01]  /*7740*/  HGMMA.64x16x16.F32.BF16 R88, gdesc[UR28].tnspA.tnspB, R88 ;  /* 0x602000001c5879f0 */ /* 0x000fe20008701858 */
[C---:B------:R-:W-:Y:S01]  /*7750*/  VIADD R26, R24.reuse, 0x1b0 ;  /* 0x000001b0181a7836 */ /* 0x040fe20000000000 */
[----:B------:R-:W-:Y:S01]  /*7760*/  R2UR UR18, R25 ;  /* 0x00000000191272ca */ /* 0x000fe200000e0000 */
[----:B------:R-:W-:-:S03]  /*7770*/  VIADD R24, R24, 0x230 ;  /* 0x0000023018187836 */ /* 0x000fc60000000000 */
[----:B------:R-:W-:Y:S02]  /*7780*/  R2UR UR14, R26 ;  /* 0x000000001a0e72ca */ /* 0x000fe400000e0000 */
[----:B------:R-:W-:Y:S01]  /*7790*/  R2UR UR10, R24 ;  /* 0x00000000180a72ca */ /* 0x000fe200000e0000 */
[----:B------:R-:W-:Y:S01]  /*77a0*/  UMOV UR20, UR4 ;  /* 0x0000000400147c82 */ /* 0x000fe20008000000 */
[----:B------:R-:W-:Y:S01]  /*77b0*/  UMOV UR16, UR4 ;  /* 0x0000000400107c82 */ /* 0x000fe20008000000 */
[----:B------:R-:W-:Y:S01]  /*77c0*/  UMOV UR12, UR4 ;  /* 0x00000004000c7c82 */ /* 0x000fe20008000000 */
[----:B------:R-:W-:Y:S01]  /*77d0*/  UMOV UR8, UR4 ;  /* 0x0000000400087c82 */ /* 0x000fe20008000000 */
[----:B------:R-:W-:Y:S04]  /*77e0*/  HGMMA.64x16x16.F32.BF16 R56, gdesc[UR4].tnspA.tnspB, R56 ;  /* 0x60200000043879f0 */ /* 0x000fe80008701838 */
[----:B------:R-:W-:Y:S04]  /*77f0*/  HGMMA.64x16x16.F32.BF16 R64, gdesc[UR20].tnspA.tnspB, R64 ;  /* 0x60200000144079f0 */ /* 0x000fe80008701840 */
[----:B------:R-:W-:Y:S04]  /*7800*/  HGMMA.64x16x16.F32.BF16 R72, gdesc[UR16].tnspA.tnspB, R72 ;  /* 0x60200000104879f0 */ /* 0x000fe80008701848 */
[----:B------:R-:W-:Y:S04]  /*7810*/  HGMMA.64x16x16.F32.BF16 R80, gdesc[UR12].tnspA.tnspB, R80 ;  /* 0x602000000c5079f0 */ /* 0x000fe80008701850 */
[----:B------:R-:W-:Y:S03]  /*7820*/  HGMMA.64x16x16.F32.BF16 R88, gdesc[UR8].tnspA.tnspB, R88, gsb0 ;  /* 0x60200000085879f0 */ /* 0x000fe60008001858 */
[----:B------:R-:W-:-:S02]  /*7830*/  WARPGROUP.DEPBAR.LE gsb0, 0x1 ;  /* 0x00008000000079c5 */ /* 0x000fc40000010100 */
[----:B0-----:R-:W-:Y:S05]  /*7840*/  @!P0 BRA `(.L_x_132) ;  /* 0x0000000000048947 */ /* 0x001fea0003800000 */
[----:B------:R-:W-:Y:S01]  /*7850*/  BPT.TRAP 0x1 ;  /* 0x000000040000795c */ /* 0x000fe20000300000 */
.L_x_132:
[----:B------:R-:W-:Y:S01]  /*7860*/  VIADD R24, R5, 0x500 ;  /* 0x0000050005187836 */ /* 0x000fe20000000000 */
[----:B------:R-:W-:Y:S01]  /*7870*/  R2UR UR58, R20 ;  /* 0x00000000143a72ca */ /* 0x000fe200000e0000 */
[----:B------:R-:W-:Y:S01]  /*7880*/  UMOV UR57, 0x40000040 ;  /* 0x4000004000397882 */ /* 0x000fe20000000000 */
[----:B------:R-:W-:Y:S01]  /*7890*/  R2UR UR59, R21 ;  /* 0x00000000153b72ca */ /* 0x000fe200000e0000 */
[----:B------:R-:W-:Y:S01]  /*78a0*/  VIADD R20, R5, 0x580 ;  /* 0x0000058005147836 */ /* 0x000fe20000000000 */
[----:B------:R-:W-:Y:S01]  /*78b0*/  R2UR UR56, R24 ;  /* 0x00000000183872ca */ /* 0x000fe200000e0000 */
[----:B------:R-:W-:Y:S01]  /*78c0*/  VIADD R24, R18, 0x31638 ;  /* 0x0003163812187836 */ /* 0x000fe20000000000 */
[----:B------:R-:W-:-:S04]  /*78d0*/  ULDC.64 UR4, c[0x0][0x208] ;  /* 0x0000820000047ab9 */ /* 0x000fc80000000a00 */
[----:B------:R-:W-:-:S04]  /*78e0*/  PRMT R24, RZ, 0x654, R24 ;  /* 0x00000654ff187816 */ /* 0x000fc80000000018 */
[----:B------:R0:W-:Y:S02]  /*78f0*/  SYNCS.ARRIVE.TRANS64.RED.A1T0 RZ, [R24+URZ], RZ ;  /* 0x000000ff18ff79a7 */ /* 0x0001e4000810043f */
[----:B0-----:R-:W-:-:S06]  /*7900*/  WARPGROUP.ARRIVE ;  /* 0x00000000000079c5 */ /* 0x001fcc0000000000 */
        /* <DEDUP_REMOVED lines=34> */
[----:B------:R0:W-:Y:S02]  /*7b30*/  REDG.E.ADD.F32x4.FTZ.RN.STRONG.GPU desc[UR4][R8.64+0x4000], R24 ;  /* 0x00400018080079a6 */ /* 0x0001e4000c10f784 */
[----:B------:R-:W-:Y:S01]  /*7b40*/  HGMMA.64x16x16.F32.BF16 R96, gdesc[UR52].tnspA.tnspB, R96 ;  /* 0x60200000346079f0 */ /* 0x000fe20008701860 */
[----:B------:R-:W-:-:S02]  /*7b50*/  R2UR UR54, R22 ;  /* 0x00000000163672ca */ /* 0x000fc400000e0000 */
[----:B------:R-:W-:Y:S01]  /*7b60*/  R2UR UR24, R5 ;  /* 0x00000000051872ca */ /* 0x000fe200000e0000 */
[----:B------:R-:W-:Y:S01]  /*7b70*/  UMOV UR41, UR25 ;  /* 0x0000001900297c82 */ /* 0x000fe20008000000 */
[----:B------:R-:W-:Y:S01]  /*7b80*/  R2UR UR55, R23 ;  /* 0x00000000173772ca */ /* 0x000fe200000e0000 */
[----:B------:R-:W-:Y:S01]  /*7b90*/  UMOV UR37, UR25 ;  /* 0x0000001900257c82 */ /* 0x000fe20008000000 */
[----:B------:R-:W-:Y:S01]  /*7ba0*/  UMOV UR33, UR25 ;  /* 0x0000001900217c82 */ /* 0x000fe20008000000 */
[----:B------:R0:W-:Y:S01]  /*7bb0*/  REDG.E.ADD.F32x4.FTZ.RN.STRONG.GPU desc[UR4][R8.64+0x4800], R28 ;  /* 0x0048001c080079a6 */ /* 0x0001e2000c10f784 */
[----:B------:R-:W-:-:S03]  /*7bc0*/  VIADD R237, R237, 0x580 ;  /* 0x00000580eded7836 */ /* 0x000fc60000000000 */
[----:B------:R0:W-:Y:S04]  /*7bd0*/  REDG.E.ADD.F32x4.FTZ.RN.STRONG.GPU desc[UR4][R8.64+0x5000], R32 ;  /* 0x00500020080079a6 */ /* 0x0001e8000c10f784 */
[----:B------:R-:W-:Y:S01]  /*7be0*/  UMOV UR40, UR24 ;  /* 0x0000001800287c82 */ /* 0x000fe20008000000 */
[----:B------:R-:W-:Y:S01]  /*7bf0*/  UMOV UR36, UR24 ;  /* 0x0000001800247c82 */ /* 0x000fe20008000000 */
[----:B------:R-:W-:Y:S01]  /*7c00*/  HGMMA.64x16x16.F32.BF16 R104, gdesc[UR52].tnspA.tnspB, R104 ;  /* 0x60200000346879f0 */ /* 0x000fe20008701868 */
[----:B------:R-:W-:Y:S01]  /*7c10*/  R2UR UR54, R216 ;  /* 0x00000000d83672ca */ /* 0x000fe200000e0000 */
[----:B------:R-:W-:Y:S01]  /*7c20*/  UMOV UR32, UR24 ;  /* 0x0000001800207c82 */ /* 0x000fe20008000000 */
[----:B------:R-:W-:Y:S01]  /*7c30*/  R2UR UR55, R217 ;  /* 0x00000000d93772ca */ /* 0x000fe200000e0000 */
[----:B------:R0:W-:Y:S04]  /*7c40*/  REDG.E.ADD.F32x4.FTZ.RN.STRONG.GPU desc[UR4][R8.64+0x5800], R36 ;  /* 0x00580024080079a6 */ /* 0x0001e8000c10f784 */
[----:B------:R0:W-:Y:S04]  /*7c50*/  REDG.E.ADD.F32x4.FTZ.RN.STRONG.GPU desc[UR4][R8.64+0x6000], R40 ;  /* 0x00600028080079a6 */ /* 0x0001e8000c10f784 */
[----:B------:R0:W-:Y:S04]  /*7c60*/  REDG.E.ADD.F32x4.FTZ.RN.STRONG.GPU desc[UR4][R8.64+0x6800], R44 ;  /* 0x0068002c080079a6 */ /* 0x0001e8000c10f784 */
[----:B------:R-:W-:Y:S01]  /*7c70*/  HGMMA.64x16x16.F32.BF16 R112, gdesc[UR52].tnspA.tnspB, R112 ;  /* 0x60200000347079f0 */ /* 0x000fe20008701870 */
[----:B------:R-:W-:Y:S01]  /*7c80*/  R2UR UR54, R218 ;  /* 0x00000000da3672ca */ /* 0x000fe200000e0000 */
[----:B------:R0:W-:Y:S01]  /*7c90*/  REDG.E.ADD.F32x4.FTZ.RN.STRONG.GPU desc[UR4][R8.64+0x7000], R48 ;  /* 0x00700030080079a6 */ /* 0x0001e2000c10f784 */
[----:B------:R-:W-:-:S03]  /*7ca0*/  R2UR UR55, R219 ;  /* 0x00000000db3772ca */ /* 0x000fc600000e0000 */
[----:B------:R0:W-:Y:S01]  /*7cb0*/  REDG.E.ADD.F32x4.FTZ.RN.STRONG.GPU desc[UR4][R8.64+0x7800], R52 ;  /* 0x00780034080079a6 */ /* 0x0001e2000c10f784 */
[----:B------:R-:W-:Y:S01]  /*7cc0*/  R2UR UR4, R237 ;  /* 0x00000000ed0472ca */ /* 0x000fe200000e0000 */
[----:B------:R-:W-:Y:S02]  /*7cd0*/  UMOV UR5, 0x40000040 ;  /* 0x4000004000057882 */ /* 0x000fe40000000000 */
[----:B------:R-:W-:Y:S01]  /*7ce0*/  UMOV UR21, UR5 ;  /* 0x0000000500157c82 */ /* 0x000fe20008000000 */
[----:B------:R-:W-:Y:S01]  /*7cf0*/  UMOV UR17, UR5 ;  /* 0x0000000500117c82 */ /* 0x000fe20008000000 */
[----:B------:R-:W-:-:S04]  /*7d00*/  UMOV UR13, UR5 ;  /* 0x00000005000d7c82 */ /* 0x000fc80008000000 */
[----:B------:R-:W-:Y:S01]  /*7d10*/  HGMMA.64x16x16.F32.BF16 R120, gdesc[UR52].tnspA.tnspB, R120 ;  /* 0x60200000347879f0 */ /* 0x000fe20008701878 */
[----:B------:R-:W-:Y:S02]  /*7d20*/  R2UR UR54, R220 ;  /* 0x00000000dc3672ca */ /* 0x000fe400000e0000 */
[----:B------:R-:W-:Y:S01]  /*7d30*/  R2UR UR55, R221 ;  /* 0x00000000dd3772ca */ /* 0x000fe200000e0000 */
[----:B------:R-:W-:Y:S01]  /*7d40*/  UMOV UR20, UR4 ;  /* 0x0000000400147c82 */ /* 0x000fe20008000000 */
[----:B------:R-:W-:Y:S01]  /*7d50*/  UMOV UR16, UR4 ;  /* 0x0000000400107c82 */ /* 0x000fe20008000000 */
[----:B------:R-:W-:-:S10]  /*7d60*/  UMOV UR12, UR4 ;  /* 0x00000004000c7c82 */ /* 0x000fd40008000000 */
        /* <DEDUP_REMOVED lines=29> */
[----:B0-----:R-:W-:Y:S05]  /*7f40*/  @!P0 BRA `(.L_x_133) ;  /* 0x0000000000048947 */ /* 0x001fea0003800000 */
[----:B------:R-:W-:Y:S01]  /*7f50*/  BPT.TRAP 0x1 ;  /* 0x000000040000795c */ /* 0x000fe20000300000 */
.L_x_133:
        /* <DEDUP_REMOVED lines=12> */
[----:B------:R-:W-:Y:S01]  /*8020*/  ULDC UR4, c[0x0][0x740] ;  /* 0x0001d00000047ab9 */ /* 0x000fe20000000800 */
[----:B------:R-:W-:Y:S01]  /*8030*/  PLOP3.LUT P0, PT, PT, PT, PT, 0x8, 0x0 ;  /* 0x000000000000781c */ /* 0x000fe20003f0e170 */
        /* <DEDUP_REMOVED lines=79> */
[----:B------:R-:W-:-:S07]  /*8530*/  FMUL.FTZ R135, R135, UR4 ;  /* 0x0000000487877c20 */ /* 0x000fce0008410000 */
.L_x_121:
[----:B------:R-:W-:Y:S05]  /*8540*/  @P0 BRA `(.L_x_135) ;  /* 0x0000002400900947 */ /* 0x000fea0003800000 */
[----:B0-----:R-:W0:Y:S01]  /*8550*/  S2R R2, SR_TID.X ;  /* 0x0000000000027919 */ /* 0x001e220000002100 */
[----:B------:R-:W1:Y:S01]  /*8560*/  S2UR UR5, SR_CgaCtaId ;  /* 0x00000000000579c3 */ /* 0x000e620000008800 */
[----:B------:R-:W-:Y:S01]  /*8570*/  UMOV UR4, 0x400 ;  /* 0x0000040000047882 */ /* 0x000fe20000000000 */
[----:B------:R-:W-:-:S06]  /*8580*/  F2FP.BF16.F32.PACK_AB R136, R137, R136 ;  /* 0x000000888988723e */ /* 0x000fcc00000010ff */
[----:B------:R-:W-:Y:S01]  /*8590*/  BAR.SYNC.DEFER_BLOCKING 0x1, 0x100 ;  /* 0x0044000000007b1d */ /* 0x000fe20000010000 */
[----:B------:R-:W-:Y:S02]  /*85a0*/  F2FP.BF16.F32.PACK_AB R137, R139, R138 ;  /* 0x0000008a8b89723e */ /* 0x000fe400000010ff */
[----:B------:R-:W-:Y:S02]  /*85b0*/  F2FP.BF16.F32.PACK_AB R144, R145, R144 ;  /* 0x000000909190723e */ /* 0x000fe400000010ff */
[----:B------:R-:W-:Y:S01]  /*85c0*/  F2FP.BF16.F32.PACK_AB R138, R141, R140 ;  /* 0x0000008c8d8a723e */ /* 0x000fe200000010ff */
[----:B------:R-:W-:Y:S01]  /*85d0*/  ULDC.64 UR8, c[0x0][0x208] ;  /* 0x0000820000087ab9 */ /* 0x000fe20000000a00 */
[----:B------:R-:W-:Y:S02]  /*85e0*/  F2FP.BF16.F32.PACK_AB R139, R143, R142 ;  /* 0x0000008e8f8b723e */ /* 0x000fe400000010ff */
[----:B------:R-:W-:Y:S02]  /*85f0*/  F2FP.BF16.F32.PACK_AB R152, R153, R152 ;  /* 0x000000989998723e */ /* 0x000fe400000010ff */
[----:B------:R-:W-:-:S02]  /*8600*/  F2FP.BF16.F32.PACK_AB R160, R161, R160 ;  /* 0x000000a0a1a0723e */ /* 0x000fc400000010ff */
[----:B------:R-:W-:Y:S02]  /*8610*/  F2FP.BF16.F32.PACK_AB R168, R169, R168 ;  /* 0x000000a8a9a8723e */ /* 0x000fe400000010ff */
[----:B------:R-:W-:Y:S02]  /*8620*/  F2FP.BF16.F32.PACK_AB R176, R177, R176 ;  /* 0x000000b0b1b0723e */ /* 0x000fe400000010ff */
[----:B------:R-:W-:Y:S02]  /*8630*/  F2FP.BF16.F32.PACK_AB R184, R185, R184 ;  /* 0x000000b8b9b8723e */ /* 0x000fe400000010ff */
[----:B------:R-:W-:Y:S02]  /*8640*/  F2FP.BF16.F32.PACK_AB R192, R193, R192 ;  /* 0x000000c0c1c0723e */ /* 0x000fe400000010ff */
[----:B------:R-:W-:Y:S01]  /*8650*/  F2FP.BF16.F32.PACK_AB R200, R201, R200 ;  /* 0x000000c8c9c8723e */ /* 0x000fe200000010ff */
[----:B-1----:R-:W-:Y:S01]  /*8660*/  ULEA UR4, UR5, UR4, 0x18 ;  /* 0x0000000405047291 */ /* 0x002fe2000f8ec03f */
[----:B------:R-:W-:-:S02]  /*8670*/  F2FP.BF16.F32.PACK_AB R145, R147, R146 ;  /* 0x000000929391723e */ /* 0x000fc400000010ff */
[----:B------:R-:W-:Y:S02]  /*8680*/  F2FP.BF16.F32.PACK_AB R208, R209, R208 ;  /* 0x000000d0d1d0723e */ /* 0x000fe400000010ff */
[----:B------:R-:W-:Y:S01]  /*8690*/  F2FP.BF16.F32.PACK_AB R56, R57, R56 ;  /* 0x000000383938723e */ /* 0x000fe200000010ff */
[----:B0-----:R-:W-:Y:S01]  /*86a0*/  VIADD R2, R2, 0xffffff80 ;  /* 0xffffff8002027836 */ /* 0x001fe20000000000 */
[----:B------:R-:W-:Y:S02]  /*86b0*/  F2FP.BF16.F32.PACK_AB R146, R149, R148 ;  /* 0x000000949592723e */ /* 0x000fe400000010ff */
[----:B------:R-:W-:Y:S01]  /*86c0*/  F2FP.BF16.F32.PACK_AB R96, R97, R96 ;  /* 0x000000606160723e */ /* 0x000fe200000010ff */
[----:B------:R-:W-:Y:S01]  /*86d0*/  IMAD.SHL.U32 R3, R2, 0x40, RZ ;  /* 0x0000004002037824 */ /* 0x000fe200078e00ff */
[----:B------:R-:W-:Y:S02]  /*86e0*/  SHF.R.S32.HI R9, RZ, 0x1f, R2 ;  /* 0x0000001fff097819 */ /* 0x000fe40000011402 */
[----:B------:R-:W-:-:S02]  /*86f0*/  F2FP.BF16.F32.PACK_AB R64, R65, R64 ;  /* 0x000000404140723e */ /* 0x000fc400000010ff */
[----:B------:R-:W-:Y:S02]  /*8700*/  F2FP.BF16.F32.PACK_AB R104, R105, R104 ;  /* 0x000000686968723e */ /* 0x000fe400000010ff */
[----:B------:R-:W-:Y:S02]  /*8710*/  F2FP.BF16.F32.PACK_AB R72, R73, R72 ;  /* 0x000000484948723e */ /* 0x000fe400000010ff */
[----:B------:R-:W-:Y:S02]  /*8720*/  F2FP.BF16.F32.PACK_AB R112, R113, R112 ;  /* 0x000000707170723e */ /* 0x000fe400000010ff */
[----:B------:R-:W-:Y:S02]  /*8730*/  F2FP.BF16.F32.PACK_AB R80, R81, R80 ;  /* 0x000000505150723e */ /* 0x000fe400000010ff */
[----:B------:R-:W-:Y:S02]  /*8740*/  F2FP.BF16.F32.PACK_AB R120, R121, R120 ;  /* 0x000000787978723e */ /* 0x000fe400000010ff */
[----:B------:R-:W-:-:S02]  /*8750*/  F2FP.BF16.F32.PACK_AB R88, R89, R88 ;  /* 0x000000585958723e */ /* 0x000fc400000010ff */
[----:B------:R-:W-:Y:S01]  /*8760*/  F2FP.BF16.F32.PACK_AB R128, R129, R128 ;  /* 0x000000808180723e */ /* 0x000fe200000010ff */
[----:B------:R-:W0:Y:S01]  /*8770*/  S2R R39, SR_CTAID.X ;  /* 0x0000000000277919 */ /* 0x000e220000002500 */
[CC--:B------:R-:W-:Y:S01]  /*8780*/  LEA.HI R11, R9.reuse, R2.reuse, RZ, 0x5 ;  /* 0x00000002090b7211 */ /* 0x0c0fe200078f28ff */
[----:B------:R-:W1:Y:S01]  /*8790*/  LDC.64 R36, c[0x0][0x850] ;  /* 0x00021400ff247b82 */ /* 0x000e620000000a00 */
[----:B------:R-:W-:Y:S02]  /*87a0*/  LEA.HI R8, R9, R2, RZ, 0x4 ;  /* 0x0000000209087211 */ /* 0x000fe400078f20ff */
[----:B------:R-:W-:Y:S02]  /*87b0*/  SHF.R.S32.HI R0, RZ, 0x5, R11 ;  /* 0x00000005ff007819 */ /* 0x000fe4000001140b */
[----:B------:R-:W-:Y:S02]  /*87c0*/  SHF.R.S32.HI R7, RZ, 0x4, R8 ;  /* 0x00000004ff077819 */ /* 0x000fe40000011408 */
[----:B------:R-:W-:Y:S01]  /*87d0*/  LOP3.LUT R3, R3, 0x1c0, RZ, 0xc0, !PT ;  /* 0x000001c003037812 */ /* 0x000fe200078ec0ff */
[----:B------:R-:W-:Y:S01]  /*87e0*/  IMAD.SHL.U32 R6, R0, 0x10, RZ ;  /* 0x0000001000067824 */ /* 0x000fe200078e00ff */
[----:B------:R-:W-:-:S02]  /*87f0*/  LEA.HI R8, R8, R7, RZ, 0x1 ;  /* 0x0000000708087211 */ /* 0x000fc400078f08ff */
[-C--:B------:R-:W-:Y:S02]  /*8800*/  LEA.HI R4, R9, R2.reuse, RZ, 0x3 ;  /* 0x0000000209047211 */ /* 0x080fe400078f18ff */
[----:B------:R-:W-:Y:S02]  /*8810*/  LOP3.LUT R5, R3, 0x30, R6, 0xf8, !PT ;  /* 0x0000003003057812 */ /* 0x000fe400078ef806 */
[----:B------:R-:W-:Y:S02]  /*8820*/  LOP3.LUT R8, R8, 0x7ffffe, RZ, 0xc0, !PT ;  /* 0x007ffffe08087812 */ /* 0x000fe400078ec0ff */
[----:B------:R-:W-:Y:S02]  /*8830*/  LEA.HI R9, R9, R2, RZ, 0x7 ;  /* 0x0000000209097211 */ /* 0x000fe400078f38ff */
[----:B------:R-:W-:Y:S01]  /*8840*/  LOP3.LUT R4, R5, 0x8, R4, 0xf8, !PT ;  /* 0x0000000805047812 */ /* 0x000fe200078ef804 */
[----:B------:R-:W-:Y:S01]  /*8850*/  IMAD.IADD R8, R7, 0x1, -R8 ;  /* 0x0000000107087824 */ /* 0x000fe200078e0a08 */
[----:B------:R-:W-:Y:S01]  /*8860*/  SHF.R.U32.HI R3, RZ, 0x3, R3 ;  /* 0x00000003ff037819 */ /* 0x000fe20000011603 */
[----:B------:R-:W2:Y:S01]  /*8870*/  LDC.64 R6, c[0x0][0x870] ;  /* 0x00021c00ff067b82 */ /* 0x000ea20000000a00 */
[----:B------:R-:W-:-:S02]  /*8880*/  SHF.R.S32.HI R9, RZ, 0x7, R9 ;  /* 0x00000007ff097819 */ /* 0x000fc40000011409 */
[----:B------:R-:W-:Y:S02]  /*8890*/  LOP3.LUT R3, R4, R3, RZ, 0x3c, !PT ;  /* 0x0000000304037212 */ /* 0x000fe400078e3cff */
[----:B------:R-:W-:Y:S01]  /*88a0*/  F2FP.BF16.F32.PACK_AB R147, R151, R150 ;  /* 0x000000969793723e */ /* 0x000fe200000010ff */
[----:B------:R-:W-:Y:S01]  /*88b0*/  IMAD R8, R9, 0xa, R8 ;  /* 0x0000000a09087824 */ /* 0x000fe200078e0208 */
[----:B------:R-:W-:Y:S01]  /*88c0*/  F2FP.BF16.F32.PACK_AB R153, R155, R154 ;  /* 0x0000009a9b99723e */ /* 0x000fe200000010ff */
[----:B------:R-:W3:Y:S01]  /*88d0*/  LDC.64 R4, c[0x0][0x870] ;  /* 0x00021c00ff047b82 */ /* 0x000ee20000000a00 */
[----:B------:R-:W-:Y:S01]  /*88e0*/  F2FP.BF16.F32.PACK_AB R154, R157, R156 ;  /* 0x0000009c9d9a723e */ /* 0x000fe200000010ff */
[----:B------:R-:W-:Y:S01]  /*88f0*/  IMAD.U32 R3, R8, 0x200, R3 ;  /* 0x0000020008037824 */ /* 0x000fe200078e0003 */
[----:B------:R-:W-:Y:S02]  /*8900*/  F2FP.BF16.F32.PACK_AB R155, R159, R158 ;  /* 0x0000009e9f9b723e */ /* 0x000fe400000010ff */
[----:B------:R-:W-:-:S02]  /*8910*/  F2FP.BF16.F32.PACK_AB R161, R163, R162 ;  /* 0x000000a2a3a1723e */ /* 0x000fc400000010ff */
        /* <DEDUP_REMOVED lines=26> */
[----:B------:R-:W-:Y:S02]  /*8ac0*/  F2FP.BF16.F32.PACK_AB R209, R211, R210 ;  /* 0x000000d2d3d1723e */ /* 0x000fe400000010ff */
[----:B------:R-:W-:Y:S01]  /*8ad0*/  F2FP.BF16.F32.PACK_AB R210, R213, R212 ;  /* 0x000000d4d5d2723e */ /* 0x000fe200000010ff */
[----:B------:R-:W-:Y:S01]  /*8ae0*/  STSM.16.MT88.4 [R3+0xc000], R200 ;  /* 0x00c000c803007844 */ /* 0x000fe20000004200 */
[----:B------:R-:W-:Y:S02]  /*8af0*/  F2FP.BF16.F32.PACK_AB R211, R215, R214 ;  /* 0x000000d6d7d3723e */ /* 0x000fe400000010ff */
[----:B------:R-:W-:Y:S02]  /*8b00*/  F2FP.BF16.F32.PACK_AB R57, R59, R58 ;  /* 0x0000003a3b39723e */ /* 0x000fe400000010ff */
[----:B------:R-:W-:Y:S01]  /*8b10*/  F2FP.BF16.F32.PACK_AB R58, R61, R60 ;  /* 0x0000003c3d3a723e */ /* 0x000fe200000010ff */
[----:B------:R-:W-:Y:S01]  /*8b20*/  STSM.16.MT88.4 [R3+0x11000], R208 ;  /* 0x011000d003007844 */ /* 0x000fe20000004200 */
[----:B------:R-:W-:-:S02]  /*8b30*/  F2FP.BF16.F32.PACK_AB R59, R63, R62 ;  /* 0x0000003e3f3b723e */ /* 0x000fc400000010ff */
[----:B------:R-:W-:Y:S02]  /*8b40*/  F2FP.BF16.F32.PACK_AB R97, R99, R98 ;  /* 0x000000626361723e */ /* 0x000fe400000010ff */
[----:B------:R-:W-:Y:S01]  /*8b50*/  F2FP.BF16.F32.PACK_AB R98, R101, R100 ;  /* 0x000000646562723e */ /* 0x000fe200000010ff */
[----:B------:R-:W-:Y:S01]  /*8b60*/  STSM.16.MT88.4 [R3], R56 ;  /* 0x0000003803007844 */ /* 0x000fe20000004200 */
[----:B------:R-:W-:Y:S02]  /*8b70*/  F2FP.BF16.F32.PACK_AB R99, R103, R102 ;  /* 0x000000666763723e */ /* 0x000fe400000010ff */
        /* <DEDUP_REMOVED lines=32> */
[----:B--2---:R-:W-:-:S03]  /*8d80*/  ISETP.NE.U32.AND P0, PT, R6, RZ, PT ;  /* 0x000000ff0600720c */ /* 0x004fc60003f05070 */
[----:B------:R2:W-:Y:S01]  /*8d90*/  STSM.16.MT88.4 [R3+0x7000], R128 ;  /* 0x0070008003007844 */ /* 0x0005e20000004200 */
[----:B------:R-:W-:Y:S01]  /*8da0*/  BAR.SYNC.DEFER_BLOCKING 0x1, 0x100 ;  /* 0x0044000000007b1d */ /* 0x000fe20000010000 */
[----:B------:R-:W-:Y:S01]  /*8db0*/  ISETP.NE.AND.EX P0, PT, R7, RZ, PT, P0 ;  /* 0x000000ff0700720c */ /* 0x000fe20003f05300 */
[----:B---3--:R-:W-:-:S06]  /*8dc0*/  IMAD.WIDE R6, R233, 0x4, R4 ;  /* 0x00000004e9067825 */ /* 0x008fcc00078e0204 */
[----:B------:R-:W3:Y:S06]  /*8dd0*/  LDC.64 R4, c[0x0][0x878] ;  /* 0x00021e00ff047b82 */ /* 0x000eec0000000a00 */
[----:B------:R-:W4:Y:S01]  /*8de0*/  @P0 LDG.E R9, desc[UR8][R6.64] ;  /* 0x0000000806090981 */ /* 0x000f22000c1e1900 */
[----:B------:R-:W-:Y:S01]  /*8df0*/  LOP3.LUT R11, R11, 0xffffffe0, RZ, 0xc0, !PT ;  /* 0xffffffe00b0b7812 */ /* 0x000fe200078ec0ff */
[----:B------:R-:W-:Y:S01]  /*8e00*/  ULDC UR5, c[0x0][0x808] ;  /* 0x0002020000057ab9 */ /* 0x000fe20000000800 */
[----:B------:R-:W0:Y:S01]  /*8e10*/  S2UR UR7, SR_CTAID.Y ;  /* 0x00000000000779c3 */ /* 0x000e220000002600 */
[----:B------:R-:W-:Y:S01]  /*8e20*/  IMAD.U32 R8, RZ, RZ, UR5 ;  /* 0x00000005ff087e24 */ /* 0x000fe2000f8e00ff */
[----:B---3--:R-:W-:Y:S01]  /*8e30*/  ISETP.NE.U32.AND P1, PT, R4, RZ, PT ;  /* 0x000000ff0400720c */ /* 0x008fe20003f25070 */
[----:B------:R-:W-:-:S02]  /*8e40*/  IMAD.IADD R11, R2, 0x1, -R11 ;  /* 0x00000001020b7824 */ /* 0x000fc400078e0a0b */
[----:B------:R-:W-:Y:S01]  /*8e50*/  IMAD.SHL.U32 R2, R0, 0x40, RZ ;  /* 0x0000004000027824 */ /* 0x000fe200078e00ff */
[----:B------:R-:W-:Y:S01]  /*8e60*/  ISETP.NE.AND.EX P1, PT, R5, RZ, PT, P1 ;  /* 0x000000ff0500720c */ /* 0x000fe20003f25310 */
[----:B------:R-:W-:Y:S01]  /*8e70*/  IMAD.SHL.U32 R28, R11, 0x8, RZ ;  /* 0x000000080b1c7824 */ /* 0x000fe200078e00ff */
[----:B------:R-:W-:Y:S02]  /*8e80*/  SHF.R.S32.HI R10, RZ, 0x1f, R11 ;  /* 0x0000001fff0a7819 */ /* 0x000fe4000001140b */
[----:B--2---:R-:W-:Y:S02]  /*8e90*/  LOP3.LUT R3, R2, 0x1c0, RZ, 0xc0, !PT ;  /* 0x000001c002037812 */ /* 0x004fe400078ec0ff */
[----:B------:R-:W-:Y:S02]  /*8ea0*/  LEA.HI R10, R10, R11, RZ, 0x3 ;  /* 0x0000000b0a0a7211 */ /* 0x000fe400078f18ff */
[----:B------:R-:W-:Y:S02]  /*8eb0*/  LOP3.LUT R2, R3, 0x38, R28, 0xf8, !PT ;  /* 0x0000003803027812 */ /* 0x000fe400078ef81c */
[----:B------:R-:W-:-:S03]  /*8ec0*/  SHF.R.U32.HI R3, RZ, 0x3, R3 ;  /* 0x00000003ff037819 */ /* 0x000fc60000011603 */
[----:B------:R-:W2:Y:S01]  /*8ed0*/  @P1 LDC.64 R4, c[0x0][0x878] ;  /* 0x00021e00ff041b82 */ /* 0x000ea20000000a00 */
[----:B------:R-:W-:Y:S02]  /*8ee0*/  LOP3.LUT R3, R2, R3, RZ, 0x3c, !PT ;  /* 0x0000000302037212 */ /* 0x000fe400078e3cff */
[----:B------:R-:W-:-:S05]  /*8ef0*/  SHF.R.S32.HI R10, RZ, 0x3, R10 ;  /* 0x00000003ff0a7819 */ /* 0x000fca000001140a */
[----:B------:R-:W-:Y:S01]  /*8f00*/  IMAD R10, R10, 0x1400, R3 ;  /* 0x000014000a0a7824 */ /* 0x000fe200078e0203 */
[----:B------:R-:W-:Y:S01]  /*8f10*/  CS2R R2, SRZ ;  /* 0x0000000000027805 */ /* 0x000fe2000001ff00 */
[----:B--2---:R-:W-:-:S05]  /*8f20*/  @P1 IMAD.WIDE R4, R233, 0x4, R4 ;  /* 0x00000004e9041825 */ /* 0x004fca00078e0204 */
[----:B------:R2:W5:Y:S01]  /*8f30*/  @P1 LDG.E R8, desc[UR8][R4.64] ;  /* 0x0000000804081981 */ /* 0x000562000c1e1900 */
[----:B----4-:R-:W-:Y:S01]  /*8f40*/  @P0 SHF.R.S32.HI R12, RZ, 0x1f, R9 ;  /* 0x0000001fff0c0819 */ /* 0x010fe20000011409 */
[----:B012---:R-:W-:Y:S06]  /*8f50*/  @P1 BRA `(.L_x_136) ;  /* 0x0000000000141947 */ /* 0x007fec0003800000 */
[----:B------:R-:W-:Y:S05]  /*8f60*/  @!P0 BRA `(.L_x_136) ;  /* 0x0000000000108947 */ /* 0x000fea0003800000 */
[----:B------:R-:W-:Y:S02]  /*8f70*/  ULDC.64 UR8, c[0x0][0x208] ;  /* 0x0000820000087ab9 */ /* 0x000fe40000000a00 */
[----:B------:R-:W2:Y:S04]  /*8f80*/  LDG.E R5, desc[UR8][R6.64] ;  /* 0x0000000806057981 */ /* 0x000ea8000c1e1900 */
[----:B-----5:R-:W2:Y:S02]  /*8f90*/  LDG.E R8, desc[UR8][R6.64+0x4] ;  /* 0x0000040806087981 */ /* 0x020ea4000c1e1900 */
[----:B--2---:R-:W-:-:S07]  /*8fa0*/  IMAD.IADD R8, R8, 0x1, -R5 ;  /* 0x0000000108087824 */ /* 0x004fce00078e0a05 */
.L_x_136:
[----:B-----5:R-:W-:Y:S01]  /*8fb0*/  IMAD R8, R39, -0x50, R8 ;  /* 0xffffffb027087824 */ /* 0x020fe200078e0208 */
[----:B------:R-:W-:Y:S01]  /*8fc0*/  LEA R30, R10, UR4, 0x1 ;  /* 0x000000040a1e7c11 */ /* 0x000fe2000f8e08ff */
[----:B------:R-:W-:Y:S01]  /*8fd0*/  @P0 IMAD.MOV.U32 R2, RZ, RZ, R9 ;  /* 0x000000ffff020224 */ /* 0x000fe200078e0009 */
[----:B------:R-:W-:Y:S01]  /*8fe0*/  USHF.R.S32.HI UR8, URZ, 0x1f, UR7 ;  /* 0x0000001f3f087899 */ /* 0x000fe20008011407 */
[----:B------:R-:W-:Y:S01]  /*8ff0*/  @P0 IMAD.MOV.U32 R3, RZ, RZ, R12 ;  /* 0x000000ffff030224 */ /* 0x000fe200078e000c */
[----:B------:R-:W-:Y:S01]  /*9000*/  VIMNMX R52, R8, 0x50, PT ;  /* 0x0000005008347848 */ /* 0x000fe20003fe0100 */
[----:B------:R0:W1:Y:S01]  /*9010*/  LDS.128 R40, [R30+0xa400] ;  /* 0x00a400001e287984 */ /* 0x0000620000000c00 */
[C---:B------:R-:W-:Y:S01]  /*9020*/  VIADD R32, R0.reuse, 0x18 ;  /* 0x0000001800207836 */ /* 0x040fe20000000000 */
[C---:B------:R-:W-:Y:S01]  /*9030*/  IADD3 R2, P1, R0.reuse, R2, RZ ;  /* 0x0000000200027210 */ /* 0x040fe20007f3e0ff */
[C---:B------:R-:W-:Y:S01]  /*9040*/  VIADD R29, R0.reuse, 0x8 ;  /* 0x00000008001d7836 */ /* 0x040fe20000000000 */
[----:B------:R0:W2:Y:S01]  /*9050*/  LDS.128 R4, [R30+0x1000] ;  /* 0x001000001e047984 */ /* 0x0000a20000000c00 */
[----:B------:R-:W-:Y:S01]  /*9060*/  VIADD R31, R0, 0x10 ;  /* 0x00000010001f7836 */ /* 0x000fe20000000000 */
[-C--:B------:R-:W-:Y:S01]  /*9070*/  ISETP.GE.AND P2, PT, R32, R52.reuse, PT ;  /* 0x000000342000720c */ /* 0x080fe20003f46270 */
[----:B------:R-:W-:Y:S01]  /*9080*/  IMAD R34, R36, UR8, RZ ;  /* 0x0000000824227c24 */ /* 0x000fe2000f8e02ff */
[----:B------:R0:W3:Y:S01]  /*9090*/  LDS.128 R8, [R30+0x1400] ;  /* 0x001400001e087984 */ /* 0x0000e20000000c00 */
[----:B------:R-:W4:Y:S01]  /*90a0*/  LDC.64 R32, c[0x0][0x820] ;  /* 0x00020800ff207b82 */ /* 0x000f220000000a00 */
[CC--:B------:R-:W-:Y:S01]  /*90b0*/  ISETP.GE.AND P4, PT, R0.reuse, R52.reuse, PT ;  /* 0x000000340000720c */ /* 0x0c0fe20003f86270 */
[----:B------:R-:W-:Y:S01]  /*90c0*/  ULDC UR6, c[0x0][0x83c] ;  /* 0x00020f0000067ab9 */ /* 0x000fe20000000800 */
[----:B------:R0:W0:Y:S01]  /*90d0*/  LDS.128 R12, [R30+0x1800] ;  /* 0x001800001e0c7984 */ /* 0x0000220000000c00 */
[-C--:B------:R-:W-:Y:S01]  /*90e0*/  ISETP.GE.AND P6, PT, R29, R52.reuse, PT ;  /* 0x000000341d00720c */ /* 0x080fe20003fc6270 */
[----:B------:R-:W-:Y:S01]  /*90f0*/  IMAD R37, R37, UR7, R34 ;  /* 0x0000000725257c24 */ /* 0x000fe2000f8e0222 */
[--C-:B------:R-:W-:Y:S01]  /*9100*/  SHF.R.S32.HI R29, RZ, 0x1f, R28.reuse ;  /* 0x0000001fff1d7819 */ /* 0x100fe2000001141c */
[----:B------:R0:W0:Y:S01]  /*9110*/  LDS.128 R16, [R30+0x1c00] ;  /* 0x001c00001e107984 */ /* 0x0000220000000c00 */
[----:B------:R-:W-:Y:S01]  /*9120*/  SHF.R.S32.HI R50, RZ, 0x1f, R233 ;  /* 0x0000001fff327819 */ /* 0x000fe200000114e9 */
[----:B------:R-:W-:Y:S01]  /*9130*/  ULDC.64 UR4, c[0x0][0x858] ;  /* 0x0002160000047ab9 */ /* 0x000fe20000000a00 */
[C---:B------:R-:W-:Y:S01]  /*9140*/  LEA.HI.X.SX32 R3, R0.reuse, R3, 0x1, P1 ;  /* 0x0000000300037211 */ /* 0x040fe200008f0eff */
[----:B------:R0:W0:Y:S01]  /*9150*/  LDS.128 R20, [R30+0x2000] ;  /* 0x002000001e147984 */ /* 0x0000220000000c00 */
[-C--:B------:R-:W-:Y:S01]  /*9160*/  ISETP.GE.AND P3, PT, R31, R52.reuse, PT ;  /* 0x000000341f00720c */ /* 0x080fe20003f66270 */
[----:B------:R-:W-:Y:S01]  /*9170*/  VIADD R31, R0, 0x20 ;  /* 0x00000020001f7836 */ /* 0x000fe20000000000 */
[----:B------:R-:W-:Y:S01]  /*9180*/  ISETP.GE.OR P1, PT, R28, UR6, P4 ;  /* 0x000000061c007c0c */ /* 0x000fe2000a726670 */
[----:B------:R0:W0:Y:S01]  /*9190*/  LDS.128 R24, [R30+0x2400] ;  /* 0x002400001e187984 */ /* 0x0000220000000c00 */
[----:B------:R-:W-:Y:S01]  /*91a0*/  SEL R50, R50, RZ, !P0 ;  /* 0x000000ff32327207 */ /* 0x000fe20004000000 */
[----:B------:R-:W-:Y:S01]  /*91b0*/  IMAD.WIDE.U32 R34, R36, UR7, R28 ;  /* 0x0000000724227c25 */ /* 0x000fe2000f8e001c */
[----:B------:R-:W-:Y:S01]  /*91c0*/  ISETP.GE.AND P5, PT, R31, R52, PT ;  /* 0x000000341f00720c */ /* 0x000fe20003fa6270 */
[----:B------:R-:W-:Y:S01]  /*91d0*/  BSSY B1, `(.L_x_137) ;  /* 0x0000019000017945 */ /* 0x000fe20003800000 */
[----:B------:R-:W-:Y:S01]  /*91e0*/  SEL R233, R233, RZ, !P0 ;  /* 0x000000ffe9e97207 */ /* 0x000fe20004000000 */
[----:B------:R-:W-:Y:S01]  /*91f0*/  IMAD.IADD R35, R35, 0x1, R37 ;  /* 0x0000000123237824 */ /* 0x000fe200078e0225 */
[----:B------:R-:W-:Y:S01]  /*9200*/  P2R R51, PR, RZ, 0x40 ;  /* 0x00000040ff337803 */ /* 0x000fe20000000000 */
[----:B------:R-:W-:Y:S01]  /*9210*/  IMAD R31, R50, UR4, RZ ;  /* 0x00000004321f7c24 */ /* 0x000fe2000f8e02ff */
[----:B------:R-:W-:Y:S01]  /*9220*/  P2R R53, PR, RZ, 0x8 ;  /* 0x00000008ff357803 */ /* 0x000fe20000000000 */
[----:B------:R-:W-:Y:S01]  /*9230*/  IMAD.WIDE.U32 R34, R233, UR4, R34 ;  /* 0x00000004e9227c25 */ /* 0x000fe2000f8e0022 */
[----:B------:R-:W-:-:S02]  /*9240*/  P2R R54, PR, RZ, 0x4 ;  /* 0x00000004ff367803 */ /* 0x000fc40000000000 */
[----:B------:R-:W-:Y:S01]  /*9250*/  ISETP.GE.OR P0, PT, R28, UR6, P6 ;  /* 0x000000061c007c0c */ /* 0x000fe2000b706670 */
[----:B------:R-:W-:Y:S02]  /*9260*/  IMAD R31, R233, UR5, R31 ;  /* 0x00000005e91f7c24 */ /* 0x000fe4000f8e021f */
[----:B------:R-:W-:-:S04]  /*9270*/  IMAD.WIDE R2, R39, 0x50, R2 ;  /* 0x0000005027027825 */ /* 0x000fc800078e0202 */
[----:B------:R-:W-:Y:S01]  /*9280*/  IMAD.IADD R37, R35, 0x1, R31 ;  /* 0x0000000123257824 */ /* 0x000fe200078e021f */
[----:B-12---:R-:W-:Y:S06]  /*9290*/  @P1 BRA `(.L_x_138) ;  /* 0x0000000000301947 */ /* 0x006fec0003800000 */
[----:B------:R-:W1:Y:S01]  /*92a0*/  LDS.128 R44, [R30+0xa000] ;  /* 0x00a000001e2c7984 */ /* 0x000e620000000c00 */
[----:B------:R-:W-:Y:S01]  /*92b0*/  ULDC.64 UR4, c[0x0][0x848] ;  /* 0x0002120000047ab9 */ /* 0x000fe20000000a00 */
[----:B------:R-:W-:Y:S01]  /*92c0*/  IMAD.MOV.U32 R36, RZ, RZ, R34 ;  /* 0x000000ffff247224 */ /* 0x000fe200078e0022 */
[----:B------:R-:W-:Y:S01]  /*92d0*/  ULDC.64 UR10, c[0x0][0x208] ;  /* 0x00008200000a7ab9 */ /* 0x000fe20000000a00 */
[----:B------:R-:W-:Y:S02]  /*92e0*/  IMAD R31, R3, UR4, RZ ;  /* 0x00000004031f7c24 */ /* 0x000fe4000f8e02ff */
[----:B------:R-:W-:-:S04]  /*92f0*/  IMAD.WIDE.U32 R38, R2, UR4, R36 ;  /* 0x0000000402267c25 */ /* 0x000fc8000f8e0024 */
[----:B------:R-:W-:Y:S01]  /*9300*/  IMAD R31, R2, UR5, R31 ;  /* 0x00000005021f7c24 */ /* 0x000fe2000f8e021f */
[----:B------:R-:W-:Y:S02]  /*9310*/  ULDC.64 UR4, c[0x0][0x830] ;  /* 0x00020c0000047ab9 */ /* 0x000fe40000000a00 */
[----:B------:R-:W-:Y:S01]  /*9320*/  LEA R48, P1, R38, UR4, 0x1 ;  /* 0x0000000426307c11 */ /* 0x000fe2000f8208ff */
[----:B------:R-:W-:-:S05]  /*9330*/  IMAD.IADD R31, R39, 0x1, R31 ;  /* 0x00000001271f7824 */ /* 0x000fca00078e021f */
[----:B------:R-:W-:-:S05]  /*9340*/  LEA.HI.X R49, R38, UR5, R31, 0x1, P1 ;  /* 0x0000000526317c11 */ /* 0x000fca00088f0c1f */
[----:B-1----:R1:W-:Y:S02]  /*9350*/  STG.E.128 desc[UR10][R48.64], R44 ;  /* 0x0000002c30007986 */ /* 0x0023e4000c101d0a */
.L_x_138:
[----:B------:R-:W-:Y:S05]  /*9360*/  BSYNC B1 ;  /* 0x0000000000017941 */ /* 0x000fea0003800000 */
.L_x_137:
[----:B------:R-:W-:Y:S04]  /*9370*/  BSSY B1, `(.L_x_139) ;  /* 0x0000010000017945 */ /* 0x000fe80003800000 */
[----:B------:R-:W-:Y:S05]  /*9380*/  @P0 BRA `(.L_x_140) ;  /* 0x0000000000380947 */ /* 0x000fea0003800000 */
[----:B------:R-:W-:Y:S01]  /*9390*/  IADD3 R31, P0, R2, 0x8, RZ ;  /* 0x00000008021f7810 */ /* 0x000fe20007f1e0ff */
[----:B------:R-:W-:Y:S01]  /*93a0*/  ULDC.64 UR4, c[0x0][0x848] ;  /* 0x0002120000047ab9 */ /* 0x000fe20000000a00 */
[----:B------:R-:W-:Y:S01]  /*93b0*/  IMAD.MOV.U32 R39, RZ, RZ, R37 ;  /* 0x000000ffff277224 */ /* 0x000fe200078e0025 */
[----:B------:R-:W-:Y:S02]  /*93c0*/  ULDC.64 UR10, c[0x0][0x208] ;  /* 0x00008200000a7ab9 */ /* 0x000fe40000000a00 */
[----:B------:R-:W-:-:S04]  /*93d0*/  IMAD.X R38, RZ, RZ, R3, P0 ;  /* 0x000000ffff267224 */ /* 0x000fc800000e0603 */
[----:B-1----:R-:W-:Y:S02]  /*93e0*/  IMAD R44, R38, UR4, RZ ;  /* 0x00000004262c7c24 */ /* 0x002fe4000f8e02ff */
[----:B------:R-:W-:-:S04]  /*93f0*/  IMAD.MOV.U32 R38, RZ, RZ, R34 ;  /* 0x000000ffff267224 */ /* 0x000fc800078e0022 */
[----:B------:R-:W-:-:S04]  /*9400*/  IMAD.WIDE.U32 R38, R31, UR4, R38 ;  /* 0x000000041f267c25 */ /* 0x000fc8000f8e0026 */
[----:B------:R-:W-:Y:S01]  /*9410*/  IMAD R31, R31, UR5, R44 ;  /* 0x000000051f1f7c24 */ /* 0x000fe2000f8e022c */
[----:B------:R-:W-:Y:S02]  /*9420*/  ULDC.64 UR4, c[0x0][0x830] ;  /* 0x00020c0000047ab9 */ /* 0x000fe40000000a00 */
[----:B------:R-:W-:Y:S01]  /*9430*/  LEA R44, P0, R38, UR4, 0x1 ;  /* 0x00000004262c7c11 */ /* 0x000fe2000f8008ff */
[----:B------:R-:W-:-:S05]  /*9440*/  IMAD.IADD R31, R39, 0x1, R31 ;  /* 0x00000001271f7824 */ /* 0x000fca00078e021f */
[----:B------:R-:W-:-:S05]  /*9450*/  LEA.HI.X R45, R38, UR5, R31, 0x1, P0 ;  /* 0x00000005262d7c11 */ /* 0x000fca00080f0c1f */
[----:B------:R2:W-:Y:S02]  /*9460*/  STG.E.128 desc[UR10][R44.64], R40 ;  /* 0x000000282c007986 */ /* 0x0005e4000c101d0a */
.L_x_140:
[----:B------:R-:W-:Y:S05]  /*9470*/  BSYNC B1 ;  /* 0x0000000000017941 */ /* 0x000fea0003800000 */
.L_x_139:
[----:B--2---:R2:W0:Y:S01]  /*9480*/  LDS.128 R40, [R30+0xa800] ;  /* 0x00a800001e287984 */ /* 0x0044220000000c00 */
[C---:B------:R-:W-:Y:S01]  /*9490*/  ISETP.GE.OR P1, PT, R28.reuse, UR6, P3 ;  /* 0x000000061c007c0c */ /* 0x040fe20009f26670 */
[----:B------:R-:W-:Y:S01]  /*94a0*/  BSSY B1, `(.L_x_141) ;  /* 0x0000011000017945 */ /* 0x000fe20003800000 */
[----:B------:R-:W-:-:S11]  /*94b0*/  ISETP.GE.OR P0, PT, R28, UR6, P2 ;  /* 0x000000061c007c0c */ /* 0x000fd60009706670 */
[----:B--2---:R-:W-:Y:S05]  /*94c0*/  @P1 BRA `(.L_x_142) ;  /* 0x0000000000381947 */ /* 0x004fea0003800000 */
        /* <DEDUP_REMOVED lines=13> */
[----:B0-----:R2:W-:Y:S02]  /*95a0*/  STG.E.128 desc[UR10][R44.64], R40 ;  /* 0x000000282c007986 */ /* 0x0015e4000c101d0a */
.L_x_142:
[----:B------:R-:W-:Y:S05]  /*95b0*/  BSYNC B1 ;  /* 0x0000000000017941 */ /* 0x000fea0003800000 */
.L_x_141:
[----:B0-2---:R0:W2:Y:S01]  /*95c0*/  LDS.128 R40, [R30+0xac00] ;  /* 0x00ac00001e287984 */ /* 0x0050a20000000c00 */
[----:B------:R-:W-:Y:S01]  /*95d0*/  BSSY B1, `(.L_x_143) ;  /* 0x0000011000017945 */ /* 0x000fe20003800000 */
[----:B------:R-:W-:-:S03]  /*95e0*/  VIADD R31, R0, 0x28 ;  /* 0x00000028001f7836 */ /* 0x000fc60000000000 */
[----:B------:R-:W-:Y:S05]  /*95f0*/  @P0 BRA `(.L_x_144) ;  /* 0x0000000000380947 */ /* 0x000fea0003800000 */
[----:B-1----:R-:W-:Y:S01]  /*9600*/  IADD3 R45, P0, R2, 0x18, RZ ;  /* 0x00000018022d7810 */ /* 0x002fe20007f1e0ff */
[----:B------:R-:W-:Y:S01]  /*9610*/  ULDC.64 UR4, c[0x0][0x848] ;  /* 0x0002120000047ab9 */ /* 0x000fe20000000a00 */
[----:B------:R-:W-:Y:S01]  /*9620*/  IMAD.MOV.U32 R39, RZ, RZ, R37 ;  /* 0x000000ffff277224 */ /* 0x000fe200078e0025 */
[----:B------:R-:W-:Y:S02]  /*9630*/  ULDC.64 UR10, c[0x0][0x208] ;  /* 0x00008200000a7ab9 */ /* 0x000fe40000000a00 */
[----:B------:R-:W-:-:S04]  /*9640*/  IMAD.X R38, RZ, RZ, R3, P0 ;  /* 0x000000ffff267224 */ /* 0x000fc800000e0603 */
[----:B------:R-:W-:Y:S02]  /*9650*/  IMAD R44, R38, UR4, RZ ;  /* 0x00000004262c7c24 */ /* 0x000fe4000f8e02ff */
[----:B------:R-:W-:-:S04]  /*9660*/  IMAD.MOV.U32 R38, RZ, RZ, R34 ;  /* 0x000000ffff267224 */ /* 0x000fc800078e0022 */
[----:B------:R-:W-:-:S04]  /*9670*/  IMAD.WIDE.U32 R38, R45, UR4, R38 ;  /* 0x000000042d267c25 */ /* 0x000fc8000f8e0026 */
[----:B------:R-:W-:Y:S01]  /*9680*/  IMAD R45, R45, UR5, R44 ;  /* 0x000000052d2d7c24 */ /* 0x000fe2000f8e022c */
[----:B------:R-:W-:Y:S02]  /*9690*/  ULDC.64 UR4, c[0x0][0x830] ;  /* 0x00020c0000047ab9 */ /* 0x000fe40000000a00 */
[----:B------:R-:W-:Y:S01]  /*96a0*/  LEA R44, P0, R38, UR4, 0x1 ;  /* 0x00000004262c7c11 */ /* 0x000fe2000f8008ff */
[----:B------:R-:W-:-:S05]  /*96b0*/  IMAD.IADD R39, R39, 0x1, R45 ;  /* 0x0000000127277824 */ /* 0x000fca00078e022d */
[----:B------:R-:W-:-:S05]  /*96c0*/  LEA.HI.X R45, R38, UR5, R39, 0x1, P0 ;  /* 0x00000005262d7c11 */ /* 0x000fca00080f0c27 */
[----:B--2---:R1:W-:Y:S02]  /*96d0*/  STG.E.128 desc[UR10][R44.64], R40 ;  /* 0x000000282c007986 */ /* 0x0043e4000c101d0a */
.L_x_144:
[----:B------:R-:W-:Y:S05]  /*96e0*/  BSYNC B1 ;  /* 0x0000000000017941 */ /* 0x000fea0003800000 */
.L_x_143:
[----:B-12---:R1:W2:Y:S01]  /*96f0*/  LDS.128 R40, [R30+0xb000] ;  /* 0x00b000001e287984 */ /* 0x0062a20000000c00 */
[----:B------:R-:W-:Y:S01]  /*9700*/  ISETP.GE.OR P0, PT, R28, UR6, P5 ;  /* 0x000000061c007c0c */ /* 0x000fe2000af06670 */
[----:B------:R-:W-:Y:S01]  /*9710*/  BSSY B1, `(.L_x_145) ;  /* 0x0000011000017945 */ /* 0x000fe20003800000 */
[----:B------:R-:W-:-:S11]  /*9720*/  ISETP.GE.AND P3, PT, R31, R52, PT ;  /* 0x000000341f00720c */ /* 0x000fd60003f66270 */
[----:B-1----:R-:W-:Y:S05]  /*9730*/  @P0 BRA `(.L_x_146) ;  /* 0x0000000000380947 */ /* 0x002fea0003800000 */
[----:B------:R-:W-:Y:S01]  /*9740*/  IADD3 R31, P0, R2, 0x20, RZ ;  /* 0x00000020021f7810 */ /* 0x000fe20007f1e0ff */
        /* <DEDUP_REMOVED lines=13> */
.L_x_146:
[----:B------:R-:W-:Y:S05]  /*9820*/  BSYNC B1 ;  /* 0x0000000000017941 */ /* 0x000fea0003800000 */
.L_x_145:
[----:B-12---:R1:W2:Y:S01]  /*9830*/  LDS.128 R40, [R30+0xb400] ;  /* 0x00b400001e287984 */ /* 0x0062a20000000c00 */
[----:B------:R-:W-:Y:S01]  /*9840*/  ISETP.GE.OR P0, PT, R28, UR6, P3 ;  /* 0x000000061c007c0c */ /* 0x000fe20009f06670 */
[----:B------:R-:W-:Y:S01]  /*9850*/  BSSY B1, `(.L_x_147) ;  /* 0x0000011000017945 */ /* 0x000fe20003800000 */
[----:B------:R-:W-:-:S11]  /*9860*/  VIADD R31, R0, 0x30 ;  /* 0x00000030001f7836 */ /* 0x000fd60000000000 */
        /* <DEDUP_REMOVED lines=15> */
.L_x_148:
[----:B------:R-:W-:Y:S05]  /*9960*/  BSYNC B1 ;  /* 0x0000000000017941 */ /* 0x000fea0003800000 */
.L_x_147:
[----:B-12---:R1:W2:Y:S01]  /*9970*/  LDS.128 R40, [R30+0xb800] ;  /* 0x00b800001e287984 */ /* 0x0062a20000000c00 */
[----:B------:R-:W-:Y:S01]  /*9980*/  ISETP.GE.AND P2, PT, R31, R52, PT ;  /* 0x000000341f00720c */ /* 0x000fe20003f46270 */
[----:B------:R-:W-:Y:S01]  /*9990*/  BSSY B1, `(.L_x_149) ;  /* 0x0000012000017945 */ /* 0x000fe20003800000 */
[----:B------:R-:W-:Y:S02]  /*99a0*/  VIADD R31, R0, 0x38 ;  /* 0x00000038001f7836 */ /* 0x000fe40000000000 */
[----:B------:R-:W-:-:S13]  /*99b0*/  ISETP.GE.OR P0, PT, R28, UR6, P2 ;  /* 0x000000061c007c0c */ /* 0x000fda0009706670 */
        /* <DEDUP_REMOVED lines=15> */
.L_x_150:
[----:B------:R-:W-:Y:S05]  /*9ab0*/  BSYNC B1 ;  /* 0x0000000000017941 */ /* 0x000fea0003800000 */
.L_x_149:
        /* <DEDUP_REMOVED lines=20> */
.L_x_152:
[----:B------:R-:W-:Y:S05]  /*9c00*/  BSYNC B1 ;  /* 0x0000000000017941 */ /* 0x000fea0003800000 */
.L_x_151:
[----:B-12---:R1:W2:Y:S01]  /*9c10*/  LDS.128 R40, [R30+0xc000] ;  /* 0x00c000001e287984 */ /* 0x0062a20000000c00 */
[----:B------:R-:W-:Y:S01]  /*9c20*/  ISETP.GE.AND P0, PT, R46, R52, PT ;  /* 0x000000342e00720c */ /* 0x000fe20003f06270 */
[----:B------:R-:W-:Y:S01]  /*9c30*/  BSSY B1, `(.L_x_153) ;  /* 0x0000012000017945 */ /* 0x000fe20003800000 */
[----:B----4-:R-:W-:Y:S02]  /*9c40*/  IMAD R48, R32, UR8, RZ ;  /* 0x0000000820307c24 */ /* 0x010fe4000f8e02ff */
        /* <DEDUP_REMOVED lines=16> */
.L_x_154:
[----:B------:R-:W-:Y:S05]  /*9d50*/  BSYNC B1 ;  /* 0x0000000000017941 */ /* 0x000fea0003800000 */
.L_x_153:
[----:B-12---:R1:W2:Y:S01]  /*9d60*/  LDS.128 R40, [R30+0xc400] ;  /* 0x00c400001e287984 */ /* 0x0062a20000000c00 */
[----:B------:R-:W-:Y:S01]  /*9d70*/  VIADD R0, R0, 0x48 ;  /* 0x0000004800007836 */ /* 0x000fe20000000000 */
[----:B------:R-:W-:Y:S01]  /*9d80*/  BSSY B1, `(.L_x_155) ;  /* 0x0000015000017945 */ /* 0x000fe20003800000 */
[----:B------:R-:W-:Y:S02]  /*9d90*/  IMAD R45, R33, UR7, R48 ;  /* 0x00000007212d7c24 */ /* 0x000fe4000f8e0230 */
[----:B------:R-:W-:Y:S01]  /*9da0*/  IMAD.WIDE.U32 R38, R32, UR7, R28 ;  /* 0x0000000720267c25 */ /* 0x000fe2000f8e001c */
[----:B------:R-:W-:-:S04]  /*9db0*/  ISETP.GE.AND P6, PT, R0, R52, PT ;  /* 0x000000340000720c */ /* 0x000fc80003fc6270 */
[----:B------:R-:W-:Y:S02]  /*9dc0*/  P2R R44, PR, RZ, 0x40 ;  /* 0x00000040ff2c7803 */ /* 0x000fe40000000000 */
[----:B------:R-:W-:-:S13]  /*9dd0*/  ISETP.GE.OR P6, PT, R28, UR6, P6 ;  /* 0x000000061c007c0c */ /* 0x000fda000b7c6670 */
[----:B-1----:R-:W-:Y:S05]  /*9de0*/  @P6 BRA `(.L_x_156) ;  /* 0x0000000000386947 */ /* 0x002fea0003800000 */
[----:B------:R-:W-:Y:S01]  /*9df0*/  IADD3 R31, P6, R2, 0x48, RZ ;  /* 0x00000048021f7810 */ /* 0x000fe20007fde0ff */
[----:B------:R-:W-:Y:S01]  /*9e00*/  ULDC.64 UR4, c[0x0][0x848] ;  /* 0x0002120000047ab9 */ /* 0x000fe20000000a00 */
[----:B------:R-:W-:Y:S01]  /*9e10*/  IMAD.MOV.U32 R32, RZ, RZ, R34 ;  /* 0x000000ffff207224 */ /* 0x000fe200078e0022 */
[----:B------:R-:W-:Y:S01]  /*9e20*/  ULDC.64 UR10, c[0x0][0x208] ;  /* 0x00008200000a7ab9 */ /* 0x000fe20000000a00 */
[----:B------:R-:W-:Y:S02]  /*9e30*/  IMAD.MOV.U32 R33, RZ, RZ, R37 ;  /* 0x000000ffff217224 */ /* 0x000fe400078e0025 */
[----:B------:R-:W-:Y:S02]  /*9e40*/  IMAD.X R0, RZ, RZ, R3, P6 ;  /* 0x000000ffff007224 */ /* 0x000fe400030e0603 */
[----:B------:R-:W-:-:S04]  /*9e50*/  IMAD.WIDE.U32 R32, R31, UR4, R32 ;  /* 0x000000041f207c25 */ /* 0x000fc8000f8e0020 */
[----:B------:R-:W-:-:S04]  /*9e60*/  IMAD R0, R0, UR4, RZ ;  /* 0x0000000400007c24 */ /* 0x000fc8000f8e02ff */
[----:B------:R-:W-:Y:S01]  /*9e70*/  IMAD R31, R31, UR5, R0 ;  /* 0x000000051f1f7c24 */ /* 0x000fe2000f8e0200 */
[----:B------:R-:W-:Y:S02]  /*9e80*/  ULDC.64 UR4, c[0x0][0x830] ;  /* 0x00020c0000047ab9 */ /* 0x000fe40000000a00 */
[----:B------:R-:W-:Y:S01]  /*9e90*/  LEA R34, P6, R32, UR4, 0x1 ;  /* 0x0000000420227c11 */ /* 0x000fe2000f8c08ff */
[----:B------:R-:W-:-:S05]  /*9ea0*/  IMAD.IADD R31, R33, 0x1, R31 ;  /* 0x00000001211f7824 */ /* 0x000fca00078e021f */
[----:B------:R-:W-:-:S05]  /*9eb0*/  LEA.HI.X R35, R32, UR5, R31, 0x1, P6 ;  /* 0x0000000520237c11 */ /* 0x000fca000b0f0c1f */
[----:B--2---:R1:W-:Y:S02]  /*9ec0*/  STG.E.128 desc[UR10][R34.64], R40 ;  /* 0x0000002822007986 */ /* 0x0043e4000c101d0a */
.L_x_156:
[----:B------:R-:W-:Y:S05]  /*9ed0*/  BSYNC B1 ;  /* 0x0000000000017941 */ /* 0x000fea0003800000 */
.L_x_155:
[----:B-1----:R1:W4:Y:S01]  /*9ee0*/  LDS.128 R32, [R30] ;  /* 0x000000001e207984 */ /* 0x0023220000000c00 */
[----:B------:R-:W-:Y:S01]  /*9ef0*/  P2R R0, PR, RZ, 0x4 ;  /* 0x00000004ff007803 */ /* 0x000fe20000000000 */
[----:B------:R-:W-:Y:S01]  /*9f00*/  ULDC UR6, c[0x0][0x80c] ;  /* 0x0002030000067ab9 */ /* 0x000fe20000000800 */
[----:B------:R-:W-:Y:S01]  /*9f10*/  ISETP.NE.AND P2, PT, R51, RZ, PT ;  /* 0x000000ff3300720c */ /* 0x000fe20003f45270 */
[----:B------:R-:W-:Y:S01]  /*9f20*/  ULDC.64 UR4, c[0x0][0x828] ;  /* 0x00020a0000047ab9 */ /* 0x000fe20000000a00 */
[C---:B------:R-:W-:Y:S01]  /*9f30*/  ISETP.GE.OR P4, PT, R28.reuse, UR6, P4 ;  /* 0x000000061c007c0c */ /* 0x040fe2000a786670 */
[----:B------:R-:W-:Y:S01]  /*9f40*/  IMAD.IADD R39, R39, 0x1, R45 ;  /* 0x0000000127277824 */ /* 0x000fe200078e022d */
[----:B------:R-:W-:Y:S01]  /*9f50*/  P2R R29, PR, RZ, 0x2 ;  /* 0x00000002ff1d7803 */ /* 0x000fe20000000000 */
[----:B------:R-:W-:Y:S01]  /*9f60*/  BSSY B1, `(.L_x_157) ;  /* 0x0000024000017945 */ /* 0x000fe20003800000 */
[----:B------:R-:W-:Y:S01]  /*9f70*/  P2R R31, PR, RZ, 0x1 ;  /* 0x00000001ff1f7803 */ /* 0x000fe20000000000 */
[----:B--2---:R-:W-:Y:S01]  /*9f80*/  IMAD.WIDE.U32 R40, R233, UR4, R38 ;  /* 0x00000004e9287c25 */ /* 0x004fe2000f8e0026 */
[----:B------:R-:W-:-:S02]  /*9f90*/  ISETP.GE.OR P2, PT, R28, UR6, P2 ;  /* 0x000000061c007c0c */ /* 0x000fc40009746670 */
[----:B------:R-:W-:Y:S02]  /*9fa0*/  ISETP.NE.AND P1, PT, R53, RZ, PT ;  /* 0x000000ff3500720c */ /* 0x000fe40003f25270 */
[----:B------:R-:W-:Y:S02]  /*9fb0*/  ISETP.NE.AND P0, PT, R54, RZ, PT ;  /* 0x000000ff3600720c */ /* 0x000fe40003f05270 */
[----:B------:R-:W-:Y:S02]  /*9fc0*/  P2R R42, PR, RZ, 0x4 ;  /* 0x00000004ff2a7803 */ /* 0x000fe40000000000 */
[----:B------:R-:W-:Y:S01]  /*9fd0*/  ISETP.NE.AND P2, PT, R0, RZ, PT ;  /* 0x000000ff0000720c */ /* 0x000fe20003f45270 */
[----:B------:R-:W-:Y:S01]  /*9fe0*/  IMAD R0, R50, UR4, RZ ;  /* 0x0000000432007c24 */ /* 0x000fe2000f8e02ff */
[C---:B------:R-:W-:Y:S02]  /*9ff0*/  ISETP.GE.OR P1, PT, R28.reuse, UR6, P1 ;  /* 0x000000061c007c0c */ /* 0x040fe40008f26670 */
[----:B------:R-:W-:Y:S01]  /*a000*/  ISETP.GE.OR P0, PT, R28, UR6, P0 ;  /* 0x000000061c007c0c */ /* 0x000fe20008706670 */
[----:B------:R-:W-:Y:S01]  /*a010*/  IMAD R37, R233, UR5, R0 ;  /* 0x00000005e9257c24 */ /* 0x000fe2000f8e0200 */
[----:B------:R-:W-:-:S02]  /*a020*/  ISETP.NE.AND P6, PT, R44, RZ, PT ;  /* 0x000000ff2c00720c */ /* 0x000fc40003fc5270 */
[----:B------:R-:W-:Y:S01]  /*a030*/  P2R R43, PR, RZ, 0x2 ;  /* 0x00000002ff2b7803 */ /* 0x000fe20000000000 */
[----:B------:R-:W-:Y:S01]  /*a040*/  IMAD.IADD R37, R41, 0x1, R37 ;  /* 0x0000000129257824 */ /* 0x000fe200078e0225 */
[----:B------:R-:W-:Y:S02]  /*a050*/  P2R R44, PR, RZ, 0x1 ;  /* 0x00000001ff2c7803 */ /* 0x000fe40000000000 */
[----:B------:R-:W-:Y:S02]  /*a060*/  ISETP.NE.AND P1, PT, R29, RZ, PT ;  /* 0x000000ff1d00720c */ /* 0x000fe40003f25270 */
[----:B------:R-:W-:Y:S02]  /*a070*/  ISETP.NE.AND P0, PT, R31, RZ, PT ;  /* 0x000000ff1f00720c */ /* 0x000fe40003f05270 */
[C---:B------:R-:W-:Y:S02]  /*a080*/  ISETP.GE.OR P5, PT, R28.reuse, UR6, P5 ;  /* 0x000000061c007c0c */ /* 0x040fe4000afa6670 */
[----:B------:R-:W-:-:S02]  /*a090*/  ISETP.GE.OR P3, PT, R28, UR6, P3 ;  /* 0x000000061c007c0c */ /* 0x000fc40009f66670 */
[C---:B------:R-:W-:Y:S02]  /*a0a0*/  ISETP.GE.OR P2, PT, R28.reuse, UR6, P2 ;  /* 0x000000061c007c0c */ /* 0x040fe40009746670 */
[C---:B------:R-:W-:Y:S02]  /*a0b0*/  ISETP.GE.OR P1, PT, R28.reuse, UR6, P1 ;  /* 0x000000061c007c0c */ /* 0x040fe40008f26670 */
[C---:B------:R-:W-:Y:S02]  /*a0c0*/  ISETP.GE.OR P0, PT, R28.reuse, UR6, P0 ;  /* 0x000000061c007c0c */ /* 0x040fe40008706670 */
[----:B------:R-:W-:Y:S01]  /*a0d0*/  ISETP.GE.OR P6, PT, R28, UR6, P6 ;  /* 0x000000061c007c0c */ /* 0x000fe2000b7c6670 */
[----:B-1--4-:R-:W-:-:S12]  /*a0e0*/  @P4 BRA `(.L_x_158) ;  /* 0x00000000002c4947 */ /* 0x012fd80003800000 */
        /* <DEDUP_REMOVED lines=10> */
[----:B------:R1:W-:Y:S02]  /*a190*/  STG.E.128 desc[UR8][R38.64], R32 ;  /* 0x0000002026007986 */ /* 0x0003e4000c101d08 */
.L_x_158:
[----:B------:R-:W-:Y:S05]  /*a1a0*/  BSYNC B1 ;  /* 0x0000000000017941 */ /* 0x000fea0003800000 */
.L_x_157:
[----:B-1----:R1:W2:Y:S01]  /*a1b0*/  LDS.128 R32, [R30+0x400] ;  /* 0x000400001e207984 */ /* 0x0022a20000000c00 */
[----:B------:R-:W-:Y:S01]  /*a1c0*/  ISETP.NE.AND P4, PT, R42, RZ, PT ;  /* 0x000000ff2a00720c */ /* 0x000fe20003f85270 */
[----:B------:R-:W-:-:S12]  /*a1d0*/  BSSY B1, `(.L_x_159) ;  /* 0x0000010000017945 */ /* 0x000fd80003800000 */
        /* <DEDUP_REMOVED lines=15> */
.L_x_160:
[----:B------:R-:W-:Y:S05]  /*a2d0*/  BSYNC B1 ;  /* 0x0000000000017941 */ /* 0x000fea0003800000 */
.L_x_159:
[----:B-12---:R1:W2:Y:S01]  /*a2e0*/  LDS.128 R32, [R30+0x800] ;  /* 0x000800001e207984 */ /* 0x0062a20000000c00 */
        /* <DEDUP_REMOVED lines=17> */
.L_x_162:
[----:B------:R-:W-:Y:S05]  /*a400*/  BSYNC B1 ;  /* 0x0000000000017941 */ /* 0x000fea0003800000 */
.L_x_161:
[----:B0-----:R-:W0:Y:S01]  /*a410*/  LDS.128 R28, [R30+0xc00] ;  /* 0x000c00001e1c7984 */ /* 0x001e220000000c00 */
[----:B------:R-:W-:Y:S01]  /*a420*/  ISETP.NE.AND P4, PT, R44, RZ, PT ;  /* 0x000000ff2c00720c */ /* 0x000fe20003f85270 */
[----:B------:R-:W-:-:S12]  /*a430*/  BSSY B1, `(.L_x_163) ;  /* 0x0000010000017945 */ /* 0x000fd80003800000 */
[----:B------:R-:W-:Y:S05]  /*a440*/  @P4 BRA `(.L_x_164) ;  /* 0x0000000000384947 */ /* 0x000fea0003800000 */
[----:B-12---:R-:W-:Y:S01]  /*a450*/  IADD3 R35, P4, R2, 0x18, RZ ;  /* 0x0000001802237810 */ /* 0x006fe20007f9e0ff */
        /* <DEDUP_REMOVED lines=12> */
[----:B0-----:R4:W-:Y:S02]  /*a520*/  STG.E.128 desc[UR8][R34.64], R28 ;  /* 0x0000001c22007986 */ /* 0x0019e4000c101d08 */
.L_x_164:
[----:B------:R-:W-:Y:S05]  /*a530*/  BSYNC B1 ;  /* 0x0000000000017941 */ /* 0x000fea0003800000 */
.L_x_163:
[----:B------:R-:W-:Y:S04]  /*a540*/  BSSY B1, `(.L_x_165) ;  /* 0x0000010000017945 */ /* 0x000fe80003800000 */
[----:B------:R-:W-:Y:S05]  /*a550*/  @P5 BRA `(.L_x_166) ;  /* 0x0000000000385947 */ /* 0x000fea0003800000 */
[----:B0---4-:R-:W-:Y:S01]  /*a560*/  IADD3 R31, P4, R2, 0x20, RZ ;  /* 0x00000020021f7810 */ /* 0x011fe20007f9e0ff */
        /* <DEDUP_REMOVED lines=12> */
[----:B------:R0:W-:Y:S02]  /*a630*/  STG.E.128 desc[UR8][R30.64], R4 ;  /* 0x000000041e007986 */ /* 0x0001e4000c101d08 */
.L_x_166:
[----:B------:R-:W-:Y:S05]  /*a640*/  BSYNC B1 ;  /* 0x0000000000017941 */ /* 0x000fea0003800000 */
.L_x_165:
[----:B------:R-:W-:Y:S04]  /*a650*/  BSSY B1, `(.L_x_167) ;  /* 0x0000010000017945 */ /* 0x000fe80003800000 */
[----:B------:R-:W-:Y:S05]  /*a660*/  @P3 BRA `(.L_x_168) ;  /* 0x0000000000383947 */ /* 0x000fea0003800000 */
[----:B0-----:R-:W-:Y:S01]  /*a670*/  IADD3 R7, P3, R2, 0x28, RZ ;  /* 0x0000002802077810 */ /* 0x001fe20007f7e0ff */
        /* <DEDUP_REMOVED lines=12> */
[----:B---3--:R0:W-:Y:S02]  /*a740*/  STG.E.128 desc[UR8][R6.64], R8 ;  /* 0x0000000806007986 */ /* 0x0081e4000c101d08 */
.L_x_168:
[----:B------:R-:W-:Y:S05]  /*a750*/  BSYNC B1 ;  /* 0x0000000000017941 */ /* 0x000fea0003800000 */
.L_x_167:
        /* <DEDUP_REMOVED lines=16> */
.L_x_170:
[----:B------:R-:W-:Y:S05]  /*a860*/  BSYNC B1 ;  /* 0x0000000000017941 */ /* 0x000fea0003800000 */
.L_x_169:
        /* <DEDUP_REMOVED lines=16> */
.L_x_172:
[----:B------:R-:W-:Y:S05]  /*a970*/  BSYNC B1 ;  /* 0x0000000000017941 */ /* 0x000fea0003800000 */
.L_x_171:
        /* <DEDUP_REMOVED lines=16> */
.L_x_174:
[----:B------:R-:W-:Y:S05]  /*aa80*/  BSYNC B1 ;  /* 0x0000000000017941 */ /* 0x000fea0003800000 */
.L_x_173:
[----:B------:R-:W-:Y:S05]  /*aa90*/  @P6 BRA `(.L_x_117) ;  /* 0x0000003c00486947 */ /* 0x000fea0003800000 */
[----:B0-----:R-:W-:Y:S01]  /*aaa0*/  IADD3 R5, P0, R2, 0x48, RZ ;  /* 0x0000004802057810 */ /* 0x001fe20007f1e0ff */
[----:B------:R-:W-:Y:S01]  /*aab0*/  ULDC.64 UR4, c[0x0][0x818] ;  /* 0x0002060000047ab9 */ /* 0x000fe20000000a00 */
[----:B------:R-:W-:Y:S01]  /*aac0*/  IMAD.MOV.U32 R2, RZ, RZ, R40 ;  /* 0x000000ffff027224 */ /* 0x000fe200078e0028 */
[----:B------:R-:W-:Y:S02]  /*aad0*/  ULDC.64 UR6, c[0x0][0x208] ;  /* 0x0000820000067ab9 */ /* 0x000fe40000000a00 */
[----:B------:R-:W-:Y:S02]  /*aae0*/  IMAD.X R0, RZ, RZ, R3, P0 ;  /* 0x000000ffff007224 */ /* 0x000fe400000e0603 */
[----:B------:R-:W-:Y:S02]  /*aaf0*/  IMAD.MOV.U32 R3, RZ, RZ, R37 ;  /* 0x000000ffff037224 */ /* 0x000fe400078e0025 */
[----:B------:R-:W-:Y:S02]  /*ab00*/  IMAD R0, R0, UR4, RZ ;  /* 0x0000000400007c24 */ /* 0x000fe4000f8e02ff */
[----:B------:R-:W-:-:S04]  /*ab10*/  IMAD.WIDE.U32 R2, R5, UR4, R2 ;  /* 0x0000000405027c25 */ /* 0x000fc8000f8e0002 */
[----:B------:R-:W-:Y:S01]  /*ab20*/  IMAD R5, R5, UR5, R0 ;  /* 0x0000000505057c24 */ /* 0x000fe2000f8e0200 */
[----:B------:R-:W-:Y:S02]  /*ab30*/  ULDC.64 UR4, c[0x0][0x800] ;  /* 0x0002000000047ab9 */ /* 0x000fe40000000a00 */
[----:B------:R-:W-:Y:S01]  /*ab40*/  LEA R4, P0, R2, UR4, 0x1 ;  /* 0x0000000402047c11 */ /* 0x000fe2000f8008ff */
[----:B------:R-:W-:-:S05]  /*ab50*/  IMAD.IADD R3, R3, 0x1, R5 ;  /* 0x0000000103037824 */ /* 0x000fca00078e0205 */
[----:B------:R-:W-:-:S05]  /*ab60*/  LEA.HI.X R5, R2, UR5, R3, 0x1, P0 ;  /* 0x0000000502057c11 */ /* 0x000fca00080f0c03 */
[----:B------:R0:W-:Y:S01]  /*ab70*/  STG.E.128 desc[UR6][R4.64], R24 ;  /* 0x0000001804007986 */ /* 0x0001e2000c101d06 */
[----:B------:R-:W-:Y:S05]  /*ab80*/  BRA `(.L_x_117) ;  /* 0x0000003c000c7947 */ /* 0x000fea0003800000 */
.L_x_135:
[----:B------:R-:W1:Y:S01]  /*ab90*/  LDC.64 R4, c[0x0][0x870] ;  /* 0x00021c00ff047b82 */ /* 0x000e620000000a00 */
[----:B------:R-:W-:-:S07]  /*aba0*/  ULDC.64 UR6, c[0x0][0x208] ;  /* 0x0000820000067ab9 */ /* 0x000fce0000000a00 */
[----:B0-----:R-:W0:Y:S01]  /*abb0*/  LDC.64 R2, c[0x0][0x870] ;  /* 0x00021c00ff027b82 */ /* 0x001e220000000a00 */
[----:B------:R-:W2:Y:S01]  /*abc0*/  S2R R8, SR_TID.X ;  /* 0x0000000000087919 */ /* 0x000ea20000002100 */
[----:B------:R-:W3:Y:S06]  /*abd0*/  S2R R13, SR_CTAID.X ;  /* 0x00000000000d7919 */ /* 0x000eec0000002500 */
[----:B------:R-:W4:Y:S01]  /*abe0*/  LDC.64 R16, c[0x0][0x820] ;  /* 0x00020800ff107b82 */ /* 0x000f220000000a00 */
[----:B-1----:R-:W-:-:S04]  /*abf0*/  ISETP.NE.U32.AND P1, PT, R4, RZ, PT ;  /* 0x000000ff0400720c */ /* 0x002fc80003f25070 */
[----:B------:R-:W-:Y:S01]  /*ac00*/  ISETP.NE.AND.EX P1, PT, R5, RZ, PT, P1 ;  /* 0x000000ff0500720c */ /* 0x000fe20003f25310 */
[----:B0-----:R-:W-:Y:S02]  /*ac10*/  IMAD.WIDE R4, R233, 0x4, R2 ;  /* 0x00000004e9047825 */ /* 0x001fe400078e0202 */
[----:B------:R-:W0:Y:S10]  /*ac20*/  LDC.64 R2, c[0x0][0x878] ;  /* 0x00021e00ff027b82 */ /* 0x000e340000000a00 */
[----:B------:R-:W3:Y:S01]  /*ac30*/  @P1 LDG.E R9, desc[UR6][R4.64] ;  /* 0x0000000604091981 */ /* 0x000ee2000c1e1900 */
[----:B------:R-:W-:Y:S01]  /*ac40*/  ULDC UR4, c[0x0][0x808] ;  /* 0x0002020000047ab9 */ /* 0x000fe20000000800 */
[----:B--2---:R-:W-:Y:S01]  /*ac50*/  VIADD R11, R8, 0xffffff80 ;  /* 0xffffff80080b7836 */ /* 0x004fe20000000000 */
[----:B------:R-:W1:Y:S01]  /*ac60*/  S2UR UR5, SR_CTAID.Y ;  /* 0x00000000000579c3 */ /* 0x000e620000002600 */
[----:B------:R-:W-:Y:S01]  /*ac70*/  IMAD.U32 R0, RZ, RZ, UR4 ;  /* 0x00000004ff007e24 */ /* 0x000fe2000f8e00ff */
[----:B0-----:R-:W-:-:S04]  /*ac80*/  ISETP.NE.U32.AND P0, PT, R2, RZ, PT ;  /* 0x000000ff0200720c */ /* 0x001fc80003f05070 */
[----:B------:R-:W-:-:S13]  /*ac90*/  ISETP.NE.AND.EX P0, PT, R3, RZ, PT, P0 ;  /* 0x000000ff0300720c */ /* 0x000fda0003f05300 */
[----:B------:R-:W0:Y:S01]  /*aca0*/  @P0 LDC.64 R2, c[0x0][0x878] ;  /* 0x00021e00ff020b82 */ /* 0x000e220000000a00 */
[----:B------:R-:W-:-:S04]  /*acb0*/  SHF.R.S32.HI R8, RZ, 0x1f, R11 ;  /* 0x0000001fff087819 */ /* 0x000fc8000001140b */
[----:B------:R-:W-:-:S04]  /*acc0*/  LEA.HI R8, R8, R11, RZ, 0x5 ;  /* 0x0000000b08087211 */ /* 0x000fc800078f28ff */
[----:B------:R-:W-:Y:S01]  /*acd0*/  SHF.R.S32.HI R15, RZ, 0x5, R8 ;  /* 0x00000005ff0f7819 */ /* 0x000fe20000011408 */
[----:B0-----:R-:W-:Y:S01]  /*ace0*/  @P0 IMAD.WIDE R6, R233, 0x4, R2 ;  /* 0x00000004e9060825 */ /* 0x001fe200078e0202 */
[----:B------:R-:W-:-:S04]  /*acf0*/  CS2R R2, SRZ ;  /* 0x0000000000027805 */ /* 0x000fc8000001ff00 */
[----:B------:R0:W5:Y:S01]  /*ad00*/  @P0 LDG.E R0, desc[UR6][R6.64] ;  /* 0x0000000606000981 */ /* 0x000162000c1e1900 */
[--C-:B---3--:R-:W-:Y:S01]  /*ad10*/  @P1 SHF.R.S32.HI R3, RZ, 0x1f, R9.reuse ;  /* 0x0000001fff031819 */ /* 0x108fe20000011409 */
[----:B------:R-:W-:Y:S01]  /*ad20*/  @P1 IMAD.MOV.U32 R2, RZ, RZ, R9 ;  /* 0x000000ffff021224 */ /* 0x000fe200078e0009 */
[----:B01--4-:R-:W-:Y:S06]  /*ad30*/  @P0 BRA `(.L_x_175) ;  /* 0x0000000000140947 */ /* 0x013fec0003800000 */
[----:B------:R-:W-:Y:S05]  /*ad40*/  @!P1 BRA `(.L_x_175) ;  /* 0x0000000000109947 */ /* 0x000fea0003800000 */
[----:B------:R-:W-:Y:S02]  /*ad50*/  ULDC.64 UR6, c[0x0][0x208] ;  /* 0x0000820000067ab9 */ /* 0x000fe40000000a00 */
[----:B------:R-:W2:Y:S04]  /*ad60*/  LDG.E R7, desc[UR6][R4.64] ;  /* 0x0000000604077981 */ /* 0x000ea8000c1e1900 */
[----:B-----5:R-:W2:Y:S02]  /*ad70*/  LDG.E R0, desc[UR6][R4.64+0x4] ;  /* 0x0000040604007981 */ /* 0x020ea4000c1e1900 */
[----:B--2---:R-:W-:-:S07]  /*ad80*/  IMAD.IADD R0, R0, 0x1, -R7 ;  /* 0x0000000100007824 */ /* 0x004fce00078e0a07 */
.L_x_175:
[----:B------:R-:W-:Y:S01]  /*ad90*/  LOP3.LUT R4, R8, 0x1fffffe0, RZ, 0xc0, !PT ;  /* 0x1fffffe008047812 */ /* 0x000fe200078ec0ff */
[----:B------:R-:W-:Y:S01]  /*ada0*/  USHF.R.S32.HI UR6, URZ, 0x1f, UR5 ;  /* 0x0000001f3f067899 */ /* 0x000fe20008011405 */
[----:B------:R-:W-:Y:S01]  /*adb0*/  IADD3 R2, P0, R15, R2, RZ ;  /* 0x000000020f027210 */ /* 0x000fe20007f1e0ff */
[----:B-----5:R-:W-:Y:S01]  /*adc0*/  IMAD R12, R13, -0x50, R0 ;  /* 0xffffffb00d0c7824 */ /* 0x020fe200078e0200 */
[----:B------:R-:W0:Y:S01]  /*add0*/  LDC.64 R18, c[0x0][0x850] ;  /* 0x00021400ff127b82 */ /* 0x000e220000000a00 */
[----:B------:R-:W-:Y:S01]  /*ade0*/  IMAD.IADD R4, R11, 0x1, -R4 ;  /* 0x000000010b047824 */ /* 0x000fe200078e0a04 */
[C---:B------:R-:W-:Y:S01]  /*adf0*/  LEA.HI.X.SX32 R3, R15.reuse, R3, 0x1, P0 ;  /* 0x000000030f037211 */ /* 0x040fe200000f0eff */
[C---:B------:R-:W-:Y:S01]  /*ae00*/  VIADD R5, R15.reuse, 0x8 ;  /* 0x000000080f057836 */ /* 0x040fe20000000000 */
[-C--:B------:R-:W-:Y:S01]  /*ae10*/  ISETP.GE.AND P0, PT, R15, R12.reuse, PT ;  /* 0x0000000c0f00720c */ /* 0x080fe20003f06270 */
[----:B------:R-:W-:Y:S01]  /*ae20*/  IMAD.SHL.U32 R4, R4, 0x8, RZ ;  /* 0x0000000804047824 */ /* 0x000fe200078e00ff */
[----:B------:R-:W-:Y:S01]  /*ae30*/  ULDC UR7, c[0x0][0x80c] ;  /* 0x0002030000077ab9 */ /* 0x000fe20000000800 */
[----:B------:R-:W-:Y:S01]  /*ae40*/  IMAD R0, R16, UR6, RZ ;  /* 0x0000000610007c24 */ /* 0x000fe2000f8e02ff */
[-C--:B------:R-:W-:Y:S01]  /*ae50*/  ISETP.GE.AND P6, PT, R5, R12.reuse, PT ;  /* 0x0000000c0500720c */ /* 0x080fe20003fc6270 */
[----:B------:R-:W-:Y:S01]  /*ae60*/  VIADD R7, R15, 0x10 ;  /* 0x000000100f077836 */ /* 0x000fe20000000000 */
[----:B------:R-:W-:Y:S01]  /*ae70*/  SHF.R.S32.HI R5, RZ, 0x1f, R4 ;  /* 0x0000001fff057819 */ /* 0x000fe20000011404 */
[----:B------:R-:W-:Y:S01]  /*ae80*/  IMAD R17, R17, UR5, R0 ;  /* 0x0000000511117c24 */ /* 0x000fe2000f8e0200 */
[----:B------:R-:W-:Y:S01]  /*ae90*/  SHF.R.S32.HI R0, RZ, 0x1f, R233 ;  /* 0x0000001fff007819 */ /* 0x000fe200000114e9 */
[----:B------:R-:W-:Y:S01]  /*aea0*/  VIADD R9, R15, 0x18 ;  /* 0x000000180f097836 */ /* 0x000fe20000000000 */
[----:B------:R-:W-:Y:S01]  /*aeb0*/  ISETP.GE.OR P2, PT, R4, UR7, P0 ;  /* 0x0000000704007c0c */ /* 0x000fe20008746670 */
[----:B------:R-:W-:Y:S01]  /*aec0*/  ULDC.64 UR8, c[0x0][0x828] ;  /* 0x00020a0000087ab9 */ /* 0x000fe20000000a00 */
[-C--:B------:R-:W-:Y:S01]  /*aed0*/  ISETP.GE.AND P5, PT, R7, R12.reuse, PT ;  /* 0x0000000c0700720c */ /* 0x080fe20003fa6270 */
[----:B------:R-:W-:Y:S01]  /*aee0*/  IMAD.WIDE.U32 R6, R16, UR5, R4 ;  /* 0x0000000510067c25 */ /* 0x000fe2000f8e0004 */
[----:B------:R-:W-:Y:S01]  /*aef0*/  SEL R14, R0, RZ, !P1 ;  /* 0x000000ff000e7207 */ /* 0x000fe20004800000 */
[----:B------:R-:W-:Y:S01]  /*af00*/  BSSY B1, `(.L_x_176) ;  /* 0x000001c000017945 */ /* 0x000fe20003800000 */
[-C--:B------:R-:W-:Y:S01]  /*af10*/  ISETP.GE.AND P4, PT, R9, R12.reuse, PT ;  /* 0x0000000c0900720c */ /* 0x080fe20003f86270 */
[----:B------:R-:W-:Y:S01]  /*af20*/  VIADD R9, R15, 0x20 ;  /* 0x000000200f097836 */ /* 0x000fe20000000000 */
[----:B------:R-:W-:Y:S01]  /*af30*/  SEL R233, R233, RZ, !P1 ;  /* 0x000000ffe9e97207 */ /* 0x000fe20004800000 */
[----:B------:R-:W-:Y:S01]  /*af40*/  IMAD.IADD R7, R17, 0x1, R7 ;  /* 0x0000000111077824 */ /* 0x000fe200078e0207 */
[----:B------:R-:W-:Y:S01]  /*af50*/  P2R R20, PR, RZ, 0x40 ;  /* 0x00000040ff147803 */ /* 0x000fe20000000000 */
[----:B------:R-:W-:Y:S01]  /*af60*/  IMAD R0, R14, UR8, RZ ;  /* 0x000000080e007c24 */ /* 0x000fe2000f8e02ff */
[----:B------:R-:W-:Y:S01]  /*af70*/  ISETP.GE.AND P3, PT, R9, R12, PT ;  /* 0x0000000c0900720c */ /* 0x000fe20003f66270 */
[----:B------:R-:W-:Y:S01]  /*af80*/  IMAD.WIDE.U32 R10, R233, UR8, R6 ;  /* 0x00000008e90a7c25 */ /* 0x000fe2000f8e0006 */
[----:B------:R-:W-:-:S02]  /*af90*/  P2R R22, PR, RZ, 0x20 ;  /* 0x00000020ff167803 */ /* 0x000fc40000000000 */
[----:B------:R-:W-:Y:S01]  /*afa0*/  P2R R16, PR, RZ, 0x10 ;  /* 0x00000010ff107803 */ /* 0x000fe20000000000 */
[----:B------:R-:W-:Y:S01]  /*afb0*/  IMAD R9, R233, UR9, R0 ;  /* 0x00000009e9097c24 */ /* 0x000fe2000f8e0200 */
[----:B------:R-:W-:Y:S01]  /*afc0*/  P2R R23, PR, RZ, 0x8 ;  /* 0x00000008ff177803 */ /* 0x000fe20000000000 */
[----:B------:R-:W-:Y:S01]  /*afd0*/  IMAD.WIDE R2, R13, 0x50, R2 ;  /* 0x000000500d027825 */ /* 0x000fe200078e0202 */
[----:B------:R-:W-:-:S03]  /*afe0*/  ISETP.GE.OR P1, PT, R4, UR7, P6 ;  /* 0x0000000704007c0c */ /* 0x000fc6000b726670 */
[----:B------:R-:W-:Y:S01]  /*aff0*/  IMAD.IADD R9, R11, 0x1, R9 ;  /* 0x000000010b097824 */ /* 0x000fe200078e0209 */
[----:B------:R-:W-:Y:S09]  /*b000*/  @P2 BRA `(.L_x_177) ;  /* 0x00000000002c2947 */ /* 0x000ff20003800000 */
        /* <DEDUP_REMOVED lines=10> */
[----:B------:R1:W-:Y:S02]  /*b0b0*/  STG.E.128 desc[UR10][R24.64], RZ ;  /* 0x000000ff18007986 */ /* 0x0003e4000c101d0a */
.L_x_177:
[----:B------:R-:W-:Y:S05]  /*b0c0*/  BSYNC B1 ;  /* 0x0000000000017941 */ /* 0x000fea0003800000 */
.L_x_176:
[----:B------:R-:W-:Y:S01]  /*b0d0*/  BSSY B1, `(.L_x_178) ;  /* 0x0000011000017945 */ /* 0x000fe20003800000 */
[----:B------:R-:W-:-:S03]  /*b0e0*/  ISETP.GE.OR P2, PT, R4, UR7, P5 ;  /* 0x0000000704007c0c */ /* 0x000fc6000af46670 */
[----:B------:R-:W-:Y:S10]  /*b0f0*/  @P1 BRA `(.L_x_179) ;  /* 0x0000000000381947 */ /* 0x000ff40003800000 */
        /* <DEDUP_REMOVED lines=10> */
[----:B-1----:R-:W-:Y:S01]  /*b1a0*/  LEA R24, P1, R6, UR8, 0x1 ;  /* 0x0000000806187c11 */ /* 0x002fe2000f8208ff */
[----:B------:R-:W-:-:S05]  /*b1b0*/  IMAD.IADD R7, R7, 0x1, R13 ;  /* 0x0000000107077824 */ /* 0x000fca00078e020d */
[----:B------:R-:W-:-:S05]  /*b1c0*/  LEA.HI.X R25, R6, UR9, R7, 0x1, P1 ;  /* 0x0000000906197c11 */ /* 0x000fca00088f0c07 */
[----:B------:R2:W-:Y:S02]  /*b1d0*/  STG.E.128 desc[UR10][R24.64], RZ ;  /* 0x000000ff18007986 */ /* 0x0005e4000c101d0a */
.L_x_179:
[----:B------:R-:W-:Y:S05]  /*b1e0*/  BSYNC B1 ;  /* 0x0000000000017941 */ /* 0x000fea0003800000 */
.L_x_178:
        /* <DEDUP_REMOVED lines=13> */
[----:B-12---:R-:W-:Y:S01]  /*b2c0*/  LEA R24, P2, R6, UR8, 0x1 ;  /* 0x0000000806187c11 */ /* 0x006fe2000f8408ff */
[----:B------:R-:W-:-:S05]  /*b2d0*/  IMAD.IADD R7, R7, 0x1, R13 ;  /* 0x0000000107077824 */ /* 0x000fca00078e020d */
[----:B------:R-:W-:-:S05]  /*b2e0*/  LEA.HI.X R25, R6, UR9, R7, 0x1, P2 ;  /* 0x0000000906197c11 */ /* 0x000fca00090f0c07 */
[----:B------:R3:W-:Y:S02]  /*b2f0*/  STG.E.128 desc[UR10][R24.64], RZ ;  /* 0x000000ff18007986 */ /* 0x0007e4000c101d0a */
.L_x_181:
[----:B------:R-:W-:Y:S05]  /*b300*/  BSYNC B1 ;  /* 0x0000000000017941 */ /* 0x000fea0003800000 */
.L_x_180:
[----:B------:R-:W-:Y:S01]  /*b310*/  BSSY B1, `(.L_x_182) ;  /* 0x0000012000017945 */ /* 0x000fe20003800000 */
[----:B------:R-:W-:Y:S01]  /*b320*/  ISETP.GE.OR P2, PT, R4, UR7, P3 ;  /* 0x0000000704007c0c */ /* 0x000fe20009f46670 */
[----:B------:R-:W-:Y:S02]  /*b330*/  VIADD R17, R15, 0x28 ;  /* 0x000000280f117836 */ /* 0x000fe40000000000 */
        /* <DEDUP_REMOVED lines=11> */
[----:B-123--:R-:W-:Y:S01]  /*b3f0*/  LEA R24, P1, R6, UR8, 0x1 ;  /* 0x0000000806187c11 */ /* 0x00efe2000f8208ff */
[----:B------:R-:W-:-:S05]  /*b400*/  IMAD.IADD R7, R7, 0x1, R13 ;  /* 0x0000000107077824 */ /* 0x000fca00078e020d */
[----:B------:R-:W-:-:S05]  /*b410*/  LEA.HI.X R25, R6, UR9, R7, 0x1, P1 ;  /* 0x0000000906197c11 */ /* 0x000fca00088f0c07 */
[----:B------:R4:W-:Y:S02]  /*b420*/  STG.E.128 desc[UR10][R24.64], RZ ;  /* 0x000000ff18007986 */ /* 0x0009e4000c101d0a */
.L_x_183:
[----:B------:R-:W-:Y:S05]  /*b430*/  BSYNC B1 ;  /* 0x0000000000017941 */ /* 0x000fea0003800000 */
.L_x_182:
[----:B------:R-:W-:Y:S01]  /*b440*/  BSSY B1, `(.L_x_184) ;  /* 0x0000011000017945 */ /* 0x000fe20003800000 */
[----:B------:R-:W-:-:S03]  /*b450*/  ISETP.GE.AND P1, PT, R17, R12, PT ;  /* 0x0000000c1100720c */ /* 0x000fc60003f26270 */
        /* <DEDUP_REMOVED lines=11> */
[----:B-1234-:R-:W-:Y:S01]  /*b510*/  LEA R24, P2, R6, UR8, 0x1 ;  /* 0x0000000806187c11 */ /* 0x01efe2000f8408ff */
[----:B------:R-:W-:-:S05]  /*b520*/  IMAD.IADD R7, R7, 0x1, R13 ;  /* 0x0000000107077824 */ /* 0x000fca00078e020d */
[----:B------:R-:W-:-:S05]  /*b530*/  LEA.HI.X R25, R6, UR9, R7, 0x1, P2 ;  /* 0x0000000906197c11 */ /* 0x000fca00090f0c07 */
[----:B------:R1:W-:Y:S02]  /*b540*/  STG.E.128 desc[UR10][R24.64], RZ ;  /* 0x000000ff18007986 */ /* 0x0003e4000c101d0a */
.L_x_185:
[----:B------:R-:W-:Y:S05]  /*b550*/  BSYNC B1 ;  /* 0x0000000000017941 */ /* 0x000fea0003800000 */
.L_x_184:
[----:B------:R-:W-:Y:S01]  /*b560*/  ISETP.GE.OR P2, PT, R4, UR7, P1 ;  /* 0x0000000704007c0c */ /* 0x000fe20008f46670 */
[----:B0-----:R-:W-:Y:S01]  /*b570*/  IMAD R0, R18, UR6, RZ ;  /* 0x0000000612007c24 */ /* 0x001fe2000f8e02ff */
[----:B------:R-:W-:Y:S01]  /*b580*/  BSSY B1, `(.L_x_186) ;  /* 0x0000012000017945 */ /* 0x000fe20003800000 */
[----:B------:R-:W-:Y:S02]  /*b590*/  VIADD R17, R15, 0x30 ;  /* 0x000000300f117836 */ /* 0x000fe40000000000 */
[----:B------:R-:W-:-:S08]  /*b5a0*/  IMAD R21, R19, UR5, R0 ;  /* 0x0000000513157c24 */ /* 0x000fd0000f8e0200 */
[----:B------:R-:W-:Y:S05]  /*b5b0*/  @P2 BRA `(.L_x_187) ;  /* 0x0000000000382947 */ /* 0x000fea0003800000 */
        /* <DEDUP_REMOVED lines=14> */
.L_x_187:
[----:B------:R-:W-:Y:S05]  /*b6a0*/  BSYNC B1 ;  /* 0x0000000000017941 */ /* 0x000fea0003800000 */
.L_x_186:
[----:B------:R-:W-:Y:S01]  /*b6b0*/  ISETP.GE.AND P2, PT, R17, R12, PT ;  /* 0x0000000c1100720c */ /* 0x000fe20003f46270 */
[----:B------:R-:W-:Y:S01]  /*b6c0*/  ULDC UR4, c[0x0][0x83c] ;  /* 0x00020f0000047ab9 */ /* 0x000fe20000000800 */
[----:B------:R-:W-:Y:S01]  /*b6d0*/  BSSY B1, `(.L_x_188) ;  /* 0x0000014000017945 */ /* 0x000fe20003800000 */
[C---:B------:R-:W-:Y:S01]  /*b6e0*/  VIADD R17, R15.reuse, 0x38 ;  /* 0x000000380f117836 */ /* 0x040fe20000000000 */
[----:B------:R-:W-:Y:S01]  /*b6f0*/  ISETP.GE.OR P3, PT, R4, UR7, P2 ;  /* 0x0000000704007c0c */ /* 0x000fe20009766670 */
[C---:B------:R-:W-:Y:S02]  /*b700*/  VIADD R19, R15.reuse, 0x40 ;  /* 0x000000400f137836 */ /* 0x040fe40000000000 */
[----:B------:R-:W-:-:S10]  /*b710*/  VIADD R15, R15, 0x48 ;  /* 0x000000480f0f7836 */ /* 0x000fd40000000000 */
        /* <DEDUP_REMOVED lines=11> */
[----:B01234-:R-:W-:Y:S01]  /*b7d0*/  LEA R24, P3, R6, UR8, 0x1 ;  /* 0x0000000806187c11 */ /* 0x01ffe2000f8608ff */
[----:B------:R-:W-:-:S05]  /*b7e0*/  IMAD.IADD R7, R7, 0x1, R13 ;  /* 0x0000000107077824 */ /* 0x000fca00078e020d */
[----:B------:R-:W-:-:S05]  /*b7f0*/  LEA.HI.X R25, R6, UR9, R7, 0x1, P3 ;  /* 0x0000000906197c11 */ /* 0x000fca00098f0c07 */
[----:B------:R0:W-:Y:S02]  /*b800*/  STG.E.128 desc[UR10][R24.64], RZ ;  /* 0x000000ff18007986 */ /* 0x0001e4000c101d0a */
.L_x_189:
[----:B------:R-:W-:Y:S05]  /*b810*/  BSYNC B1 ;  /* 0x0000000000017941 */ /* 0x000fea0003800000 */
.L_x_188:
[----:B------:R-:W-:Y:S01]  /*b820*/  ISETP.GE.AND P3, PT, R17, R12, PT ;  /* 0x0000000c1100720c */ /* 0x000fe20003f66270 */
[----:B------:R-:W-:Y:S03]  /*b830*/  BSSY B1, `(.L_x_190) ;  /* 0x0000011000017945 */ /* 0x000fe60003800000 */
[----:B------:R-:W-:-:S13]  /*b840*/  ISETP.GE.OR P4, PT, R4, UR7, P3 ;  /* 0x0000000704007c0c */ /* 0x000fda0009f86670 */
        /* <DEDUP_REMOVED lines=15> */
.L_x_191:
[----:B------:R-:W-:Y:S05]  /*b940*/  BSYNC B1 ;  /* 0x0000000000017941 */ /* 0x000fea0003800000 */
.L_x_190:
        /* <DEDUP_REMOVED lines=18> */
.L_x_193:
[----:B------:R-:W-:Y:S05]  /*ba70*/  BSYNC B1 ;  /* 0x0000000000017941 */ /* 0x000fea0003800000 */
.L_x_192:
        /* <DEDUP_REMOVED lines=17> */
[----:B------:R0:W-:Y:S02]  /*bb90*/  STG.E.128 desc[UR10][R8.64], RZ ;  /* 0x000000ff08007986 */ /* 0x0001e4000c101d0a */
.L_x_195:
[----:B------:R-:W-:Y:S05]  /*bba0*/  BSYNC B1 ;  /* 0x0000000000017941 */ /* 0x000fea0003800000 */
.L_x_194:
[----:B------:R-:W-:Y:S01]  /*bbb0*/  P2R R0, PR, RZ, 0x8 ;  /* 0x00000008ff007803 */ /* 0x000fe20000000000 */
[----:B------:R-:W-:Y:S01]  /*bbc0*/  IMAD.WIDE.U32 R6, R18, UR5, R4 ;  /* 0x0000000512067c25 */ /* 0x000fe2000f8e0004 */
[----:B------:R-:W-:Y:S01]  /*bbd0*/  ISETP.NE.AND P3, PT, R20, RZ, PT ;  /* 0x000000ff1400720c */ /* 0x000fe20003f65270 */
[----:B------:R-:W-:Y:S01]  /*bbe0*/  ULDC.64 UR6, c[0x0][0x858] ;  /* 0x0002160000067ab9 */ /* 0x000fe20000000a00 */
[----:B0-----:R-:W-:Y:S01]  /*bbf0*/  P2R R8, PR, RZ, 0x10 ;  /* 0x00000010ff087803 */ /* 0x001fe20000000000 */
[----:B------:R-:W-:Y:S01]  /*bc00*/  IMAD.IADD R7, R21, 0x1, R7 ;  /* 0x0000000115077824 */ /* 0x000fe200078e0207 */
[----:B------:R-:W-:Y:S01]  /*bc10*/  P2R R9, PR, RZ, 0x20 ;  /* 0x00000020ff097803 */ /* 0x000fe20000000000 */
[----:B------:R-:W-:Y:S01]  /*bc20*/  BSSY B1, `(.L_x_196) ;  /* 0x0000024000017945 */ /* 0x000fe20003800000 */
[----:B------:R-:W-:Y:S02]  /*bc30*/  ISETP.GE.OR P0, PT, R4, UR4, P0 ;  /* 0x0000000404007c0c */ /* 0x000fe40008706670 */
[----:B------:R-:W-:-:S02]  /*bc40*/  ISETP.NE.AND P4, PT, R22, RZ, PT ;  /* 0x000000ff1600720c */ /* 0x000fc40003f85270 */
[----:B------:R-:W-:Y:S02]  /*bc50*/  ISETP.NE.AND P5, PT, R16, RZ, PT ;  /* 0x000000ff1000720c */ /* 0x000fe40003fa5270 */
[C---:B------:R-:W-:Y:S02]  /*bc60*/  ISETP.GE.OR P3, PT, R4.reuse, UR4, P3 ;  /* 0x0000000404007c0c */ /* 0x040fe40009f66670 */
[C---:B------:R-:W-:Y:S02]  /*bc70*/  ISETP.GE.OR P4, PT, R4.reuse, UR4, P4 ;  /* 0x0000000404007c0c */ /* 0x040fe4000a786670 */
[----:B------:R-:W-:Y:S02]  /*bc80*/  P2R R10, PR, RZ, 0x8 ;  /* 0x00000008ff0a7803 */ /* 0x000fe40000000000 */
[----:B------:R-:W-:Y:S02]  /*bc90*/  ISETP.GE.OR P5, PT, R4, UR4, P5 ;  /* 0x0000000404007c0c */ /* 0x000fe4000afa6670 */
[----:B------:R-:W-:Y:S01]  /*bca0*/  ISETP.NE.AND P3, PT, R0, RZ, PT ;  /* 0x000000ff0000720c */ /* 0x000fe20003f65270 */
[----:B------:R-:W-:Y:S01]  /*bcb0*/  IMAD R0, R14, UR6, RZ ;  /* 0x000000060e007c24 */ /* 0x000fe2000f8e02ff */
[----:B------:R-:W-:-:S02]  /*bcc0*/  P2R R12, PR, RZ, 0x10 ;  /* 0x00000010ff0c7803 */ /* 0x000fc40000000000 */
[----:B------:R-:W-:Y:S01]  /*bcd0*/  P2R R13, PR, RZ, 0x20 ;  /* 0x00000020ff0d7803 */ /* 0x000fe20000000000 */
[----:B------:R-:W-:Y:S01]  /*bce0*/  IMAD R5, R233, UR7, R0 ;  /* 0x00000007e9057c24 */ /* 0x000fe2000f8e0200 */
[----:B------:R-:W-:Y:S02]  /*bcf0*/  ISETP.NE.AND P4, PT, R8, RZ, PT ;  /* 0x000000ff0800720c */ /* 0x000fe40003f85270 */
[----:B------:R-:W-:Y:S01]  /*bd00*/  ISETP.NE.AND P5, PT, R9, RZ, PT ;  /* 0x000000ff0900720c */ /* 0x000fe20003fa5270 */
[----:B------:R-:W-:Y:S01]  /*bd10*/  IMAD.WIDE.U32 R8, R233, UR6, R6 ;  /* 0x00000006e9087c25 */ /* 0x000fe2000f8e0006 */
[----:B------:R-:W-:Y:S02]  /*bd20*/  ISETP.NE.AND P6, PT, R23, RZ, PT ;  /* 0x000000ff1700720c */ /* 0x000fe40003fc5270 */
[C---:B------:R-:W-:Y:S01]  /*bd30*/  ISETP.GE.OR P1, PT, R4.reuse, UR4, P1 ;  /* 0x0000000404007c0c */ /* 0x040fe20008f26670 */
[----:B------:R-:W-:Y:S01]  /*bd40*/  IMAD.IADD R7, R9, 0x1, R5 ;  /* 0x0000000109077824 */ /* 0x000fe200078e0205 */
[----:B------:R-:W-:-:S02]  /*bd50*/  ISETP.GE.OR P6, PT, R4, UR4, P6 ;  /* 0x0000000404007c0c */ /* 0x000fc4000b7c6670 */
[C---:B------:R-:W-:Y:S02]  /*bd60*/  ISETP.GE.OR P2, PT, R4.reuse, UR4, P2 ;  /* 0x0000000404007c0c */ /* 0x040fe40009746670 */
[C---:B------:R-:W-:Y:S02]  /*bd70*/  ISETP.GE.OR P3, PT, R4.reuse, UR4, P3 ;  /* 0x0000000404007c0c */ /* 0x040fe40009f66670 */
[C---:B------:R-:W-:Y:S02]  /*bd80*/  ISETP.GE.OR P4, PT, R4.reuse, UR4, P4 ;  /* 0x0000000404007c0c */ /* 0x040fe4000a786670 */
[----:B------:R-:W-:Y:S01]  /*bd90*/  ISETP.GE.OR P5, PT, R4, UR4, P5 ;  /* 0x0000000404007c0c */ /* 0x000fe2000afa6670 */
[----:B------:R-:W-:-:S12]  /*bda0*/  @P0 BRA `(.L_x_197) ;  /* 0x00000000002c0947 */ /* 0x000fd80003800000 */
        /* <DEDUP_REMOVED lines=11> */
.L_x_197:
[----:B------:R-:W-:Y:S05]  /*be60*/  BSYNC B1 ;  /* 0x0000000000017941 */ /* 0x000fea0003800000 */
.L_x_196:
[----:B------:R-:W-:Y:S01]  /*be70*/  ISETP.NE.AND P0, PT, R10, RZ, PT ;  /* 0x000000ff0a00720c */ /* 0x000fe20003f05270 */
[----:B------:R-:W-:-:S12]  /*be80*/  BSSY B1, `(.L_x_198) ;  /* 0x0000010000017945 */ /* 0x000fd80003800000 */
        /* <DEDUP_REMOVED lines=15> */
.L_x_199:
[----:B------:R-:W-:Y:S05]  /*bf80*/  BSYNC B1 ;  /* 0x0000000000017941 */ /* 0x000fea0003800000 */
.L_x_198:
[----:B------:R-:W-:Y:S01]  /*bf90*/  ISETP.NE.AND P0, PT, R12, RZ, PT ;  /* 0x000000ff0c00720c */ /* 0x000fe20003f05270 */
[----:B------:R-:W-:-:S12]  /*bfa0*/  BSSY B1, `(.L_x_200) ;  /* 0x0000010000017945 */ /* 0x000fd80003800000 */
        /* <DEDUP_REMOVED lines=15> */
.L_x_201:
[----:B------:R-:W-:Y:S05]  /*c0a0*/  BSYNC B1 ;  /* 0x0000000000017941 */ /* 0x000fea0003800000 */
.L_x_200:
        /* <DEDUP_REMOVED lines=17> */
.L_x_203:
[----:B------:R-:W-:Y:S05]  /*c1c0*/  BSYNC B1 ;  /* 0x0000000000017941 */ /* 0x000fea0003800000 */
.L_x_202:
        /* <DEDUP_REMOVED lines=16> */
.L_x_205:
[----:B------:R-:W-:Y:S05]  /*c2d0*/  BSYNC B1 ;  /* 0x0000000000017941 */ /* 0x000fea0003800000 */
.L_x_204:
        /* <DEDUP_REMOVED lines=16> */
.L_x_207:
[----:B------:R-:W-:Y:S05]  /*c3e0*/  BSYNC B1 ;  /* 0x0000000000017941 */ /* 0x000fea0003800000 */
.L_x_206:
        /* <DEDUP_REMOVED lines=16> */
.L_x_209:
[----:B------:R-:W-:Y:S05]  /*c4f0*/  BSYNC B1 ;  /* 0x0000000000017941 */ /* 0x000fea0003800000 */
.L_x_208:
        /* <DEDUP_REMOVED lines=16> */
.L_x_211:
[----:B------:R-:W-:Y:S05]  /*c600*/  BSYNC B1 ;  /* 0x0000000000017941 */ /* 0x000fea0003800000 */
.L_x_210:
        /* <DEDUP_REMOVED lines=16> */
.L_x_213:
[----:B------:R-:W-:Y:S05]  /*c710*/  BSYNC B1 ;  /* 0x0000000000017941 */ /* 0x000fea0003800000 */
.L_x_212:
[----:B------:R-:W-:Y:S05]  /*c720*/  @P5 BRA `(.L_x_117) ;  /* 0x0000002000245947 */ /* 0x000fea0003800000 */
[----:B------:R-:W-:Y:S01]  /*c730*/  IADD3 R5, P0, R2, 0x48, RZ ;  /* 0x0000004802057810 */ /* 0x000fe20007f1e0ff */
        /* <DEDUP_REMOVED lines=12> */
[----:B------:R0:W-:Y:S01]  /*c800*/  STG.E.128 desc[UR6][R4.64], RZ ;  /* 0x000000ff04007986 */ /* 0x0001e2000c101d06 */
[----:B------:R-:W-:Y:S05]  /*c810*/  BRA `(.L_x_117) ;  /* 0x0000001c00e87947 */ /* 0x000fea0003800000 */
.L_x_112:
[----:B------:R-:W-:-:S08]  /*c820*/  NOP ;  /* 0x0000000000007918 */ /* 0x000fd00000000000 */
[----:B------:R-:W0:-:S00]  /*c830*/  USETMAXREG.DEALLOC.CTAPOOL 0x18 ;  /* 0x00000018000079c8 */ /* 0x000e0000080e0500 */
[----:B0-----:R-:W-:-:S06]  /*c840*/  LOP3.LUT R0, R0, 0x3, RZ, 0xc0, !PT ;  /* 0x0000000300007812 */ /* 0x001fcc00078ec0ff */
[----:B------:R-:W0:Y:S02]  /*c850*/  SHFL.IDX PT, R0, R0, RZ, 0x1f ;  /* 0x00001fff00007589 */ /* 0x000e2400000e0000 */
[----:B0-----:R-:W-:-:S13]  /*c860*/  ISETP.NE.AND P0, PT, R0, RZ, PT ;  /* 0x000000ff0000720c */ /* 0x001fda0003f05270 */
[----:B------:R-:W-:Y:S05]  /*c870*/  @P0 BRA `(.L_x_117) ;  /* 0x0000001c00d00947 */ /* 0x000fea0003800000 */
[----:B------:R-:W-:Y:S01]  /*c880*/  ULDC.64 UR4, c[0x0][0x8d8] ;  /* 0x0002360000047ab9 */ /* 0x000fe20000000a00 */
[----:B------:R-:W0:Y:S01]  /*c890*/  S2R R9, SR_CTAID.Z ;  /* 0x0000000000097919 */ /* 0x000e220000002700 */
[----:B------:R-:W-:Y:S01]  /*c8a0*/  ISETP.NE.U32.AND P0, PT, RZ, UR4, PT ;  /* 0x00000004ff007c0c */ /* 0x000fe2000bf05070 */
[----:B------:R-:W1:Y:S03]  /*c8b0*/  S2UR UR20, SR_CTAID.Y ;  /* 0x00000000001479c3 */ /* 0x000e660000002600 */
[----:B------:R-:W-:-:S13]  /*c8c0*/  ISETP.NE.AND.EX P0, PT, RZ, UR5, PT, P0 ;  /* 0x00000005ff007c0c */ /* 0x000fda000bf05300 */
[----:B------:R-:W-:Y:S05]  /*c8d0*/  @!P0 BRA `(.L_x_214) ;  /* 0x0000000000148947 */ /* 0x000fea0003800000 */
[----:B------:R-:W0:Y:S01]  /*c8e0*/  LDC.64 R2, c[0x0][0x8d8] ;  /* 0x00023600ff027b82 */ /* 0x000e220000000a00 */
[----:B------:R-:W-:Y:S01]  /*c8f0*/  ULDC.64 UR4, c[0x0][0x208] ;  /* 0x0000820000047ab9 */ /* 0x000fe20000000a00 */
[----:B0-----:R-:W-:-:S05]  /*c900*/  IMAD.WIDE R2, R9, 0x4, R2 ;  /* 0x0000000409027825 */ /* 0x001fca00078e0202 */
[----:B------:R0:W5:Y:S01]  /*c910*/  LDG.E R5, desc[UR4][R2.64] ;  /* 0x0000000402057981 */ /* 0x000162000c1e1900 */
[----:B------:R-:W-:Y:S05]  /*c920*/  BRA `(.L_x_215) ;  /* 0x0000000000307947 */ /* 0x000fea0003800000 */
.L_x_214:
        /* <DEDUP_REMOVED lines=9> */
[----:B--2---:R-:W-:Y:S01]  /*c9c0*/  IMAD.IADD R5, R0, 0x1, -R5 ;  /* 0x0000000100057824 */ /* 0x004fe200078e0a05 */
[----:B------:R-:W-:Y:S06]  /*c9d0*/  BRA `(.L_x_215) ;  /* 0x0000000000047947 */ /* 0x000fec0003800000 */
.L_x_216:
[----:B------:R-:W2:Y:S02]  /*c9e0*/  LDC R5, c[0x0][0x8bc] ;  /* 0x00022f00ff057b82 */ /* 0x000ea40000000800 */
.L_x_215:
[----:B------:R-:W3:Y:S01]  /*c9f0*/  S2R R12, SR_CTAID.X ;  /* 0x00000000000c7919 */ /* 0x000ee20000002500 */
[----:B------:R-:W-:Y:S02]  /*ca00*/  IMAD.MOV.U32 R0, RZ, RZ, 0x1 ;  /* 0x00000001ff007424 */ /* 0x000fe400078e00ff */
[----:B------:R-:W-:Y:S02]  /*ca10*/  IMAD.MOV.U32 R4, RZ, RZ, 0x1 ;  /* 0x00000001ff047424 */ /* 0x000fe400078e00ff */
[----:B---3--:R-:W-:-:S05]  /*ca20*/  IMAD R12, R12, 0x50, RZ ;  /* 0x000000500c0c7824 */ /* 0x008fca00078e02ff */
[----:B--2--5:R-:W-:Y:S01]  /*ca30*/  ISETP.GE.AND P0, PT, R12, R5, PT ;  /* 0x000000050c00720c */ /* 0x024fe20003f06270 */
[----:B------:R-:W-:-:S03]  /*ca40*/  IMAD.MOV.U32 R5, RZ, RZ, RZ ;  /* 0x000000ffff057224 */ /* 0x000fc600078e00ff */
[----:B0-----:R-:W-:-:S04]  /*ca50*/  SEL R9, R9, 0xffffffff, !P0 ;  /* 0xffffffff09097807 */ /* 0x001fc80004000000 */
[----:B------:R-:W-:-:S13]  /*ca60*/  ISETP.GE.AND P0, PT, R9, RZ, PT ;  /* 0x000000ff0900720c */ /* 0x000fda0003f06270 */
[----:B------:R-:W-:Y:S05]  /*ca70*/  @!P0 BRA `(.L_x_217) ;  /* 0x0000001800d48947 */ /* 0x000fea0003800000 */
[----:B------:R-:W0:Y:S01]  /*ca80*/  LDC.64 R10, c[0x0][0x770] ;  /* 0x0001dc00ff0a7b82 */ /* 0x000e220000000a00 */
[----:B------:R-:W-:-:S07]  /*ca90*/  ULDC.64 UR6, c[0x0][0x208] ;  /* 0x0000820000067ab9 */ /* 0x000fce0000000a00 */
[----:B------:R-:W2:Y:S08]  /*caa0*/  LDC.64 R4, c[0x0][0x770] ;  /* 0x0001dc00ff047b82 */ /* 0x000eb00000000a00 */
[----:B------:R-:W3:Y:S01]  /*cab0*/  LDC.64 R6, c[0x0][0x778] ;  /* 0x0001de00ff067b82 */ /* 0x000ee20000000a00 */
[----:B0-----:R-:W-:-:S07]  /*cac0*/  ISETP.NE.U32.AND P1, PT, R10, RZ, PT ;  /* 0x000000ff0a00720c */ /* 0x001fce0003f25070 */
[----:B------:R-:W0:Y:S01]  /*cad0*/  LDC.64 R2, c[0x0][0x780] ;  /* 0x0001e000ff027b82 */ /* 0x000e220000000a00 */
[----:B------:R-:W-:Y:S01]  /*cae0*/  ISETP.NE.AND.EX P1, PT, R11, RZ, PT, P1 ;  /* 0x000000ff0b00720c */ /* 0x000fe20003f25310 */
[----:B--2---:R-:W-:Y:S01]  /*caf0*/  IMAD.WIDE R4, R9, 0x4, R4 ;  /* 0x0000000409047825 */ /* 0x004fe200078e0204 */
[----:B---3--:R-:W-:-:S11]  /*cb00*/  ISETP.NE.U32.AND P0, PT, R6, RZ, PT ;  /* 0x000000ff0600720c */ /* 0x008fd60003f05070 */
[----:B------:R-:W2:Y:S01]  /*cb10*/  @P1 LDG.E R14, desc[UR6][R4.64] ;  /* 0x00000006040e1981 */ /* 0x000ea2000c1e1900 */
[----:B------:R-:W-:-:S03]  /*cb20*/  ISETP.NE.AND.EX P0, PT, R7, RZ, PT, P0 ;  /* 0x000000ff0700720c */ /* 0x000fc60003f05300 */
[----:B------:R-:W3:Y:S01]  /*cb30*/  @P1 LDG.E R15, desc[UR6][R4.64] ;  /* 0x00000006040f1981 */ /* 0x000ee2000c1e1900 */
[----:B0-----:R-:W-:-:S04]  /*cb40*/  ISETP.NE.U32.AND P2, PT, R2, RZ, PT ;  /* 0x000000ff0200720c */ /* 0x001fc80003f45070 */
[----:B------:R-:W-:-:S05]  /*cb50*/  ISETP.NE.AND.EX P2, PT, R3, RZ, PT, P2 ;  /* 0x000000ff0300720c */ /* 0x000fca0003f45320 */
[----:B------:R-:W0:Y:S08]  /*cb60*/  @P0 LDC.64 R2, c[0x0][0x778] ;  /* 0x0001de00ff020b82 */ /* 0x000e300000000a00 */
[----:B------:R-:W4:Y:S01]  /*cb70*/  @P2 LDC.64 R6, c[0x0][0x780] ;  /* 0x0001e000ff062b82 */ /* 0x000f220000000a00 */
[----:B------:R-:W-:Y:S01]  /*cb80*/  IMAD.MOV.U32 R13, RZ, RZ, RZ ;  /* 0x000000ffff0d7224 */ /* 0x000fe200078e00ff */
[----:B------:R-:W-:Y:S01]  /*cb90*/  ULDC UR4, c[0x0][0x280] ;  /* 0x0000a00000047ab9 */ /* 0x000fe20000000800 */
[----:B0-----:R-:W-:-:S05]  /*cba0*/  @P0 IMAD.WIDE R2, R9, 0x4, R2 ;  /* 0x0000000409020825 */ /* 0x001fca00078e0202 */
[----:B------:R4:W5:Y:S01]  /*cbb0*/  @P0 LDG.E R13, desc[UR6][R2.64] ;  /* 0x00000006020d0981 */ /* 0x000962000c1e1900 */
[----:B------:R-:W-:Y:S02]  /*cbc0*/  IMAD.U32 R8, RZ, RZ, UR4 ;  /* 0x00000004ff087e24 */ /* 0x000fe4000f8e00ff */
[----:B----4-:R-:W-:Y:S01]  /*cbd0*/  @P2 IMAD.WIDE R2, R9, 0x4, R6 ;  /* 0x0000000409022825 */ /* 0x010fe200078e0206 */
[----:B------:R-:W-:-:S04]  /*cbe0*/  VOTEU.ANY UP0, P1 ;  /* 0x00000000003f7886 */ /* 0x000fc80000800100 */
[----:B------:R0:W5:Y:S02]  /*cbf0*/  @P2 LDG.E R8, desc[UR6][R2.64] ;  /* 0x0000000602082981 */ /* 0x000164000c1e1900 */
[----:B0-----:R-:W-:Y:S01]  /*cc00*/  CS2R R2, SRZ ;  /* 0x0000000000027805 */ /* 0x001fe2000001ff00 */
[----:B--2---:R-:W-:-:S05]  /*cc10*/  @P1 IMAD R14, R9, 0x40, R14 ;  /* 0x00000040090e1824 */ /* 0x004fca00078e020e */
[----:B------:R-:W-:-:S04]  /*cc20*/  @P1 SHF.R.S32.HI R7, RZ, 0x1f, R14 ;  /* 0x0000001fff071819 */ /* 0x000fc8000001140e */
[----:B------:R-:W-:-:S04]  /*cc30*/  @P1 LEA.HI R7, R7, R14, RZ, 0x6 ;  /* 0x0000000e07071211 */ /* 0x000fc800078f30ff */
[----:B------:R-:W-:Y:S02]  /*cc40*/  @P1 LOP3.LUT R7, R7, 0xffffffc0, RZ, 0xc0, !PT ;  /* 0xffffffc007071812 */ /* 0x000fe400078ec0ff */
[----:B---3--:R-:W-:Y:S02]  /*cc50*/  @P1 R2UR UR4, R15 ;  /* 0x000000000f0412ca */ /* 0x008fe400000e0000 */
[--C-:B------:R-:W-:Y:S01]  /*cc60*/  @P1 SHF.R.S32.HI R6, RZ, 0x1f, R7.reuse ;  /* 0x0000001fff061819 */ /* 0x100fe20000011407 */
[----:B------:R-:W-:-:S04]  /*cc70*/  @P1 IMAD.MOV.U32 R2, RZ, RZ, R7 ;  /* 0x000000ffff021224 */ /* 0x000fc800078e0007 */
[----:B------:R-:W-:Y:S01]  /*cc80*/  @P1 IMAD.MOV.U32 R3, RZ, RZ, R6 ;  /* 0x000000ffff031224 */ /* 0x000fe200078e0006 */
[----:B------:R-:W-:Y:S07]  /*cc90*/  @P2 BRA `(.L_x_218) ;  /* 0x0000000000142947 */ /* 0x000fee0003800000 */
[----:B------:R-:W-:Y:S05]  /*cca0*/  @!P1 BRA `(.L_x_218) ;  /* 0x0000000000109947 */ /* 0x000fea0003800000 */
[----:B------:R-:W-:Y:S02]  /*ccb0*/  ULDC.64 UR6, c[0x0][0x208] ;  /* 0x0000820000067ab9 */ /* 0x000fe40000000a00 */
[----:B------:R-:W2:Y:S04]  /*ccc0*/  LDG.E R7, desc[UR6][R4.64] ;  /* 0x0000000604077981 */ /* 0x000ea8000c1e1900 */
[----:B-----5:R-:W2:Y:S02]  /*ccd0*/  LDG.E R8, desc[UR6][R4.64+0x4] ;  /* 0x0000040604087981 */ /* 0x020ea4000c1e1900 */
[----:B--2---:R-:W-:-:S07]  /*cce0*/  IMAD.IADD R8, R8, 0x1, -R7 ;  /* 0x0000000108087824 */ /* 0x004fce00078e0a07 */
.L_x_218:
[----:B-----5:R-:W-:Y:S01]  /*ccf0*/  ISETP.GE.AND P1, PT, R8, 0x1, PT ;  /* 0x000000010800780c */ /* 0x020fe20003f26270 */
[----:B------:R-:W-:Y:S01]  /*cd00*/  UMOV UR51, URZ ;  /* 0x0000003f00337c82 */ /* 0x000fe20008000000 */
[----:B------:R-:W-:Y:S01]  /*cd10*/  @UP0 UMOV UR51, UR4 ;  /* 0x0000000400330c82 */ /* 0x000fe20008000000 */
[----:B------:R-:W-:Y:S02]  /*cd20*/  IMAD.MOV.U32 R5, RZ, RZ, RZ ;  /* 0x000000ffff057224 */ /* 0x000fe400078e00ff */
[----:B------:R-:W-:-:S08]  /*cd30*/  IMAD.MOV.U32 R4, RZ, RZ, 0x1 ;  /* 0x00000001ff047424 */ /* 0x000fd000078e00ff */
[----:B------:R-:W-:Y:S05]  /*cd40*/  @!P1 BRA `(.L_x_217) ;  /* 0x0000001800209947 */ /* 0x000fea0003800000 */
[----:B------:R-:W-:Y:S01]  /*cd50*/  R2UR UR11, R12 ;  /* 0x000000000c0b72ca */ /* 0x000fe200000e0000 */
[----:B------:R-:W-:Y:S01]  /*cd60*/  ULDC UR5, c[0x0][0x2e8] ;  /* 0x0000ba0000057ab9 */ /* 0x000fe20000000800 */
[----:B------:R-:W-:Y:S01]  /*cd70*/  R2UR UR4, R13 ;  /* 0x000000000d0472ca */ /* 0x000fe200000e0000 */
[----:B------:R-:W-:Y:S01]  /*cd80*/  UISETP.NE.AND UP0, UPT, UR5, 0x1, UPT ;  /* 0x000000010500788c */ /* 0x000fe2000bf05270 */
[----:B------:R-:W0:Y:S01]  /*cd90*/  LDC.64 R12, c[0x0][0x720] ;  /* 0x0001c800ff0c7b82 */ /* 0x000e220000000a00 */
[----:B------:R-:W-:Y:S01]  /*cda0*/  ISETP.NE.U32.AND P1, PT, R10, RZ, PT ;  /* 0x000000ff0a00720c */ /* 0x000fe20003f25070 */
[----:B------:R-:W-:Y:S01]  /*cdb0*/  VOTEU.ANY UP1, P0 ;  /* 0x00000000003f7886 */ /* 0x000fe20000020100 */
[----:B------:R-:W-:Y:S02]  /*cdc0*/  R2UR UR21, R9 ;  /* 0x00000000091572ca */ /* 0x000fe400000e0000 */
[----:B------:R-:W-:Y:S02]  /*cdd0*/  ELECT P0, URZ, PT ;  /* 0x00000000003f782f */ /* 0x000fe40003800000 */
[----:B------:R-:W-:Y:S01]  /*cde0*/  ISETP.NE.AND.EX P1, PT, R11, RZ, PT, P1 ;  /* 0x000000ff0b00720c */ /* 0x000fe20003f25310 */
[----:B-1----:R-:W-:Y:S01]  /*cdf0*/  UMOV UR12, UR20 ;  /* 0x00000014000c7c82 */ /* 0x002fe20008000000 */
[----:B------:R-:W-:Y:S01]  /*ce00*/  SHF.R.S32.HI R15, RZ, 0x1f, R9 ;  /* 0x0000001fff0f7819 */ /* 0x000fe20000011409 */
[----:B------:R-:W-:Y:S01]  /*ce10*/  IMAD.MOV.U32 R5, RZ, RZ, RZ ;  /* 0x000000ffff057224 */ /* 0x000fe200078e00ff */
[----:B------:R-:W-:Y:S01]  /*ce20*/  @UP0 ULDC UR6, c[0x0][0x2f0] ;  /* 0x0000bc0000060ab9 */ /* 0x000fe20000000800 */
[----:B------:R-:W-:Y:S01]  /*ce30*/  UIADD3 UR11, UR11, UR4, URZ ;  /* 0x000000040b0b7290 */ /* 0x000fe2000fffe03f */
[----:B------:R-:W-:Y:S01]  /*ce40*/  SEL R15, R15, RZ, !P1 ;  /* 0x000000ff0f0f7207 */ /* 0x000fe20004800000 */
[----:B------:R-:W-:Y:S01]  /*ce50*/  IMAD.MOV.U32 R4, RZ, RZ, 0x1 ;  /* 0x00000001ff047424 */ /* 0x000fe200078e00ff */
[----:B------:R-:W-:Y:S01]  /*ce60*/  @UP0 ULDC UR4, c[0x0][0x2ec] ;  /* 0x0000bb0000040ab9 */ /* 0x000fe20000000800 */
[----:B------:R-:W-:-:S02]  /*ce70*/  USEL UR13, UR21, URZ, !UP1 ;  /* 0x0000003f150d7287 */ /* 0x000fc4000c800000 */
[----:B------:R-:W-:Y:S02]  /*ce80*/  UIMAD.WIDE.U32 UR4, UR20, UR4, URZ ;  /* 0x00000004140472a5 */ /* 0x000fe4000f8e003f */
[----:B------:R-:W-:Y:S01]  /*ce90*/  VOTEU.ANY UP1, P1 ;  /* 0x00000000003f7886 */ /* 0x000fe20000820100 */
[----:B------:R-:W-:Y:S02]  /*cea0*/  USEL UR21, UR21, URZ, !UP1 ;  /* 0x0000003f15157287 */ /* 0x000fe4000c800000 */
[----:B------:R-:W-:Y:S01]  /*ceb0*/  @UP0 USHF.R.U32.HI UR12, URZ, UR6, UR5 ;  /* 0x000000063f0c0299 */ /* 0x000fe20008011605 */
[----:B0-----:R-:W-:-:S04]  /*cec0*/  IMAD R14, R15, R12, RZ ;  /* 0x0000000c0f0e7224 */ /* 0x001fc800078e02ff */
[----:B------:R-:W-:Y:S01]  /*ced0*/  IMAD R14, R13, UR21, R14 ;  /* 0x000000150d0e7c24 */ /* 0x000fe2000f8e020e */
[----:B------:R-:W-:Y:S06]  /*cee0*/  @!P0 BRA `(.L_x_217) ;  /* 0x0000001400b88947 */ /* 0x000fec0003800000 */
[----:B------:R-:W0:Y:S01]  /*cef0*/  S2R R5, SR_CgaCtaId ;  /* 0x0000000000057919 */ /* 0x000e220000008800 */
[----:B------:R-:W-:Y:S01]  /*cf00*/  MOV R0, 0x400 ;  /* 0x0000040000007802 */ /* 0x000fe20000000f00 */
[----:B------:R-:W1:Y:S03]  /*cf10*/  S2R R4, SR_CTAID.Y ;  /* 0x0000000000047919 */ /* 0x000e660000002600 */
[----:B0-----:R-:W-:Y:S01]  /*cf20*/  LEA R0, R5, R0, 0x18 ;  /* 0x0000000005007211 */ /* 0x001fe200078ec0ff */
[----:B------:R-:W-:-:S05]  /*cf30*/  IMAD.MOV.U32 R5, RZ, RZ, 0x1 ;  /* 0x00000001ff057424 */ /* 0x000fca00078e00ff */
[----:B------:R-:W-:-:S04]  /*cf40*/  SHF.L.U32 R5, R5, 0x1f, RZ ;  /* 0x0000001f05057819 */ /* 0x000fc800000006ff */
[----:B------:R-:W0:Y:S02]  /*cf50*/  SYNCS.PHASECHK.TRANS64.TRYWAIT P0, [R0+URZ+0x31620], R5 ;  /* 0x03162005000075a7 */ /* 0x000e24000800017f */
[----:B01----:R-:W-:Y:S05]  /*cf60*/  @!P0 BRA `(.L_x_219) ;  /* 0x0000001800588947 */ /* 0x003fea0003800000 */
.L_x_234:
[----:B------:R-:W1:Y:S01]  /*cf70*/  S2R R6, SR_TID.X ;  /* 0x0000000000067919 */ /* 0x000e620000002100 */
[----:B------:R-:W-:Y:S01]  /*cf80*/  IMAD.WIDE.U32 R18, R12, UR21, RZ ;  /* 0x000000150c127c25 */ /* 0x000fe2000f8e00ff */
[----:B------:R-:W-:-:S03]  /*cf90*/  SHF.R.S32.HI R4, RZ, 0x1f, R4 ;  /* 0x0000001fff047819 */ /* 0x000fc60000011404 */
[----:B------:R-:W-:Y:S01]  /*cfa0*/  IMAD.IADD R7, R19, 0x1, R14 ;  /* 0x0000000113077824 */ /* 0x000fe200078e020e */
[----:B-1----:R-:W-:-:S04]  /*cfb0*/  LOP3.LUT R6, R6, 0x7f, RZ, 0xc0, !PT ;  /* 0x0000007f06067812 */ /* 0x002fc800078ec0ff */
[----:B------:R-:W-:Y:S01]  /*cfc0*/  ISETP.NE.AND P0, PT, R6, RZ, PT ;  /* 0x000000ff0600720c */ /* 0x000fe20003f05270 */
[----:B------:R-:W-:-:S12]  /*cfd0*/  IMAD.MOV.U32 R6, RZ, RZ, 0x1 ;  /* 0x00000001ff067424 */ /* 0x000fd800078e00ff */
[----:B------:R-:W-:Y:S05]  /*cfe0*/  @P0 BRA `(.L_x_220) ;  /* 0x0000000000180947 */ /* 0x000fea0003800000 */
[----:B------:R-:W1:Y:S01]  /*cff0*/  S2R R9, SR_TID.X ;  /* 0x0000000000097919 */ /* 0x000e620000002100 */
[----:B0-----:R-:W-:-:S04]  /*d000*/  IMAD.MOV.U32 R5, RZ, RZ, 0x8100 ;  /* 0x00008100ff057424 */ /* 0x001fc800078e00ff */
[----:B------:R2:W-:Y:S01]  /*d010*/  SYNCS.ARRIVE.TRANS64 RZ, [R0+URZ+0x31610], R5 ;  /* 0x0316100500ff79a7 */ /* 0x0005e2000800003f */
[----:B-1----:R-:W-:-:S13]  /*d020*/  LOP3.LUT P1, RZ, R9, 0x1f, RZ, 0xc0, !PT ;  /* 0x0000001f09ff7812 */ /* 0x002fda000782c0ff */
[----:B--2---:R-:W-:Y:S05]  /*d030*/  @!P1 BRA `(.L_x_220) ;  /* 0x0000000000049947 */ /* 0x004fea0003800000 */
[----:B------:R-:W-:Y:S01]  /*d040*/  BPT.TRAP 0x1 ;  /* 0x000000040000795c */ /* 0x000fe20000300000 */
.L_x_220:
[----:B------:R-:W1:Y:S01]  /*d050*/  LDC.64 R16, c[0x0][0x198] ;  /* 0x00006600ff107b82 */ /* 0x000e620000000a00 */
[----:B------:R-:W-:Y:S01]  /*d060*/  R2UR UR8, R0 ;  /* 0x00000000000872ca */ /* 0x000fe200000e0000 */
[----:B------:R-:W-:Y:S01]  /*d070*/  UMOV UR6, 0x0 ;  /* 0x0000000000067882 */ /* 0x000fe20000000000 */
[----:B------:R-:W-:Y:S01]  /*d080*/  UMOV UR7, 0x14f00000 ;  /* 0x14f0000000077882 */ /* 0x000fe20000000000 */
[----:B------:R-:W-:Y:S01]  /*d090*/  UMOV UR50, URZ ;  /* 0x0000003f00327c82 */ /* 0x000fe20008000000 */
[----:B------:R-:W-:Y:S01]  /*d0a0*/  UMOV UR52, UR20 ;  /* 0x0000001400347c82 */ /* 0x000fe20008000000 */
[----:B------:R-:W-:Y:S01]  /*d0b0*/  UMOV UR53, UR21 ;  /* 0x0000001500357c82 */ /* 0x000fe20008000000 */
[----:B------:R-:W-:Y:S01]  /*d0c0*/  UMOV UR34, 0x40 ;  /* 0x0000004000227882 */ /* 0x000fe20000000000 */
[----:B------:R-:W2:Y:S01]  /*d0d0*/  LDC.64 R10, c[0x0][0x718] ;  /* 0x0001c600ff0a7b82 */ /* 0x000ea20000000a00 */
[----:B------:R-:W-:Y:S01]  /*d0e0*/  UMOV UR35, UR51 ;  /* 0x0000003300237c82 */ /* 0x000fe20008000000 */
[----:B------:R-:W-:Y:S01]  /*d0f0*/  UMOV UR36, UR20 ;  /* 0x0000001400247c82 */ /* 0x000fe20008000000 */
[----:B------:R-:W-:Y:S01]  /*d100*/  UMOV UR37, UR21 ;  /* 0x0000001500257c82 */ /* 0x000fe20008000000 */
[----:B------:R-:W-:Y:S01]  /*d110*/  UMOV UR26, 0x80 ;  /* 0x00000080001a7882 */ /* 0x000fe20000000000 */
[----:B------:R-:W-:Y:S01]  /*d120*/  UMOV UR27, UR51 ;  /* 0x00000033001b7c82 */ /* 0x000fe20008000000 */
[----:B------:R-:W-:-:S02]  /*d130*/  UIADD3 UR48, UR8, 0x14100, URZ ;  /* 0x0001410008307890 */ /* 0x000fc4000fffe03f */
[----:B------:R-:W-:Y:S02]  /*d140*/  UIADD3 UR49, UR8, 0x31610, URZ ;  /* 0x0003161008317890 */ /* 0x000fe4000fffe03f */
[----:B------:R-:W-:Y:S02]  /*d150*/  UIADD3 UR32, UR8, 0x16100, URZ ;  /* 0x0001610008207890 */ /* 0x000fe4000fffe03f */
[----:B------:R-:W-:Y:S02]  /*d160*/  UIADD3 UR24, UR8, 0x18100, URZ ;  /* 0x0001810008187890 */ /* 0x000fe4000fffe03f */
[----:B------:R-:W-:Y:S01]  /*d170*/  UIADD3 UR16, UR8, 0x1a100, URZ ;  /* 0x0001a10008107890 */ /* 0x000fe2000fffe03f */
[----:B-1----:R-:W-:Y:S01]  /*d180*/  IMAD.MOV.U32 R9, RZ, RZ, R16 ;  /* 0x000000ffff097224 */ /* 0x002fe200078e0010 */
[----:B------:R-:W-:Y:S01]  /*d190*/  UIADD3 UR30, UR8, 0x2c100, URZ ;  /* 0x0002c100081e7890 */ /* 0x000fe2000fffe03f */
[----:B------:R-:W-:Y:S01]  /*d1a0*/  UMOV UR33, UR49 ;  /* 0x0000003100217c82 */ /* 0x000fe20008000000 */
[----:B------:R-:W-:Y:S01]  /*d1b0*/  UMOV UR28, UR20 ;  /* 0x00000014001c7c82 */ /* 0x000fe20008000000 */
[----:B------:R-:W-:Y:S01]  /*d1c0*/  UMOV UR29, UR21 ;  /* 0x00000015001d7c82 */ /* 0x000fe20008000000 */
[----:B------:R-:W-:Y:S01]  /*d1d0*/  UMOV UR25, UR49 ;  /* 0x0000003100197c82 */ /* 0x000fe20008000000 */
[----:B------:R-:W-:Y:S01]  /*d1e0*/  UMOV UR18, 0xc0 ;  /* 0x000000c000127882 */ /* 0x000fe20000000000 */
[----:B--2---:R-:W-:Y:S01]  /*d1f0*/  IMAD R20, R4, R10, RZ ;  /* 0x0000000a04147224 */ /* 0x004fe200078e02ff */
[----:B------:R-:W-:Y:S01]  /*d200*/  IADD3 R4, P1, R9, 0xf0, RZ ;  /* 0x000000f009047810 */ /* 0x000fe20007f3e0ff */
[----:B------:R-:W-:Y:S01]  /*d210*/  UMOV UR19, UR51 ;  /* 0x0000003300137c82 */ /* 0x000fe20008000000 */
[----:B------:R-:W-:Y:S01]  /*d220*/  UMOV UR17, UR49 ;  /* 0x0000003100117c82 */ /* 0x000fe20008000000 */
[----:B------:R-:W-:Y:S01]  /*d230*/  IMAD R20, R11, UR20, R20 ;  /* 0x000000140b147c24 */ /* 0x000fe2000f8e0214 */
[----:B------:R-:W-:Y:S01]  /*d240*/  R2UR UR4, R4 ;  /* 0x00000000040472ca */ /* 0x000fe200000e0000 */
[----:B------:R-:W-:Y:S01]  /*d250*/  IMAD.MOV.U32 R11, RZ, RZ, R17 ;  /* 0x000000ffff0b7224 */ /* 0x000fe200078e0011 */
[----:B------:R-:W-:Y:S01]  /*d260*/  UMOV UR9, 0x10 ;  /* 0x0000001000097882 */ /* 0x000fe20000000000 */
[----:B------:R-:W-:Y:S01]  /*d270*/  UMOV UR31, UR49 ;  /* 0x00000031001f7c82 */ /* 0x000fe20008000000 */
[----:B------:R-:W-:Y:S01]  /*d280*/  UIADD3 UR40, UR8, 0x5000, URZ ;  /* 0x0000500008287890 */ /* 0x000fe2000fffe03f */
[----:B------:R-:W-:Y:S01]  /*d290*/  IMAD.X R4, RZ, RZ, R11, P1 ;  /* 0x000000ffff047224 */ /* 0x000fe200008e060b */
[----:B------:R-:W-:Y:S01]  /*d2a0*/  UMOV UR43, UR11 ;  /* 0x0000000b002b7c82 */ /* 0x000fe20008000000 */
[----:B------:R-:W-:Y:S01]  /*d2b0*/  UMOV UR44, UR12 ;  /* 0x0000000c002c7c82 */ /* 0x000fe20008000000 */
[----:B------:R-:W-:Y:S01]  /*d2c0*/  UMOV UR45, UR13 ;  /* 0x0000000d002d7c82 */ /* 0x000fe20008000000 */
[----:B------:R-:W-:Y:S01]  /*d2d0*/  UMOV UR10, UR50 ;  /* 0x00000032000a7c82 */ /* 0x000fe20008000000 */
[----:B------:R-:W-:Y:S01]  /*d2e0*/  R2UR UR5, R4 ;  /* 0x00000000040572ca */ /* 0x000fe200000e0000 */
[----:B0-----:R-:W-:Y:S01]  /*d2f0*/  IMAD.WIDE.U32 R4, R10, UR20, R2 ;  /* 0x000000140a047c25 */ /* 0x001fe2000f8e0002 */
[----:B------:R-:W-:Y:S01]  /*d300*/  UMOV UR42, 0x80 ;  /* 0x00000080002a7882 */ /* 0x000fe20000000000 */
[----:B------:R-:W-:-:S02]  /*d310*/  UIADD3 UR56, UR8, 0x7800, URZ ;  /* 0x0000780008387890 */ /* 0x000fc4000fffe03f */
[----:B------:R-:W-:Y:S01]  /*d320*/  IMAD.IADD R5, R5, 0x1, R20 ;  /* 0x0000000105057824 */ /* 0x000fe200078e0214 */
[----:B------:R-:W-:Y:S01]  /*d330*/  UMOV UR58, 0xc0 ;  /* 0x000000c0003a7882 */ /* 0x000fe20000000000 */
[----:B------:R-:W-:Y:S01]  /*d340*/  UMOV UR59, UR11 ;  /* 0x0000000b003b7c82 */ /* 0x000fe20008000000 */
[----:B------:R-:W-:Y:S01]  /*d350*/  UMOV UR60, UR12 ;  /* 0x0000000c003c7c82 */ /* 0x000fe20008000000 */
[----:B------:R-:W-:Y:S01]  /*d360*/  IMAD.WIDE.U32 R4, R12, UR21, R4 ;  /* 0x000000150c047c25 */ /* 0x000fe2000f8e0004 */
[----:B------:R-:W-:Y:S01]  /*d370*/  UMOV UR61, UR13 ;  /* 0x0000000d003d7c82 */ /* 0x000fe20008000000 */
[----:B------:R-:W0:Y:S02]  /*d380*/  LDC.64 R12, c[0x0][0x700] ;  /* 0x0001c000ff0c7b82 */ /* 0x000e240000000a00 */
[----:B------:R-:W-:Y:S01]  /*d390*/  IMAD.IADD R14, R14, 0x1, R5 ;  /* 0x000000010e0e7824 */ /* 0x000fe200078e0205 */
[----:B------:R-:W-:Y:S01]  /*d3a0*/  UTMALDG.4D [UR48], [UR4], desc[UR6] ;  /* 0x00000630040075b4 */ /* 0x000fe20008019000 */
[----:B------:R1:W-:Y:S01]  /*d3b0*/  UTMALDG.4D [UR32], [UR4], desc[UR6] ;  /* 0x00000620040075b4 */ /* 0x0003e20008019000 */
[----:B------:R2:W-:Y:S01]  /*d3c0*/  UTMALDG.4D [UR24], [UR4], desc[UR6] ;  /* 0x00000618040075b4 */ /* 0x0005e20008019000 */
[C---:B0-----:R-:W-:Y:S01]  /*d3d0*/  LEA R5, P1, R4.reuse, R12, 0x2 ;  /* 0x0000000c04057211 */ /* 0x041fe200078210ff */
[----:B------:R0:W-:Y:S03]  /*d3e0*/  UTMALDG.4D [UR16], [UR4], desc[UR6] ;  /* 0x00000610040075b4 */ /* 0x0001e60008019000 */
[----:B------:R-:W-:-:S02]  /*d3f0*/  LEA.HI.X R14, R4, R13, R14, 0x2, P1 ;  /* 0x0000000d040e7211 */ /* 0x000fc400008f140e */
[----:B------:R-:W-:Y:S01]  /*d400*/  R2UR UR14, R5 ;  /* 0x00000000050e72ca */ /* 0x000fe200000e0000 */
[----:B------:R-:W-:Y:S01]  /*d410*/  IMAD.MOV.U32 R5, RZ, RZ, 0x14000 ;  /* 0x00014000ff057424 */ /* 0x000fe200078e00ff */
[----:B------:R-:W-:Y:S02]  /*d420*/  R2UR UR15, R14 ;  /* 0x000000000e0f72ca */ /* 0x000fe400000e0000 */
[----:B------:R-:W-:Y:S02]  /*d430*/  IADD3 R4, P1, R9, 0x2f0, RZ ;  /* 0x000002f009047810 */ /* 0x000fe40007f3e0ff */
[----:B------:R-:W-:Y:S01]  /*d440*/  MOV R14, UR45 ;  /* 0x0000002d000e7c02 */ /* 0x000fe20008000f00 */
[----:B-1----:R-:W-:Y:S01]  /*d450*/  UIADD3 UR32, UR8, 0xc800, URZ ;  /* 0x0000c80008207890 */ /* 0x002fe2000fffe03f */
[----:B------:R-:W-:Y:S01]  /*d460*/  R2UR UR22, R4 ;  /* 0x00000000041672ca */ /* 0x000fe200000e0000 */
[----:B------:R-:W-:Y:S01]  /*d470*/  IMAD.X R4, RZ, RZ, R11, P1 ;  /* 0x000000ffff047224 */ /* 0x000fe200008e060b */
[----:B------:R-:W-:Y:S01]  /*d480*/  UMOV UR35, UR11 ;  /* 0x0000000b00237c82 */ /* 0x000fe20008000000 */
[----:B------:R-:W-:Y:S01]  /*d490*/  UMOV UR36, UR12 ;  /* 0x0000000c00247c82 */ /* 0x000fe20008000000 */
[----:B------:R-:W-:-:S02]  /*d4a0*/  UMOV UR37, UR13 ;  /* 0x0000000d00257c82 */ /* 0x000fc40008000000 */
[----:B------:R-:W-:Y:S01]  /*d4b0*/  R2UR UR23, R4 ;  /* 0x00000000041772ca */ /* 0x000fe200000e0000 */
[----:B------:R1:W-:Y:S01]  /*d4c0*/  UBLKCP.S.G [UR30], [UR14], UR9 ;  /* 0x0000001e0e0073ba */ /* 0x0003e20008000209 */
[----:B------:R-:W-:Y:S01]  /*d4d0*/  IADD3 R4, P1, R9, 0x3f0, RZ ;  /* 0x000003f009047810 */ /* 0x000fe20007f3e0ff */
[----:B--2---:R-:W-:Y:S01]  /*d4e0*/  UIADD3 UR24, UR8, 0x2800, URZ ;  /* 0x0000280008187890 */ /* 0x004fe2000fffe03f */
[----:B------:R2:W-:Y:S01]  /*d4f0*/  SYNCS.ARRIVE.TRANS64 RZ, [R0+URZ+0x31600], R5 ;  /* 0x0316000500ff79a7 */ /* 0x0005e2000800003f */
[----:B------:R-:W-:Y:S01]  /*d500*/  UMOV UR26, 0x40 ;  /* 0x00000040001a7882 */ /* 0x000fe20000000000 */
[----:B------:R-:W-:Y:S01]  /*d510*/  UMOV UR27, UR11 ;  /* 0x0000000b001b7c82 */ /* 0x000fe20008000000 */
[----:B------:R-:W-:Y:S01]  /*d520*/  UMOV UR28, UR12 ;  /* 0x0000000c001c7c82 */ /* 0x000fe20008000000 */
[----:B------:R-:W-:Y:S01]  /*d530*/  UMOV UR29, UR13 ;  /* 0x0000000d001d7c82 */ /* 0x000fe20008000000 */
[----:B0-----:R-:W-:Y:S01]  /*d540*/  R2UR UR4, R4 ;  /* 0x00000000040472ca */ /* 0x001fe200000e0000 */
[----:B------:R-:W-:Y:S01]  /*d550*/  IMAD.X R4, RZ, RZ, R11, P1 ;  /* 0x000000ffff047224 */ /* 0x000fe200008e060b */
[----:B------:R-:W-:Y:S01]  /*d560*/  UMOV UR7, 0x10000000 ;  /* 0x1000000000077882 */ /* 0x000fe20000000000 */
[----:B------:R-:W-:-:S02]  /*d570*/  ISETP.GE.AND P1, PT, R8, 0x41, PT ;  /* 0x000000410800780c */ /* 0x000fc40003f26270 */
[----:B--2---:R-:W-:Y:S02]  /*d580*/  MOV R5, UR43 ;  /* 0x0000002b00057c02 */ /* 0x004fe40008000f00 */
[----:B------:R-:W-:Y:S01]  /*d590*/  R2UR UR5, R4 ;  /* 0x00000000040572ca */ /* 0x000fe200000e0000 */
[----:B-1----:R-:W-:Y:S01]  /*d5a0*/  UIADD3 UR9, UR8, 0x31600, URZ ;  /* 0x0003160008097890 */ /* 0x002fe2000fffe03f */
[----:B------:R-:W-:-:S06]  /*d5b0*/  MOV R4, UR44 ;  /* 0x0000002c00047c02 */ /* 0x000fcc0008000f00 */
[----:B------:R-:W-:Y:S01]  /*d5c0*/  UMOV UR25, UR9 ;  /* 0x0000000900197c82 */ /* 0x000fe20008000000 */
[----:B------:R-:W-:Y:S01]  /*d5d0*/  UMOV UR41, UR9 ;  /* 0x0000000900297c82 */ /* 0x000fe20008000000 */
[----:B------:R0:W-:Y:S01]  /*d5e0*/  UTMALDG.4D [UR8], [UR22], desc[UR6] ;  /* 0x00000608160075b4 */ /* 0x0001e20008019000 */
[----:B------:R-:W-:Y:S01]  /*d5f0*/  UMOV UR57, UR9 ;  /* 0x0000000900397c82 */ /* 0x000fe20008000000 */
[----:B------:R-:W-:Y:S01]  /*d600*/  UMOV UR33, UR9 ;  /* 0x0000000900217c82 */ /* 0x000fe20008000000 */
[----:B------:R1:W-:Y:S01]  /*d610*/  UTMALDG.4D [UR24], [UR22], desc[UR6] ;  /* 0x00000618160075b4 */ /* 0x0003e20008019000 */
[----:B------:R2:W-:Y:S01]  /*d620*/  UTMALDG.4D [UR40], [UR22], desc[UR6] ;  /* 0x00000628160075b4 */ /* 0x0005e20008019000 */
[----:B------:R3:W-:Y:S01]  /*d630*/  UTMALDG.4D [UR56], [UR22], desc[UR6] ;  /* 0x00000638160075b4 */ /* 0x0007e20008019000 */
[----:B0-----:R-:W-:Y:S01]  /*d640*/  UMOV UR10, 0xc0 ;  /* 0x000000c0000a7882 */ /* 0x001fe20000000000 */
[----:B-1----:R-:W-:Y:S01]  /*d650*/  UIADD3 UR24, UR8, 0xf000, URZ ;  /* 0x0000f00008187890 */ /* 0x002fe2000fffe03f */
[----:B------:R-:W-:Y:S01]  /*d660*/  UMOV UR26, 0x80 ;  /* 0x00000080001a7882 */ /* 0x000fe20000000000 */
[----:B--2---:R-:W-:Y:S01]  /*d670*/  R2UR UR45, R14 ;  /* 0x000000000e2d72ca */ /* 0x004fe200000e0000 */
[----:B------:R-:W-:Y:S01]  /*d680*/  UIADD3 UR40, UR8, 0xa000, URZ ;  /* 0x0000a00008287890 */ /* 0x000fe2000fffe03f */
[----:B------:R-:W-:Y:S01]  /*d690*/  R2UR UR44, R4 ;  /* 0x00000000042c72ca */ /* 0x000fe200000e0000 */
[----:B------:R-:W-:Y:S01]  /*d6a0*/  UIADD3 UR8, UR8, 0x11800, URZ ;  /* 0x0001180008087890 */ /* 0x000fe2000fffe03f */
[----:B------:R-:W-:Y:S01]  /*d6b0*/  R2UR UR43, R5 ;  /* 0x00000000052b72ca */ /* 0x000fe200000e0000 */
[----:B------:R-:W-:Y:S01]  /*d6c0*/  UMOV UR42, UR50 ;  /* 0x00000032002a7c82 */ /* 0x000fe20008000000 */
[----:B------:R-:W-:-:S02]  /*d6d0*/  IMAD.MOV.U32 R4, RZ, RZ, RZ ;  /* 0x000000ffff047224 */ /* 0x000fc400078e00ff */
[----:B------:R-:W-:Y:S02]  /*d6e0*/  IMAD.MOV.U32 R5, RZ, RZ, 0x1 ;  /* 0x00000001ff057424 */ /* 0x000fe400078e00ff */
[----:B------:R-:W-:-:S07]  /*d6f0*/  IMAD.MOV.U32 R14, RZ, RZ, 0x1 ;  /* 0x00000001ff0e7424 */ /* 0x000fce00078e00ff */
[----:B------:R3:W-:Y:S01]  /*d700*/  UTMALDG.4D [UR40], [UR4], desc[UR6] ;  /* 0x00000628040075b4 */ /* 0x0007e20008019000 */
[----:B------:R3:W-:Y:S01]  /*d710*/  UTMALDG.4D [UR32], [UR4], desc[UR6] ;  /* 0x00000620040075b4 */ /* 0x0007e20008019000 */
[----:B------:R3:W-:Y:S01]  /*d720*/  UTMALDG.4D [UR24], [UR4], desc[UR6] ;  /* 0x00000618040075b4 */ /* 0x0007e20008019000 */
[----:B------:R3:W-:Y:S02]  /*d730*/  UTMALDG.4D [UR8], [UR4], desc[UR6] ;  /* 0x00000608040075b4 */ /* 0x0007e40008019000 */
[----:B---3--:R-:W-:Y:S05]  /*d740*/  @!P1 BRA `(.L_x_221) ;  /* 0x00000008007c9947 */ /* 0x008fea0003800000 */
[----:B------:R-:W0:Y:S01]  /*d750*/  LDC.64 R16, c[0x0][0x738] ;  /* 0x0001ce00ff107b82 */ /* 0x000e220000000a00 */
[----:B------:R-:W1:Y:S01]  /*d760*/  S2R R14, SR_CTAID.Y ;  /* 0x00000000000e7919 */ /* 0x000e620000002600 */
[----:B------:R-:W-:Y:S02]  /*d770*/  VIADD R8, R8, 0x3f ;  /* 0x0000003f08087836 */ /* 0x000fe40000000000 */
[----:B0-----:R-:W-:-:S04]  /*d780*/  IMAD.WIDE.U32 R4, R16, UR21, R2 ;  /* 0x0000001510047c25 */ /* 0x001fc8000f8e0002 */
[----:B------:R-:W-:-:S04]  /*d790*/  IMAD R16, R15, R16, RZ ;  /* 0x000000100f107224 */ /* 0x000fc800078e02ff */
[----:B------:R-:W-:Y:S01]  /*d7a0*/  IMAD R16, R17, UR21, R16 ;  /* 0x0000001511107c24 */ /* 0x000fe2000f8e0210 */
[----:B-1----:R-:W-:-:S03]  /*d7b0*/  SHF.R.S32.HI R14, RZ, 0x1f, R14 ;  /* 0x0000001fff0e7819 */ /* 0x002fc6000001140e */
[----:B------:R-:W-:Y:S02]  /*d7c0*/  IMAD.IADD R5, R5, 0x1, R16 ;  /* 0x0000000105057824 */ /* 0x000fe400078e0210 */
[----:B------:R-:W0:Y:S02]  /*d7d0*/  LDC.64 R16, c[0x0][0x730] ;  /* 0x0001cc00ff107b82 */ /* 0x000e240000000a00 */
[----:B0-----:R-:W-:Y:S02]  /*d7e0*/  IMAD R6, R14, R16, RZ ;  /* 0x000000100e067224 */ /* 0x001fe400078e02ff */
[----:B------:R-:W-:Y:S01]  /*d7f0*/  IMAD.WIDE.U32 R4, R16, UR20, R4 ;  /* 0x0000001410047c25 */ /* 0x000fe2000f8e0004 */
[----:B------:R-:W0:Y:S03]  /*d800*/  S2R R14, SR_TID.X ;  /* 0x00000000000e7919 */ /* 0x000e260000002100 */
[----:B------:R-:W-:-:S02]  /*d810*/  IMAD R6, R17, UR20, R6 ;  /* 0x0000001411067c24 */ /* 0x000fc4000f8e0206 */
[----:B------:R-:W1:Y:S02]  /*d820*/  LDC.64 R16, c[0x0][0x728] ;  /* 0x0001ca00ff107b82 */ /* 0x000e640000000a00 */
[----:B------:R-:W-:Y:S01]  /*d830*/  IMAD.IADD R6, R5, 0x1, R6 ;  /* 0x0000000105067824 */ /* 0x000fe200078e0206 */
[----:B-1----:R-:W-:Y:S01]  /*d840*/  LEA R5, P1, R4, R16, 0x2 ;  /* 0x0000001004057211 */ /* 0x002fe200078210ff */
[----:B------:R-:W-:-:S03]  /*d850*/  IMAD.MOV.U32 R16, RZ, RZ, RZ ;  /* 0x000000ffff107224 */ /* 0x000fc600078e00ff */
[----:B------:R-:W-:Y:S01]  /*d860*/  LEA.HI.X R17, R4, R17, R6, 0x2, P1 ;  /* 0x0000001104117211 */ /* 0x000fe200008f1406 */
[----:B------:R-:W-:Y:S02]  /*d870*/  IMAD.MOV.U32 R6, RZ, RZ, R18 ;  /* 0x000000ffff067224 */ /* 0x000fe400078e0012 */
[----:B------:R-:W-:Y:S02]  /*d880*/  IMAD.MOV.U32 R4, RZ, RZ, RZ ;  /* 0x000000ffff047224 */ /* 0x000fe400078e00ff */
[----:B------:R-:W-:-:S04]  /*d890*/  IMAD.WIDE.U32 R6, R10, UR20, R6 ;  /* 0x000000140a067c25 */ /* 0x000fc8000f8e0006 */
[----:B------:R-:W-:Y:S01]  /*d8a0*/  IMAD.MOV.U32 R18, RZ, RZ, RZ ;  /* 0x000000ffff127224 */ /* 0x000fe200078e00ff */
[----:B------:R-:W-:-:S04]  /*d8b0*/  IADD3 R10, P1, R2, R6, RZ ;  /* 0x00000006020a7210 */ /* 0x000fc80007f3e0ff */
[----:B------:R-:W-:Y:S02]  /*d8c0*/  IADD3.X R6, R3, R20, R7, P1, !PT ;  /* 0x0000001403067210 */ /* 0x000fe40000ffe407 */
[C---:B------:R-:W-:Y:S02]  /*d8d0*/  LEA R12, P1, R10.reuse, R12, 0x2 ;  /* 0x0000000c0a0c7211 */ /* 0x040fe400078210ff */
[----:B------:R-:W-:Y:S02]  /*d8e0*/  SHF.R.S32.HI R7, RZ, 0x1f, R8 ;  /* 0x0000001fff077819 */ /* 0x000fe40000011408 */
[----:B------:R-:W-:Y:S01]  /*d8f0*/  LEA.HI.X R10, R10, R13, R6, 0x2, P1 ;  /* 0x0000000d0a0a7211 */ /* 0x000fe200008f1406 */
[----:B------:R-:W-:Y:S01]  /*d900*/  IMAD.U32 R13, RZ, RZ, UR51 ;  /* 0x00000033ff0d7e24 */ /* 0x000fe2000f8e00ff */
[----:B------:R-:W-:Y:S01]  /*d910*/  LEA.HI R8, R7, R8, RZ, 0x6 ;  /* 0x0000000807087211 */ /* 0x000fe200078f30ff */
[----:B------:R-:W-:Y:S01]  /*d920*/  IMAD.MOV.U32 R6, RZ, RZ, 0x1 ;  /* 0x00000001ff067424 */ /* 0x000fe200078e00ff */
[----:B------:R-:W-:-:S02]  /*d930*/  IADD3 R7, P1, R12, 0x100, RZ ;  /* 0x000001000c077810 */ /* 0x000fc40007f3e0ff */
[----:B0-----:R-:W-:Y:S01]  /*d940*/  LOP3.LUT R12, R14, 0x1f, RZ, 0xc0, !PT ;  /* 0x0000001f0e0c7812 */ /* 0x001fe200078ec0ff */
[----:B------:R-:W-:Y:S01]  /*d950*/  IMAD.MOV.U32 R14, RZ, RZ, 0x1 ;  /* 0x00000001ff0e7424 */ /* 0x000fe200078e00ff */
[----:B------:R-:W-:Y:S01]  /*d960*/  LEA.HI.SX32 R8, R8, 0xffffffff, 0x1a ;  /* 0xffffffff08087811 */ /* 0x000fe200078fd2ff */
[----:B------:R-:W-:-:S08]  /*d970*/  IMAD.X R10, RZ, RZ, R10, P1 ;  /* 0x000000ffff0a7224 */ /* 0x000fd000008e060a */
.L_x_226:
[----:B------:R-:W-:-:S04]  /*d980*/  SHF.L.U32 R9, R14, 0x1f, RZ ;  /* 0x0000001f0e097819 */ /* 0x000fc800000006ff */
[----:B0-----:R-:W0:Y:S02]  /*d990*/  SYNCS.PHASECHK.TRANS64.TRYWAIT P1, [R0+URZ+0x31638], R9 ;  /* 0x03163809000075a7 */ /* 0x001e24000802017f */
[----:B01---5:R-:W-:Y:S05]  /*d9a0*/  @!P1 BRA `(.L_x_222) ;  /* 0x0000000c00dc9947 */ /* 0x023fea0003800000 */
.L_x_235:
[----:B------:R-:W-:Y:S05]  /*d9b0*/  @P0 BRA `(.L_x_223) ;  /* 0x0000000000140947 */ /* 0x000fea0003800000 */
[----:B------:R-:W-:Y:S01]  /*d9c0*/  ISETP.NE.AND P1, PT, R12, RZ, PT ;  /* 0x000000ff0c00720c */ /* 0x000fe20003f25270 */
[----:B0-----:R-:W-:-:S04]  /*d9d0*/  IMAD.MOV.U32 R9, RZ, RZ, 0x8100 ;  /* 0x00008100ff097424 */ /* 0x001fc800078e00ff */
[----:B------:R1:W-:Y:S08]  /*d9e0*/  SYNCS.ARRIVE.TRANS64 RZ, [R0+URZ+0x31630], R9 ;  /* 0x0316300900ff79a7 */ /* 0x0003f0000800003f */
[----:B------:R-:W-:Y:S05]  /*d9f0*/  @!P1 BRA `(.L_x_223) ;  /* 0x0000000000049947 */ /* 0x000fea0003800000 */
[----:B------:R-:W-:Y:S01]  /*da00*/  BPT.TRAP 0x1 ;  /* 0x000000040000795c */ /* 0x000fe20000300000 */
.L_x_223:
[----:B------:R2:W-:Y:S02]  /*da10*/  STL.64 [R1+0x8], R2 ;  /* 0x0000080201007387 */ /* 0x0005e40000100a00 */
[----:B--2---:R-:W0:Y:S02]  /*da20*/  LDC.64 R2, c[0x0][0x198] ;  /* 0x00006600ff027b82 */ /* 0x004e240000000a00 */
[----:B01----:R-:W-:-:S05]  /*da30*/  IMAD.MOV.U32 R9, RZ, RZ, R2 ;  /* 0x000000ffff097224 */ /* 0x003fca00078e0002 */
[----:B------:R-:W-:-:S04]  /*da40*/  IADD3 R11, P1, R9, 0x1f0, RZ ;  /* 0x000001f0090b7810 */ /* 0x000fc80007f3e0ff */
[----:B------:R-:W-:Y:S01]  /*da50*/  R2UR UR6, R11 ;  /* 0x000000000b0672ca */ /* 0x000fe200000e0000 */
[----:B------:R-:W-:Y:S02]  /*da60*/  IMAD.MOV.U32 R11, RZ, RZ, R3 ;  /* 0x000000ffff0b7224 */ /* 0x000fe400078e0003 */
[----:B------:R0:W5:Y:S01]  /*da70*/  LDL.LU.64 R2, [R1+0x8] ;  /* 0x0000080001027983 */ /* 0x0001620000300a00 */
[----:B------:R-:W-:Y:S01]  /*da80*/  R2UR UR14, R0 ;  /* 0x00000000000e72ca */ /* 0x000fe200000e0000 */
[----:B------:R-:W-:Y:S01]  /*da90*/  IMAD.X R19, RZ, RZ, R11, P1 ;  /* 0x000000ffff137224 */ /* 0x000fe200008e060b */
[----:B------:R-:W-:Y:S01]  /*daa0*/  R2UR UR19, R13 ;  /* 0x000000000d1372ca */ /* 0x000fe200000e0000 */
[----:B------:R-:W1:Y:S01]  /*dab0*/  S2R R12, SR_TID.X ;  /* 0x00000000000c7919 */ /* 0x000e620000002100 */
[----:B------:R-:W-:Y:S01]  /*dac0*/  VIADD R16, R16, 0x1 ;  /* 0x0000000110107836 */ /* 0x000fe20000000000 */
[----:B------:R-:W-:Y:S01]  /*dad0*/  UMOV UR8, 0x0 ;  /* 0x0000000000087882 */ /* 0x000fe20000000000 */
[----:B------:R-:W-:Y:S01]  /*dae0*/  R2UR UR7, R19 ;  /* 0x00000000130772ca */ /* 0x000fe200000e0000 */
[----:B------:R-:W-:Y:S01]  /*daf0*/  UMOV UR9, 0x14f00000 ;  /* 0x14f0000000097882 */ /* 0x000fe20000000000 */
[----:B------:R-:W-:Y:S01]  /*db00*/  UMOV UR18, URZ ;  /* 0x0000003f00127c82 */ /* 0x000fe20008000000 */
[C---:B------:R-:W-:Y:S01]  /*db10*/  ISETP.NE.AND P1, PT, R16.reuse, 0x2, PT ;  /* 0x000000021000780c */ /* 0x040fe20003f25270 */
[----:B------:R-:W-:Y:S01]  /*db20*/  UMOV UR34, 0x40 ;  /* 0x0000004000227882 */ /* 0x000fe20000000000 */
[----:B------:R-:W-:Y:S01]  /*db30*/  R2UR UR4, R5 ;  /* 0x00000000050472ca */ /* 0x000fe200000e0000 */
[----:B------:R-:W-:Y:S01]  /*db40*/  UMOV UR36, UR20 ;  /* 0x0000001400247c82 */ /* 0x000fe20008000000 */
[----:B------:R-:W-:Y:S01]  /*db50*/  UIADD3 UR16, UR14, 0x24100, URZ ;  /* 0x000241000e107890 */ /* 0x000fe2000fffe03f */
[----:B------:R-:W-:Y:S01]  /*db60*/  R2UR UR5, R17 ;  /* 0x00000000110572ca */ /* 0x000fe200000e0000 */
[----:B------:R-:W-:Y:S01]  /*db70*/  UIADD3 UR17, UR14, 0x31630, URZ ;  /* 0x000316300e117890 */ /* 0x000fe2000fffe03f */
[----:B------:R-:W-:Y:S01]  /*db80*/  SEL R19, RZ, 0x1, P1 ;  /* 0x00000001ff137807 */ /* 0x000fe20000800000 */
[----:B------:R-:W-:Y:S01]  /*db90*/  UIADD3 UR32, UR14, 0x26100, URZ ;  /* 0x000261000e207890 */ /* 0x000fe2000fffe03f */
[----:B------:R-:W-:Y:S01]  /*dba0*/  SEL R16, R16, RZ, P1 ;  /* 0x000000ff10107207 */ /* 0x000fe20000800000 */
[----:B------:R-:W-:Y:S01]  /*dbb0*/  UIADD3 UR24, UR14, 0x28100, URZ ;  /* 0x000281000e187890 */ /* 0x000fe2000fffe03f */
[----:B------:R-:W-:Y:S01]  /*dbc0*/  LOP3.LUT R6, R6, R19, RZ, 0x3c, !PT ;  /* 0x0000001306067212 */ /* 0x000fe200078e3cff */
        /* <DEDUP_REMOVED lines=14> */
[----:B-1----:R-:W-:-:S04]  /*dcb0*/  LOP3.LUT R12, R12, 0x7f, RZ, 0xc0, !PT ;  /* 0x0000007f0c0c7812 */ /* 0x002fc800078ec0ff */
[----:B------:R-:W-:Y:S01]  /*dcc0*/  ISETP.NE.AND P2, PT, R12, RZ, PT ;  /* 0x000000ff0c00720c */ /* 0x000fe20003f45270 */
[----:B------:R0:W-:Y:S01]  /*dcd0*/  UTMALDG.4D [UR24], [UR6], desc[UR8] ;  /* 0x00000818060075b4 */ /* 0x0001e20008019000 */
[----:B------:R-:W1:Y:S01]  /*dce0*/  S2R R12, SR_TID.X ;  /* 0x00000000000c7919 */ /* 0x000e620000002100 */
[----:B--2---:R-:W-:Y:S02]  /*dcf0*/  UIADD3 UR16, UR14, 0x2a100, URZ ;  /* 0x0002a1000e107890 */ /* 0x004fe4000fffe03f */
[----:B------:R-:W-:Y:S01]  /*dd00*/  UIADD3 UR14, UR14, 0x2c300, URZ ;  /* 0x0002c3000e0e7890 */ /* 0x000fe2000fffe03f */
[----:B------:R-:W-:-:S06]  /*dd10*/  UMOV UR18, 0xc0 ;  /* 0x000000c000127882 */ /* 0x000fcc0000000000 */
[----:B------:R0:W-:Y:S02]  /*dd20*/  UTMALDG.4D [UR16], [UR6], desc[UR8] ;  /* 0x00000810060075b4 */ /* 0x0001e40008019000 */
[----:B------:R0:W-:Y:S01]  /*dd30*/  UBLKCP.S.G [UR14], [UR4], UR10 ;  /* 0x0000000e040073ba */ /* 0x0001e2000800020a */
[----:B------:R-:W2:Y:S01]  /*dd40*/  SYNCS.PHASECHK.TRANS64.TRYWAIT P1, [R19+URZ+0x31620], R20 ;  /* 0x03162014130075a7 */ /* 0x000ea2000802017f */
[----:B-1----:R-:W-:Y:S01]  /*dd50*/  LOP3.LUT R12, R12, 0x1f, RZ, 0xc0, !PT ;  /* 0x0000001f0c0c7812 */ /* 0x002fe200078ec0ff */
[----:B0-2---:R-:W-:Y:S06]  /*dd60*/  @!P1 BRA `(.L_x_224) ;  /* 0x0000000c00009947 */ /* 0x005fec0003800000 */
.L_x_237:
[----:B------:R-:W-:Y:S01]  /*dd70*/  LOP3.LUT R14, R14, 0x1, RZ, 0x3c, !PT ;  /* 0x000000010e0e7812 */ /* 0x000fe200078e3cff */
[----:B------:R-:W-:Y:S06]  /*dd80*/  @P2 BRA `(.L_x_225) ;  /* 0x0000000000142947 */ /* 0x000fec0003800000 */
[----:B------:R-:W-:Y:S01]  /*dd90*/  ISETP.NE.AND P1, PT, R12, RZ, PT ;  /* 0x000000ff0c00720c */ /* 0x000fe20003f25270 */
[----:B0-----:R-:W-:-:S04]  /*dda0*/  IMAD.MOV.U32 R20, RZ, RZ, 0x8100 ;  /* 0x00008100ff147424 */ /* 0x001fc800078e00ff */
[----:B------:R1:W-:Y:S08]  /*ddb0*/  SYNCS.ARRIVE.TRANS64 RZ, [R19+URZ+0x31610], R20 ;  /* 0x0316101413ff79a7 */ /* 0x0003f0000800003f */
[----:B------:R-:W-:Y:S05]  /*ddc0*/  @!P1 BRA `(.L_x_225) ;  /* 0x0000000000049947 */ /* 0x000fea0003800000 */
[----:B------:R-:W-:Y:S01]  /*ddd0*/  BPT.TRAP 0x1 ;  /* 0x000000040000795c */ /* 0x000fe20000300000 */
.L_x_225:
        /* <DEDUP_REMOVED lines=24> */
[----:B------:R-:W-:Y:S01]  /*df60*/  VIADD R4, R4, 0x40 ;  /* 0x0000004004047836 */ /* 0x000fe20000000000 */
        /* <DEDUP_REMOVED lines=23> */
[----:B------:R-:W-:Y:S01]  /*e0e0*/  IMAD.X R10, RZ, RZ, R10, P3 ;  /* 0x000000ffff0a7224 */ /* 0x000fe200018e060a */
[----:B------:R2:W-:Y:S01]  /*e0f0*/  UTMALDG.4D [UR24], [UR4], desc[UR6] ;  /* 0x00000618040075b4 */ /* 0x0005e20008019000 */
[----:B------:R2:W-:Y:S01]  /*e100*/  UTMALDG.4D [UR16], [UR4], desc[UR6] ;  /* 0x00000610040075b4 */ /* 0x0005e20008019000 */
[----:B------:R2:W-:Y:S02]  /*e110*/  UBLKCP.S.G [UR8], [UR14], UR10 ;  /* 0x000000080e0073ba */ /* 0x0005e4000800020a */
[----:B--2---:R-:W-:Y:S05]  /*e120*/  @!P1 BRA `(.L_x_226) ;  /* 0xfffffff800149947 */ /* 0x004fea000383ffff */
[----:B------:R-:W-:-:S07]  /*e130*/  VIADD R5, R16, 0x1 ;  /* 0x0000000110057836 */ /* 0x000fce0000000000 */
.L_x_221:
[----:B------:R-:W2:Y:S01]  /*e140*/  S2R R8, SR_CTAID.Y ;  /* 0x0000000000087919 */ /* 0x000ea20000002600 */
[----:B------:R-:W-:Y:S01]  /*e150*/  SHF.L.U32 R7, R14, 0x1f, RZ ;  /* 0x0000001f0e077819 */ /* 0x000fe200000006ff */
[----:B------:R-:W3:Y:S03]  /*e160*/  LDC.64 R16, c[0x0][0x730] ;  /* 0x0001cc00ff107b82 */ /* 0x000ee60000000a00 */
[----:B------:R-:W4:Y:S05]  /*e170*/  SYNCS.PHASECHK.TRANS64.TRYWAIT P1, [R0+URZ+0x31638], R7 ;  /* 0x03163807000075a7 */ /* 0x000f2a000802017f */
[----:B------:R-:W0:Y:S01]  /*e180*/  LDC.64 R12, c[0x0][0x738] ;  /* 0x0001ce00ff0c7b82 */ /* 0x000e220000000a00 */
[----:B---3-5:R-:W-:Y:S01]  /*e190*/  IMAD.WIDE.U32 R2, R16, UR20, R2 ;  /* 0x0000001410027c25 */ /* 0x028fe2000f8e0002 */
[----:B--2---:R-:W-:-:S05]  /*e1a0*/  SHF.R.S32.HI R8, RZ, 0x1f, R8 ;  /* 0x0000001fff087819 */ /* 0x004fca0000011408 */
[----:B------:R-:W-:-:S04]  /*e1b0*/  IMAD R8, R8, R16, RZ ;  /* 0x0000001008087224 */ /* 0x000fc800078e02ff */
[----:B------:R-:W-:-:S04]  /*e1c0*/  IMAD R17, R17, UR20, R8 ;  /* 0x0000001411117c24 */ /* 0x000fc8000f8e0208 */
[----:B------:R-:W-:Y:S02]  /*e1d0*/  IMAD.IADD R3, R17, 0x1, R3 ;  /* 0x0000000111037824 */ /* 0x000fe400078e0203 */
[----:B0-----:R-:W-:Y:S02]  /*e1e0*/  IMAD R8, R15, R12, RZ ;  /* 0x0000000c0f087224 */ /* 0x001fe400078e02ff */
[----:B------:R-:W-:-:S04]  /*e1f0*/  IMAD.WIDE.U32 R2, R12, UR21, R2 ;  /* 0x000000150c027c25 */ /* 0x000fc8000f8e0002 */
[----:B------:R-:W-:Y:S01]  /*e200*/  IMAD R13, R13, UR21, R8 ;  /* 0x000000150d0d7c24 */ /* 0x000fe2000f8e0208 */
[----:B----4-:R-:W-:Y:S06]  /*e210*/  @!P1 BRA `(.L_x_227) ;  /* 0x0000000400ec9947 */ /* 0x010fec0003800000 */
.L_x_238:
[----:B0-----:R-:W-:Y:S01]  /*e220*/  IMAD.IADD R7, R13, 0x1, R3 ;  /* 0x000000010d077824 */ /* 0x001fe200078e0203 */
[----:B------:R-:W-:Y:S06]  /*e230*/  @P0 BRA `(.L_x_228) ;  /* 0x0000000000180947 */ /* 0x000fec0003800000 */
[----:B------:R-:W0:Y:S01]  /*e240*/  S2R R8, SR_TID.X ;  /* 0x0000000000087919 */ /* 0x000e220000002100 */
[----:B------:R-:W-:-:S04]  /*e250*/  IMAD.MOV.U32 R13, RZ, RZ, 0x8100 ;  /* 0x00008100ff0d7424 */ /* 0x000fc800078e00ff */
[----:B------:R2:W-:Y:S01]  /*e260*/  SYNCS.ARRIVE.TRANS64 RZ, [R0+URZ+0x31630], R13 ;  /* 0x0316300d00ff79a7 */ /* 0x0005e2000800003f */
[----:B0-----:R-:W-:-:S13]  /*e270*/  LOP3.LUT P0, RZ, R8, 0x1f, RZ, 0xc0, !PT ;  /* 0x0000001f08ff7812 */ /* 0x001fda000780c0ff */
[----:B--2---:R-:W-:Y:S05]  /*e280*/  @!P0 BRA `(.L_x_228) ;  /* 0x0000000000048947 */ /* 0x004fea0003800000 */
[----:B------:R-:W-:Y:S01]  /*e290*/  BPT.TRAP 0x1 ;  /* 0x000000040000795c */ /* 0x000fe20000300000 */
.L_x_228:
[----:B------:R-:W0:Y:S01]  /*e2a0*/  LDC.64 R12, c[0x0][0x728] ;  /* 0x0001ca00ff0c7b82 */ /* 0x000e220000000a00 */
[C---:B------:R-:W-:Y:S01]  /*e2b0*/  IADD3 R2, P0, R4.reuse, R2, RZ ;  /* 0x0000000204027210 */ /* 0x040fe20007f1e0ff */
[----:B------:R-:W-:Y:S01]  /*e2c0*/  UMOV UR6, 0x0 ;  /* 0x0000000000067882 */ /* 0x000fe20000000000 */
[C---:B------:R-:W-:Y:S01]  /*e2d0*/  R2UR UR43, R4.reuse ;  /* 0x00000000042b72ca */ /* 0x040fe200000e0000 */
[----:B------:R-:W-:Y:S01]  /*e2e0*/  UMOV UR7, 0x14f00000 ;  /* 0x14f0000000077882 */ /* 0x000fe20000000000 */
[----:B------:R-:W-:Y:S01]  /*e2f0*/  LEA.HI.X.SX32 R3, R4, R7, 0x1, P0 ;  /* 0x0000000704037211 */ /* 0x000fe200000f0eff */
        /* <DEDUP_REMOVED lines=10> */
[----:B------:R-:W-:Y:S01]  /*e3a0*/  UIADD3 UR43, UR43, UR51, URZ ;  /* 0x000000332b2b7290 */ /* 0x000fe2000fffe03f */
[----:B------:R-:W-:Y:S01]  /*e3b0*/  LOP3.LUT R4, R14, 0x1, RZ, 0x3c, !PT ;  /* 0x000000010e047812 */ /* 0x000fe200078e3cff */
[----:B------:R-:W-:Y:S01]  /*e3c0*/  UMOV UR18, 0xc0 ;  /* 0x000000c000127882 */ /* 0x000fe20000000000 */
[----:B------:R-:W-:Y:S01]  /*e3d0*/  UMOV UR10, 0x10 ;  /* 0x00000010000a7882 */ /* 0x000fe20000000000 */
[----:B------:R-:W-:-:S02]  /*e3e0*/  UIADD3 UR40, UR8, 0x24100, URZ ;  /* 0x0002410008287890 */ /* 0x000fc4000fffe03f */
[----:B------:R-:W-:Y:S01]  /*e3f0*/  UIADD3 UR41, UR8, 0x31630, URZ ;  /* 0x0003163008297890 */ /* 0x000fe2000fffe03f */
[C---:B0-----:R-:W-:Y:S01]  /*e400*/  LEA R12, P0, R2.reuse, R12, 0x2 ;  /* 0x0000000c020c7211 */ /* 0x041fe200078010ff */
[----:B------:R-:W-:Y:S02]  /*e410*/  UIADD3 UR32, UR8, 0x26100, URZ ;  /* 0x0002610008207890 */ /* 0x000fe4000fffe03f */
[----:B------:R-:W-:Y:S01]  /*e420*/  UIADD3 UR24, UR8, 0x28100, URZ ;  /* 0x0002810008187890 */ /* 0x000fe2000fffe03f */
[----:B------:R-:W-:Y:S01]  /*e430*/  LEA.HI.X R13, R2, R13, R3, 0x2, P0 ;  /* 0x0000000d020d7211 */ /* 0x000fe200000f1403 */
[----:B------:R-:W-:Y:S01]  /*e440*/  UIADD3 UR16, UR8, 0x2a100, URZ ;  /* 0x0002a10008107890 */ /* 0x000fe2000fffe03f */
[----:B------:R-:W-:Y:S01]  /*e450*/  IADD3 R9, P0, R9, 0x1f0, RZ ;  /* 0x000001f009097810 */ /* 0x000fe20007f1e0ff */
[----:B------:R-:W-:Y:S01]  /*e460*/  UIADD3 UR8, UR8, 0x2c300, URZ ;  /* 0x0002c30008087890 */ /* 0x000fe2000fffe03f */
[----:B------:R-:W-:Y:S01]  /*e470*/  R2UR UR14, R12 ;  /* 0x000000000c0e72ca */ /* 0x000fe200000e0000 */
[----:B------:R-:W-:Y:S01]  /*e480*/  UMOV UR33, UR41 ;  /* 0x0000002900217c82 */ /* 0x000fe20008000000 */
[----:B------:R-:W-:Y:S01]  /*e490*/  R2UR UR4, R9 ;  /* 0x00000000090472ca */ /* 0x000fe200000e0000 */
[----:B------:R-:W-:Y:S01]  /*e4a0*/  IMAD.X R11, RZ, RZ, R11, P0 ;  /* 0x000000ffff0b7224 */ /* 0x000fe200000e060b */
[----:B------:R-:W-:Y:S01]  /*e4b0*/  R2UR UR15, R13 ;  /* 0x000000000d0f72ca */ /* 0x000fe200000e0000 */
[----:B------:R-:W-:Y:S01]  /*e4c0*/  UMOV UR35, UR43 ;  /* 0x0000002b00237c82 */ /* 0x000fe20008000000 */
[----:B------:R-:W-:Y:S01]  /*e4d0*/  UMOV UR25, UR41 ;  /* 0x0000002900197c82 */ /* 0x000fe20008000000 */
[----:B------:R-:W-:Y:S01]  /*e4e0*/  UMOV UR27, UR43 ;  /* 0x0000002b001b7c82 */ /* 0x000fe20008000000 */
[----:B------:R-:W-:Y:S01]  /*e4f0*/  R2UR UR5, R11 ;  /* 0x000000000b0572ca */ /* 0x000fe200000e0000 */
[----:B------:R-:W-:Y:S01]  /*e500*/  UMOV UR17, UR41 ;  /* 0x0000002900117c82 */ /* 0x000fe20008000000 */
[----:B------:R-:W-:Y:S01]  /*e510*/  UMOV UR19, UR43 ;  /* 0x0000002b00137c82 */ /* 0x000fe20008000000 */
[----:B------:R-:W-:Y:S01]  /*e520*/  UMOV UR9, UR41 ;  /* 0x0000002900097c82 */ /* 0x000fe20008000000 */
        /* <DEDUP_REMOVED lines=9> */
[----:B0-----:R-:W-:Y:S01]  /*e5c0*/  NOP ;  /* 0x0000000000007918 */ /* 0x001fe20000000000 */
.L_x_217:
[----:B------:R-:W-:Y:S05]  /*e5d0*/  WARPSYNC.ALL ;  /* 0x0000000000007948 */ /* 0x000fea0003800000 */
[----:B------:R-:W-:-:S13]  /*e5e0*/  ELECT P0, URZ, PT ;  /* 0x00000000003f782f */ /* 0x000fda0003800000 */
[----:B------:R-:W-:Y:S05]  /*e5f0*/  @!P0 BRA `(.L_x_117) ;  /* 0x0000000000708947 */ /* 0x000fea0003800000 */
[----:B------:R-:W-:-:S04]  /*e600*/  LOP3.LUT R21, R21, 0x2, RZ, 0xfc, !PT ;  /* 0x0000000215157812 */ /* 0x000fc800078efcff */
[----:B------:R-:W-:-:S13]  /*e610*/  ISETP.NE.AND P1, PT, R21, 0x3, PT ;  /* 0x000000031500780c */ /* 0x000fda0003f25270 */
[----:B------:R-:W-:Y:S05]  /*e620*/  @!P1 BRA `(.L_x_229) ;  /* 0x0000000000049947 */ /* 0x000fea0003800000 */
[----:B-1----:R-:W-:Y:S01]  /*e630*/  BPT.TRAP 0x1 ;  /* 0x000000040000795c */ /* 0x002fe20000300000 */
.L_x_229:
[----:B------:R-:W0:Y:S01]  /*e640*/  S2R R3, SR_CgaCtaId ;  /* 0x0000000000037919 */ /* 0x000e220000008800 */
[----:B------:R-:W-:-:S04]  /*e650*/  MOV R2, 0x400 ;  /* 0x0000040000027802 */ /* 0x000fc80000000f00 */
[----:B0-----:R-:W-:Y:S02]  /*e660*/  LEA R7, R3, R2, 0x18 ;  /* 0x0000000203077211 */ /* 0x001fe400078ec0ff */
[----:B------:R-:W-:-:S03]  /*e670*/  SHF.L.U32 R3, R0, 0x1f, RZ ;  /* 0x0000001f00037819 */ /* 0x000fc600000006ff */
[----:B------:R-:W-:-:S04]  /*e680*/  VIADD R2, R7, 0x31620 ;  /* 0x0003162007027836 */ /* 0x000fc80000000000 */
[----:B------:R-:W-:-:S04]  /*e690*/  IMAD R6, R5, 0x8, R2 ;  /* 0x0000000805067824 */ /* 0x000fc800078e0202 */
[----:B------:R-:W0:Y:S02]  /*e6a0*/  SYNCS.PHASECHK.TRANS64.TRYWAIT P0, [R6+URZ], R3 ;  /* 0x00000003060075a7 */ /* 0x000e24000800017f */
[----:B0-----:R-:W-:Y:S05]  /*e6b0*/  @!P0 BRA `(.L_x_230) ;  /* 0x0000000000d88947 */ /* 0x001fea0003800000 */
.L_x_239:
[----:B------:R-:W-:-:S05]  /*e6c0*/  VIADD R5, R5, 0x1 ;  /* 0x0000000105057836 */ /* 0x000fca0000000000 */
[----:B------:R-:W-:-:S04]  /*e6d0*/  ISETP.NE.AND P0, PT, R5, 0x2, PT ;  /* 0x000000020500780c */ /* 0x000fc80003f05270 */
[----:B0-----:R-:W-:Y:S02]  /*e6e0*/  SEL R3, RZ, 0x1, P0 ;  /* 0x00000001ff037807 */ /* 0x001fe40000000000 */
[----:B------:R-:W-:Y:S02]  /*e6f0*/  SEL R5, R5, RZ, P0 ;  /* 0x000000ff05057207 */ /* 0x000fe40000000000 */
[----:B------:R-:W-:-:S03]  /*e700*/  LOP3.LUT R0, R0, R3, RZ, 0x3c, !PT ;  /* 0x0000000300007212 */ /* 0x000fc600078e3cff */
[----:B------:R-:W-:Y:S01]  /*e710*/  IMAD R5, R5, 0x8, R2 ;  /* 0x0000000805057824 */ /* 0x000fe200078e0202 */
[----:B------:R-:W-:-:S04]  /*e720*/  SHF.L.U32 R0, R0, 0x1f, RZ ;  /* 0x0000001f00007819 */ /* 0x000fc800000006ff */
[----:B------:R-:W0:Y:S02]  /*e730*/  SYNCS.PHASECHK.TRANS64.TRYWAIT P0, [R5+URZ], R0 ;  /* 0x00000000050075a7 */ /* 0x000e24000800017f */
[----:B0-----:R-:W-:Y:S05]  /*e740*/  @!P0 BRA `(.L_x_231) ;  /* 0x0000000000c88947 */ /* 0x001fea0003800000 */
.L_x_240:
[----:B------:R-:W-:Y:S05]  /*e750*/  @!P1 BRA `(.L_x_232) ;  /* 0x0000000000049947 */ /* 0x000fea0003800000 */
[----:B-1----:R-:W-:Y:S01]  /*e760*/  BPT.TRAP 0x1 ;  /* 0x000000040000795c */ /* 0x002fe20000300000 */
.L_x_232:
[----:B------:R-:W-:-:S07]  /*e770*/  SHF.L.U32 R4, R4, 0x1f, RZ ;  /* 0x0000001f04047819 */ /* 0x000fce00000006ff */
.L_x_233:
[----:B--2---:R2:W3:Y:S02]  /*e780*/  SYNCS.PHASECHK.TRANS64.TRYWAIT P0, [R7+URZ+0x31638], R4 ;  /* 0x03163804070075a7 */ /* 0x0044e4000800017f */
[----:B---3--:R-:W-:Y:S05]  /*e790*/  @!P0 NANOSLEEP.SYNCS 0x989680 ;  /* 0x009896800000895d */ /* 0x008fea0003900000 */
[----:B------:R-:W3:Y:S02]  /*e7a0*/  @!P0 SYNCS.PHASECHK.TRANS64 P0, [R7+URZ+0x31638], R4 ;  /* 0x03163804070085a7 */ /* 0x000ee4000800007f */
[----:B---3--:R-:W-:Y:S05]  /*e7b0*/  @!P0 BRA `(.L_x_233) ;  /* 0xfffffffc00f08947 */ /* 0x008fea000383ffff */
.L_x_117:
[----:B-1----:R-:W-:Y:S05]  /*e7c0*/  BSYNC B0 ;  /* 0x0000000000007941 */ /* 0x002fea0003800000 */
.L_x_111:
[----:B------:R-:W-:Y:S05]  /*e7d0*/  EXIT ;  /* 0x000000000000794d */ /* 0x000fea0003800000 */
.L_x_123:
[----:B0-----:R0:W1:Y:S02]  /*e7e0*/  SYNCS.PHASECHK.TRANS64.TRYWAIT P0, [R18+URZ+0x31600], R13 ;  /* 0x0316000d120075a7 */ /* 0x001064000800017f */
[----:B-1----:R-:W-:Y:S05]  /*e7f0*/  @!P0 NANOSLEEP.SYNCS 0x989680 ;  /* 0x009896800000895d */ /* 0x002fea0003900000 */
[----:B------:R-:W1:Y:S02]  /*e800*/  @!P0 SYNCS.PHASECHK.TRANS64 P0, [R18+URZ+0x31600], R13 ;  /* 0x0316000d120085a7 */ /* 0x000e64000800007f */
[----:B-1----:R-:W-:Y:S05]  /*e810*/  @!P0 BRA `(.L_x_123) ;  /* 0xfffffffc00f08947 */ /* 0x002fea000383ffff */
[----:B------:R-:W-:Y:S05]  /*e820*/  BRA `(.L_x_122) ;  /* 0xffffff2800207947 */ /* 0x000fea000383ffff */
.L_x_127:
[----:B-1----:R1:W2:Y:S02]  /*e830*/  SYNCS.PHASECHK.TRANS64.TRYWAIT P1, [R17+URZ+0x31610], R8 ;  /* 0x03161008110075a7 */ /* 0x0022a4000802017f */
[----:B--2---:R-:W-:Y:S05]  /*e840*/  @!P1 NANOSLEEP.SYNCS 0x989680 ;  /* 0x009896800000995d */ /* 0x004fea0003900000 */
[----:B------:R-:W2:Y:S02]  /*e850*/  @!P1 SYNCS.PHASECHK.TRANS64 P1, [R17+URZ+0x31610], R8 ;  /* 0x03161008110095a7 */ /* 0x000ea4000802007f */
[----:B--2---:R-:W-:Y:S05]  /*e860*/  @!P1 BRA `(.L_x_127) ;  /* 0xfffffffc00f09947 */ /* 0x004fea000383ffff */
[----:B------:R-:W-:Y:S05]  /*e870*/  BRA `(.L_x_126) ;  /* 0xffffff3000987947 */ /* 0x000fea000383ffff */
.L_x_131:
[----:B---3--:R3:W4:Y:S02]  /*e880*/  SYNCS.PHASECHK.TRANS64.TRYWAIT P1, [R18+URZ+0x31630], R9 ;  /* 0x03163009120075a7 */ /* 0x008724000802017f */
[----:B----4-:R-:W-:Y:S05]  /*e890*/  @!P1 NANOSLEEP.SYNCS 0x989680 ;  /* 0x009896800000995d */ /* 0x010fea0003900000 */
[----:B------:R-:W4:Y:S02]  /*e8a0*/  @!P1 SYNCS.PHASECHK.TRANS64 P1, [R18+URZ+0x31630], R9 ;  /* 0x03163009120095a7 */ /* 0x000f24000802007f */
[----:B----4-:R-:W-:Y:S05]  /*e8b0*/  @!P1 BRA `(.L_x_131) ;  /* 0xfffffffc00f09947 */ /* 0x010fea000383ffff */
[----:B------:R-:W-:Y:S05]  /*e8c0*/  BRA `(.L_x_130) ;  /* 0xffffff4c00987947 */ /* 0x000fea000383ffff */
.L_x_219:
[----:B0-----:R0:W1:Y:S02]  /*e8d0*/  SYNCS.PHASECHK.TRANS64.TRYWAIT P0, [R0+URZ+0x31620], R5 ;  /* 0x03162005000075a7 */ /* 0x001064000800017f */
[----:B-1----:R-:W-:Y:S05]  /*e8e0*/  @!P0 NANOSLEEP.SYNCS 0x989680 ;  /* 0x009896800000895d */ /* 0x002fea0003900000 */
[----:B------:R-:W1:Y:S02]  /*e8f0*/  @!P0 SYNCS.PHASECHK.TRANS64 P0, [R0+URZ+0x31620], R5 ;  /* 0x03162005000085a7 */ /* 0x000e64000800007f */
[----:B-1----:R-:W-:Y:S05]  /*e900*/  @!P0 BRA `(.L_x_219) ;  /* 0xfffffffc00f08947 */ /* 0x002fea000383ffff */
[----:B------:R-:W-:Y:S05]  /*e910*/  BRA `(.L_x_234) ;  /* 0xffffffe400947947 */ /* 0x000fea000383ffff */
.L_x_222:
[----:B0-----:R0:W1:Y:S02]  /*e920*/  SYNCS.PHASECHK.TRANS64.TRYWAIT P1, [R0+URZ+0x31638], R9 ;  /* 0x03163809000075a7 */ /* 0x001064000802017f */
[----:B-1----:R-:W-:Y:S05]  /*e930*/  @!P1 NANOSLEEP.SYNCS 0x989680 ;  /* 0x009896800000995d */ /* 0x002fea0003900000 */
[----:B------:R-:W1:Y:S02]  /*e940*/  @!P1 SYNCS.PHASECHK.TRANS64 P1, [R0+URZ+0x31638], R9 ;  /* 0x03163809000095a7 */ /* 0x000e64000802007f */
[----:B-1----:R-:W-:Y:S05]  /*e950*/  @!P1 BRA `(.L_x_222) ;  /* 0xfffffffc00f09947 */ /* 0x002fea000383ffff */
[----:B------:R-:W-:Y:S05]  /*e960*/  BRA `(.L_x_235) ;  /* 0xfffffff000107947 */ /* 0x000fea000383ffff */
.L_x_224:
[----:B------:R-:W-:-:S07]  /*e970*/  SHF.L.U32 R20, R6, 0x1f, RZ ;  /* 0x0000001f06147819 */ /* 0x000fce00000006ff */
.L_x_236:
[----:B0-----:R0:W1:Y:S02]  /*e980*/  SYNCS.PHASECHK.TRANS64.TRYWAIT P1, [R19+URZ+0x31620], R20 ;  /* 0x03162014130075a7 */ /* 0x001064000802017f */
[----:B-1----:R-:W-:Y:S05]  /*e990*/  @!P1 NANOSLEEP.SYNCS 0x989680 ;  /* 0x009896800000995d */ /* 0x002fea0003900000 */
[----:B------:R-:W1:Y:S02]  /*e9a0*/  @!P1 SYNCS.PHASECHK.TRANS64 P1, [R19+URZ+0x31620], R20 ;  /* 0x03162014130095a7 */ /* 0x000e64000802007f */
[----:B-1----:R-:W-:Y:S05]  /*e9b0*/  @!P1 BRA `(.L_x_236) ;  /* 0xfffffffc00f09947 */ /* 0x002fea000383ffff */
[----:B------:R-:W-:Y:S05]  /*e9c0*/  BRA `(.L_x_237) ;  /* 0xfffffff000e87947 */ /* 0x000fea000383ffff */
.L_x_227:
[----:B0-----:R0:W2:Y:S02]  /*e9d0*/  SYNCS.PHASECHK.TRANS64.TRYWAIT P1, [R0+URZ+0x31638], R7 ;  /* 0x03163807000075a7 */ /* 0x0010a4000802017f */
[----:B--2---:R-:W-:Y:S05]  /*e9e0*/  @!P1 NANOSLEEP.SYNCS 0x989680 ;  /* 0x009896800000995d */ /* 0x004fea0003900000 */
[----:B------:R-:W2:Y:S02]  /*e9f0*/  @!P1 SYNCS.PHASECHK.TRANS64 P1, [R0+URZ+0x31638], R7 ;  /* 0x03163807000095a7 */ /* 0x000ea4000802007f */
[----:B--2---:R-:W-:Y:S05]  /*ea00*/  @!P1 BRA `(.L_x_227) ;  /* 0xfffffffc00f09947 */ /* 0x004fea000383ffff */
[----:B------:R-:W-:Y:S05]  /*ea10*/  BRA `(.L_x_238) ;  /* 0xfffffff800007947 */ /* 0x000fea000383ffff */
.L_x_230:
[----:B0-----:R0:W2:Y:S02]  /*ea20*/  SYNCS.PHASECHK.TRANS64.TRYWAIT P0, [R6+URZ], R3 ;  /* 0x00000003060075a7 */ /* 0x0010a4000800017f */
[----:B--2---:R-:W-:Y:S05]  /*ea30*/  @!P0 NANOSLEEP.SYNCS 0x989680 ;  /* 0x009896800000895d */ /* 0x004fea0003900000 */
[----:B------:R-:W2:Y:S02]  /*ea40*/  @!P0 SYNCS.PHASECHK.TRANS64 P0, [R6+URZ], R3 ;  /* 0x00000003060085a7 */ /* 0x000ea4000800007f */
[----:B--2---:R-:W-:Y:S05]  /*ea50*/  @!P0 BRA `(.L_x_230) ;  /* 0xfffffffc00f08947 */ /* 0x004fea000383ffff */
[----:B------:R-:W-:Y:S05]  /*ea60*/  BRA `(.L_x_239) ;  /* 0xfffffffc00147947 */ /* 0x000fea000383ffff */
.L_x_231:
[----:B0-----:R0:W2:Y:S02]  /*ea70*/  SYNCS.PHASECHK.TRANS64.TRYWAIT P0, [R5+URZ], R0 ;  /* 0x00000000050075a7 */ /* 0x0010a4000800017f */
[----:B--2---:R-:W-:Y:S05]  /*ea80*/  @!P0 NANOSLEEP.SYNCS 0x989680 ;  /* 0x009896800000895d */ /* 0x004fea0003900000 */
[----:B------:R-:W2:Y:S02]  /*ea90*/  @!P0 SYNCS.PHASECHK.TRANS64 P0, [R5+URZ], R0 ;  /* 0x00000000050085a7 */ /* 0x000ea4000800007f */
[----:B--2---:R-:W-:Y:S05]  /*eaa0*/  @!P0 BRA `(.L_x_231) ;  /* 0xfffffffc00f08947 */ /* 0x004fea000383ffff */
[----:B------:R-:W-:Y:S05]  /*eab0*/  BRA `(.L_x_240) ;  /* 0xfffffffc00247947 */ /* 0x000fea000383ffff */
.L_x_241:
        /* <DEDUP_REMOVED lines=12> */
.L_x_1147:


//--------------------- .text._ZN7cutlass13device_kernelIN5flash11enable_sm90INS1_16FlashAttnBwdSm90INS1_25CollectiveMainloopBwdSm90ILi2ELi1ELi1EN4cute5tupleIJNS5_1CILi1EEES8_S8_EEENS6_IJNS7_ILi64EEENS7_ILi80EEENS7_ILi256EEEEEENS_10bfloat16_tEfNS_4arch4Sm90ELb0ELb0ELb0ELb1ELb0ELb0ELb1ELb1ELi2ELi1ELi1ELi1ELb0EEENS1_24CollectiveEpilogueBwdGQAISD_fSG_Li256ELb1ELb0EEENS1_19SingleTileSchedulerILb1ELb0ELb0ELi80EEEEEEEEEvNT_6ParamsE --------------------------
	.section	.text._ZN7cutlass13device_kernelIN5flash11enable_sm90INS1_16FlashAttnBwdSm90INS1_25CollectiveMainloopBwdSm90ILi2ELi1ELi1EN4cute5tupleIJNS5_1CILi1EEES8_S8_EEENS6_IJNS7_ILi64EEENS7_ILi80EEENS7_ILi256EEEEEENS_10bfloat16_tEfNS_4arch4Sm90ELb0ELb0ELb0ELb1ELb0ELb0ELb1ELb1ELi2ELi1ELi1ELi1ELb0EEENS1_24CollectiveEpilogueBwdGQAISD_fSG_Li256ELb1ELb0EEENS1_19SingleTileSchedulerILb1ELb0ELb0ELi80EEEEEEEEEvNT_6ParamsE,"ax",@progbits
	.align	128
.text._ZN7cutlass13device_kernelIN5flash11enable_sm90INS1_16FlashAttnBwdSm90INS1_25CollectiveMainloopBwdSm90ILi2ELi1ELi1EN4cute5tupleIJNS5_1CILi1EEES8_S8_EEENS6_IJNS7_ILi64EEENS7_ILi80EEENS7_ILi256EEEEEENS_10bfloat16_tEfNS_4arch4Sm90ELb0ELb0ELb0ELb1ELb0ELb0ELb1ELb1ELi2ELi1ELi1ELi1ELb0EEENS1_24CollectiveEpilogueBwdGQAISD_fSG_Li256ELb1ELb0EEENS1_19SingleTileSchedulerILb1ELb0ELb0ELi80EEEEEEEEEvNT_6ParamsE:
        .type           _ZN7cutlass13device_kernelIN5flash11enable_sm90INS1_16FlashAttnBwdSm90INS1_25CollectiveMainloopBwdSm90ILi2ELi1ELi1EN4cute5tupleIJNS5_1CILi1EEES8_S8_EEENS6_IJNS7_ILi64EEENS7_ILi80EEENS7_ILi256EEEEEENS_10bfloat16_tEfNS_4arch4Sm90ELb0ELb0ELb0ELb1ELb0ELb0ELb1ELb1ELi2ELi1ELi1ELi1ELb0EEENS1_24CollectiveEpilogueBwdGQAISD_fSG_Li256ELb1ELb0EEENS1_19SingleTileSchedulerILb1ELb0ELb0ELi80EEEEEEEEEvNT_6ParamsE,@function
        .size           _ZN7cutlass13device_kernelIN5flash11enable_sm90INS1_16FlashAttnBwdSm90INS1_25CollectiveMainloopBwdSm90ILi2ELi1ELi1EN4cute5tupleIJNS5_1CILi1EEES8_S8_EEENS6_IJNS7_ILi64EEENS7_ILi80EEENS7_ILi256EEEEEENS_10bfloat16_tEfNS_4arch4Sm90ELb0ELb0ELb0ELb1ELb0ELb0ELb1ELb1ELi2ELi1ELi1ELi1ELb0EEENS1_24CollectiveEpilogueBwdGQAISD_fSG_Li256ELb1ELb0EEENS1_19SingleTileSchedulerILb1ELb0ELb0ELi80EEEEEEEEEvNT_6ParamsE,(.L_x_1148 - _ZN7cutlass13device_kernelIN5flash11enable_sm90INS1_16FlashAttnBwdSm90INS1_25CollectiveMainloopBwdSm90ILi2ELi1ELi1EN4cute5tupleIJNS5_1CILi1EEES8_S8_EEENS6_IJNS7_ILi64EEENS7_ILi80EEENS7_ILi256EEEEEENS_10bfloat16_tEfNS_4arch4Sm90ELb0ELb0ELb0ELb1ELb0ELb0ELb1ELb1ELi2ELi1ELi1ELi1ELb0EEENS1_24CollectiveEpilogueBwdGQAISD_fSG_Li256ELb1ELb0EEENS1_19SingleTileSchedulerILb1ELb0ELb0ELi80EEEEEEEEEvNT_6ParamsE)
        .other          _ZN7cutlass13device_kernelIN5flash11enable_sm90INS1_16FlashAttnBwdSm90INS1_25CollectiveMainloopBwdSm90ILi2ELi1ELi1EN4cute5tupleIJNS5_1CILi1EEES8_S8_EEENS6_IJNS7_ILi64EEENS7_ILi80EEENS7_ILi256EEEEEENS_10bfloat16_tEfNS_4arch4Sm90ELb0ELb0ELb0ELb1ELb0ELb0ELb1ELb1ELi2ELi1ELi1ELi1ELb0EEENS1_24CollectiveEpilogueBwdGQAISD_fSG_Li256ELb1ELb0EEENS1_19SingleTileSchedulerILb1ELb0ELb0ELi80EEEEEEEEEvNT_6ParamsE,@"STO_CUDA_ENTRY STV_DEFAULT"
_ZN7cutlass13device_kernelIN5flash11enable_sm90INS1_16FlashAttnBwdSm90INS1_25CollectiveMainloopBwdSm90ILi2ELi1ELi1EN4cute5tupleIJNS5_1CILi1EEES8_S8_EEENS6_IJNS7_ILi64EEENS7_ILi80EEENS7_ILi256EEEEEENS_10bfloat16_tEfNS_4arch4Sm90ELb0ELb0ELb0ELb1ELb0ELb0ELb1ELb1ELi2ELi1ELi1ELi1ELb0EEENS1_24CollectiveEpilogueBwdGQAISD_fSG_Li256ELb1ELb0EEENS1_19SingleTileSchedulerILb1ELb0ELb0ELi80EEEEEEEEEvNT_6ParamsE:
        /* <DEDUP_REMOVED lines=23> */
.L_x_243:
[----:B------:R-:W-:Y:S05]  /*0170*/  BSYNC B0 ;  /* 0x0000000000007941 */ /* 0x000fea0003800000 */
.L_x_242:
        /* <DEDUP_REMOVED lines=34> */
.L_x_244:
        /* <DEDUP_REMOVED lines=20> */
.L_x_245:
[----:B-1----:R-:W-:Y:S01]  /*04e0*/  ISETP.NE.AND P0, PT, R2, RZ, PT ;  /* 0x000000ff0200720c */ /* 0x002fe20003f05270 */
[----:B------:R-:W-:Y:S01]  /*04f0*/  IMAD.MOV.U32 R21, RZ, RZ, 0x1 ;  /* 0x00000001ff157424 */ /* 0x000fe200078e00ff */
[----:B------:R-:W-:Y:S01]  /*0500*/  NOP ;  /* 0x0000000000007918 */ /* 0x000fe20000000000 */
[----:B------:R-:W-:Y:S03]  /*0510*/  BSSY B0, `(.L_x_246) ;  /* 0x0000a96000007945 */ /* 0x000fe60003800000 */
[----:B------:R-:W-:Y:S01]  /*0520*/  SEL R21, R21, 0x2, !P0 ;  /* 0x0000000215157807 */ /* 0x000fe20004000000 */
[----:B--23--:R-:W-:Y:S06]  /*0530*/  BAR.SYNC.DEFER_BLOCKING 0x0 ;  /* 0x0000000000007b1d */ /* 0x00cfec0000010000 */
[----:B------:R-:W-:Y:S05]  /*0540*/  @!P0 BRA `(.L_x_247) ;  /* 0x0000008800608947 */ /* 0x000fea0003800000 */
.L_x_248:
[----:B------:R-:W-:-:S08]  /*0550*/  NOP ;  /* 0x0000000000007918 */ /* 0x000fd00000000000 */
[----:B------:R-:W1:Y:S02]  /*0560*/  USETMAXREG.TRY_ALLOC.CTAPOOL UP0, 0xf0 ;  /* 0x000000f0000079c8 */ /* 0x000e640008000600 */
[----:B-1----:R-:W-:-:S13]  /*0570*/  PLOP3.LUT P0, PT, PT, PT, UP0, 0x80, 0x0 ;  /* 0x000000000000781c */ /* 0x002fda0003f0f008 */
[----:B------:R-:W-:Y:S05]  /*0580*/  @!P0 BRA `(.L_x_248) ;  /* 0xfffffffc00f08947 */ /* 0x000fea000383ffff */
[----:B------:R-:W-:Y:S01]  /*0590*/  ULDC.64 UR4, c[0x0][0x8e0] ;  /* 0x0002380000047ab9 */ /* 0x000fe20000000a00 */
[----:B------:R-:W1:Y:S01]  /*05a0*/  S2R R11, SR_CTAID.X ;  /* 0x00000000000b7919 */ /* 0x000e620000002500 */
[----:B------:R-:W-:Y:S01]  /*05b0*/  ISETP.NE.U32.AND P0, PT, RZ, UR4, PT ;  /* 0x00000004ff007c0c */ /* 0x000fe2000bf05070 */
[----:B------:R-:W2:Y:S03]  /*05c0*/  S2R R7, SR_CTAID.Z ;  /* 0x0000000000077919 */ /* 0x000ea60000002700 */
[----:B------:R-:W-:-:S13]  /*05d0*/  ISETP.NE.AND.EX P0, PT, RZ, UR5, PT, P0 ;  /* 0x00000005ff007c0c */ /* 0x000fda000bf05300 */
[----:B------:R-:W-:Y:S05]  /*05e0*/  @!P0 BRA `(.L_x_249) ;  /* 0x0000000000148947 */ /* 0x000fea0003800000 */
[----:B------:R-:W2:Y:S01]  /*05f0*/  LDC.64 R2, c[0x0][0x8e0] ;  /* 0x00023800ff027b82 */ /* 0x000ea20000000a00 */
[----:B------:R-:W-:Y:S01]  /*0600*/  ULDC.64 UR4, c[0x0][0x208] ;  /* 0x0000820000047ab9 */ /* 0x000fe20000000a00 */
[----:B--2---:R-:W-:-:S05]  /*0610*/  IMAD.WIDE R2, R7, 0x4, R2 ;  /* 0x0000000407027825 */ /* 0x004fca00078e0202 */
[----:B------:R2:W5:Y:S01]  /*0620*/  LDG.E R0, desc[UR4][R2.64] ;  /* 0x0000000402007981 */ /* 0x000562000c1e1900 */
[----:B------:R-:W-:Y:S05]  /*0630*/  BRA `(.L_x_250) ;  /* 0x0000000000307947 */ /* 0x000fea0003800000 */
.L_x_249:
[----:B------:R-:W-:Y:S02]  /*0640*/  ULDC.64 UR4, c[0x0][0x8d8] ;  /* 0x0002360000047ab9 */ /* 0x000fe40000000a00 */
[----:B------:R-:W-:-:S04]  /*0650*/  ISETP.NE.U32.AND P0, PT, RZ, UR4, PT ;  /* 0x00000004ff007c0c */ /* 0x000fc8000bf05070 */
[----:B------:R-:W-:-:S13]  /*0660*/  ISETP.NE.AND.EX P0, PT, RZ, UR5, PT, P0 ;  /* 0x00000005ff007c0c */ /* 0x000fda000bf05300 */
[----:B------:R-:W-:Y:S05]  /*0670*/  @!P0 BRA `(.L_x_251) ;  /* 0x00000000001c8947 */ /* 0x000fea0003800000 */
[----:B------:R-:W2:Y:S01]  /*0680*/  LDC.64 R2, c[0x0][0x8d8] ;  /* 0x00023600ff027b82 */ /* 0x000ea20000000a00 */
[----:B------:R-:W-:Y:S01]  /*0690*/  ULDC.64 UR4, c[0x0][0x208] ;  /* 0x0000820000047ab9 */ /* 0x000fe20000000a00 */
[----:B--2---:R-:W-:-:S05]  /*06a0*/  IMAD.WIDE R2, R7, 0x4, R2 ;  /* 0x0000000407027825 */ /* 0x004fca00078e0202 */
[----:B------:R-:W2:Y:S04]  /*06b0*/  LDG.E R0, desc[UR4][R2.64] ;  /* 0x0000000402007981 */ /* 0x000ea8000c1e1900 */
[----:B------:R-:W2:Y:S02]  /*06c0*/  LDG.E R5, desc[UR4][R2.64+0x4] ;  /* 0x0000040402057981 */ /* 0x000ea4000c1e1900 */
[----:B--2---:R-:W-:Y:S01]  /*06d0*/  IMAD.IADD R0, R5, 0x1, -R0 ;  /* 0x0000000105007824 */ /* 0x004fe200078e0a00 */
[----:B------:R-:W-:Y:S06]  /*06e0*/  BRA `(.L_x_250) ;  /* 0x0000000000047947 */ /* 0x000fec0003800000 */
.L_x_251:
[----:B------:R-:W3:Y:S02]  /*06f0*/  LDC R0, c[0x0][0x8c4] ;  /* 0x00023100ff007b82 */ /* 0x000ee40000000800 */
.L_x_250:
[----:B-12---:R-:W-:-:S05]  /*0700*/  IMAD R3, R11, 0x50, RZ ;  /* 0x000000500b037824 */ /* 0x006fca00078e02ff */
[----:B---3-5:R-:W-:-:S04]  /*0710*/  ISETP.GE.AND P0, PT, R3, R0, PT ;  /* 0x000000000300720c */ /* 0x028fc80003f06270 */
[----:B------:R-:W-:-:S04]  /*0720*/  SEL R10, R7, 0xffffffff, !P0 ;  /* 0xffffffff070a7807 */ /* 0x000fc80004000000 */
[----:B------:R-:W-:Y:S01]  /*0730*/  ISETP.GE.AND P0, PT, R10, RZ, PT ;  /* 0x000000ff0a00720c */ /* 0x000fe20003f06270 */
[----:B------:R1:W-:-:S12]  /*0740*/  STL [R1], R10 ;  /* 0x0000000a01007387 */ /* 0x0003d80000100800 */
[----:B-1----:R-:W-:Y:S05]  /*0750*/  @!P0 BRA `(.L_x_252) ;  /* 0x000000a400c48947 */ /* 0x002fea0003800000 */
[----:B------:R-:W1:Y:S01]  /*0760*/  LDC.64 R4, c[0x0][0x770] ;  /* 0x0001dc00ff047b82 */ /* 0x000e620000000a00 */
[----:B------:R-:W-:-:S07]  /*0770*/  ULDC.64 UR6, c[0x0][0x208] ;  /* 0x0000820000067ab9 */ /* 0x000fce0000000a00 */
[----:B------:R-:W2:Y:S08]  /*0780*/  LDC.64 R2, c[0x0][0x770] ;  /* 0x0001dc00ff027b82 */ /* 0x000eb00000000a00 */
[----:B------:R-:W3:Y:S01]  /*0790*/  LDC.64 R8, c[0x0][0x780] ;  /* 0x0001e000ff087b82 */ /* 0x000ee20000000a00 */
[----:B-1----:R-:W-:-:S04]  /*07a0*/  ISETP.NE.U32.AND P1, PT, R4, RZ, PT ;  /* 0x000000ff0400720c */ /* 0x002fc80003f25070 */
[----:B------:R-:W-:Y:S01]  /*07b0*/  ISETP.NE.AND.EX P1, PT, R5, RZ, PT, P1 ;  /* 0x000000ff0500720c */ /* 0x000fe20003f25310 */
[----:B--2---:R-:W-:Y:S01]  /*07c0*/  IMAD.WIDE R6, R10, 0x4, R2 ;  /* 0x000000040a067825 */ /* 0x004fe200078e0202 */
[----:B---3--:R-:W-:-:S11]  /*07d0*/  ISETP.NE.U32.AND P0, PT, R8, RZ, PT ;  /* 0x000000ff0800720c */ /* 0x008fd60003f05070 */
[----:B------:R-:W2:Y:S01]  /*07e0*/  @P1 LDG.E R2, desc[UR6][R6.64] ;  /* 0x0000000606021981 */ /* 0x000ea2000c1e1900 */
[----:B------:R-:W-:Y:S01]  /*07f0*/  ISETP.NE.AND.EX P0, PT, R9, RZ, PT, P0 ;  /* 0x000000ff0900720c */ /* 0x000fe20003f05300 */
[----:B------:R-:W1:-:S12]  /*0800*/  LDC R8, c[0x0][0x290] ;  /* 0x0000a400ff087b82 */ /* 0x000e580000000800 */
[----:B------:R-:W3:Y:S01]  /*0810*/  @P0 LDC.64 R4, c[0x0][0x780] ;  /* 0x0001e000ff040b82 */ /* 0x000ee20000000a00 */
[----:B------:R-:W-:Y:S02]  /*0820*/  ULDC UR4, c[0x0][0x280] ;  /* 0x0000a00000047ab9 */ /* 0x000fe40000000800 */
[----:B------:R-:W-:Y:S01]  /*0830*/  IMAD.U32 R0, RZ, RZ, UR4 ;  /* 0x00000004ff007e24 */ /* 0x000fe2000f8e00ff */
[----:B------:R-:W-:Y:S02]  /*0840*/  ULDC.64 UR4, c[0x0][0x788] ;  /* 0x0001e20000047ab9 */ /* 0x000fe40000000a00 */
[----:B------:R-:W-:-:S04]  /*0850*/  ISETP.NE.U32.AND P2, PT, RZ, UR4, PT ;  /* 0x00000004ff007c0c */ /* 0x000fc8000bf45070 */
[----:B------:R-:W-:Y:S01]  /*0860*/  ISETP.NE.AND.EX P2, PT, RZ, UR5, PT, P2 ;  /* 0x00000005ff007c0c */ /* 0x000fe2000bf45320 */
[----:B---3--:R-:W-:-:S05]  /*0870*/  @P0 IMAD.WIDE R4, R10, 0x4, R4 ;  /* 0x000000040a040825 */ /* 0x008fca00078e0204 */
[----:B------:R3:W5:Y:S01]  /*0880*/  @P0 LDG.E R0, desc[UR6][R4.64] ;  /* 0x0000000604000981 */ /* 0x000762000c1e1900 */
[----:B--2---:R-:W-:-:S05]  /*0890*/  @P1 IMAD R2, R10, 0x40, R2 ;  /* 0x000000400a021824 */ /* 0x004fca00078e0202 */
[----:B------:R-:W-:-:S04]  /*08a0*/  @P1 SHF.R.S32.HI R3, RZ, 0x1f, R2 ;  /* 0x0000001fff031819 */ /* 0x000fc80000011402 */
[----:B------:R-:W-:-:S05]  /*08b0*/  @P1 LEA.HI R3, R3, R2, RZ, 0x6 ;  /* 0x0000000203031211 */ /* 0x000fca00078f30ff */
[----:B------:R-:W-:-:S05]  /*08c0*/  @P1 IMAD.SHL.U32 R3, R3, 0x100, RZ ;  /* 0x0000010003031824 */ /* 0x000fca00078e00ff */
[----:B------:R-:W-:Y:S02]  /*08d0*/  @P1 LOP3.LUT R9, R3, 0xffffc000, RZ, 0xc0, !PT ;  /* 0xffffc00003091812 */ /* 0x000fe400078ec0ff */
[----:B------:R-:W-:Y:S02]  /*08e0*/  CS2R R2, SRZ ;  /* 0x0000000000027805 */ /* 0x000fe4000001ff00 */
[----:B---3--:R-:W-:Y:S01]  /*08f0*/  @P1 SHF.R.S32.HI R4, RZ, 0x1f, R9 ;  /* 0x0000001fff041819 */ /* 0x008fe20000011409 */
[----:B-1----:R-:W-:Y:S06]  /*0900*/  @P0 BRA `(.L_x_253) ;  /* 0x0000000000140947 */ /* 0x002fec0003800000 */
[----:B------:R-:W-:Y:S05]  /*0910*/  @!P1 BRA `(.L_x_253) ;  /* 0x0000000000109947 */ /* 0x000fea0003800000 */
[----:B------:R-:W-:Y:S02]  /*0920*/  ULDC.64 UR4, c[0x0][0x208] ;  /* 0x0000820000047ab9 */ /* 0x000fe40000000a00 */
[----:B------:R-:W2:Y:S04]  /*0930*/  LDG.E R5, desc[UR4][R6.64] ;  /* 0x0000000406057981 */ /* 0x000ea8000c1e1900 */
[----:B-----5:R-:W2:Y:S02]  /*0940*/  LDG.E R0, desc[UR4][R6.64+0x4] ;  /* 0x0000040406007981 */ /* 0x020ea4000c1e1900 */
[----:B--2---:R-:W-:-:S07]  /*0950*/  IMAD.IADD R0, R0, 0x1, -R5 ;  /* 0x0000000100007824 */ /* 0x004fce00078e0a05 */
.L_x_253:
[----:B------:R-:W-:Y:S02]  /*0960*/  @P1 IMAD.MOV.U32 R2, RZ, RZ, R9 ;  /* 0x000000ffff021224 */ /* 0x000fe400078e0009 */
[----:B------:R-:W-:Y:S01]  /*0970*/  @P1 IMAD.MOV.U32 R3, RZ, RZ, R4 ;  /* 0x000000ffff031224 */ /* 0x000fe200078e0004 */
[----:B------:R-:W-:Y:S06]  /*0980*/  @!P2 BRA `(.L_x_254) ;  /* 0x000000000014a947 */ /* 0x000fec0003800000 */
[----:B------:R-:W1:Y:S01]  /*0990*/  LDC.64 R4, c[0x0][0x788] ;  /* 0x0001e200ff047b82 */ /* 0x000e620000000a00 */
[----:B------:R-:W-:Y:S01]  /*09a0*/  ULDC.64 UR4, c[0x0][0x208] ;  /* 0x0000820000047ab9 */ /* 0x000fe20000000a00 */
[----:B-1----:R-:W-:-:S05]  /*09b0*/  IMAD.WIDE R4, R10, 0x4, R4 ;  /* 0x000000040a047825 */ /* 0x002fca00078e0204 */
[----:B------:R1:W5:Y:S01]  /*09c0*/  LDG.E R8, desc[UR4][R4.64] ;  /* 0x0000000404087981 */ /* 0x000362000c1e1900 */
[----:B------:R-:W-:Y:S05]  /*09d0*/  BRA `(.L_x_255) ;  /* 0x0000000000287947 */ /* 0x000fea0003800000 */
.L_x_254:
        /* <DEDUP_REMOVED lines=9> */
[----:B--2---:R-:W-:-:S07]  /*0a70*/  IMAD.IADD R8, R7, 0x1, -R8 ;  /* 0x0000000107087824 */ /* 0x004fce00078e0a08 */
.L_x_255:
        /* <DEDUP_REMOVED lines=83> */
[----:B-1----:R-:W1:Y:S01]  /*0fb0*/  S2R R5, SR_CgaCtaId ;  /* 0x0000000000057919 */ /* 0x002e620000008800 */
[----:B------:R-:W-:Y:S01]  /*0fc0*/  MOV R18, 0x400 ;  /* 0x0000040000127802 */ /* 0x000fe20000000f00 */
[----:B------:R-:W-:Y:S01]  /*0fd0*/  VIADD R9, R0, 0x3f ;  /* 0x0000003f00097836 */ /* 0x000fe20000000000 */
[----:B------:R-:W-:Y:S01]  /*0fe0*/  SHF.L.U32 R13, RZ, 0x1f, RZ ;  /* 0x0000001fff0d7819 */ /* 0x000fe200000006ff */
[----:B------:R-:W2:Y:S01]  /*0ff0*/  S2R R4, SR_TID.X ;  /* 0x0000000000047919 */ /* 0x000ea20000002100 */
[----:B------:R-:W-:Y:S02]  /*1000*/  IMAD R10, R11, -0x50, R8 ;  /* 0xffffffb00b0a7824 */ /* 0x000fe400078e0208 */
[----:B------:R-:W-:-:S04]  /*1010*/  SHF.R.S32.HI R12, RZ, 0x1f, R9 ;  /* 0x0000001fff0c7819 */ /* 0x000fc80000011409 */
[----:B------:R-:W-:Y:S02]  /*1020*/  LEA.HI R12, R12, R9, RZ, 0x6 ;  /* 0x000000090c0c7211 */ /* 0x000fe400078f30ff */
[----:B-1----:R-:W-:-:S04]  /*1030*/  LEA R18, R5, R18, 0x18 ;  /* 0x0000001205127211 */ /* 0x002fc800078ec0ff */
[----:B------:R-:W1:Y:S01]  /*1040*/  SYNCS.PHASECHK.TRANS64.TRYWAIT P0, [R18+URZ+0x31800], R13 ;  /* 0x0318000d120075a7 */ /* 0x000e62000800017f */
[----:B--2---:R-:W-:-:S05]  /*1050*/  VIADD R4, R4, 0xffffff80 ;  /* 0xffffff8004047836 */ /* 0x004fca0000000000 */
[----:B------:R-:W-:-:S04]  /*1060*/  SHF.R.S32.HI R5, RZ, 0x1f, R4 ;  /* 0x0000001fff057819 */ /* 0x000fc80000011404 */
[CC--:B------:R-:W-:Y:S02]  /*1070*/  LEA.HI R6, R5.reuse, R4.reuse, RZ, 0x7 ;  /* 0x0000000405067211 */ /* 0x0c0fe400078f38ff */
[CC--:B------:R-:W-:Y:S02]  /*1080*/  LEA.HI R8, R5.reuse, R4.reuse, RZ, 0x5 ;  /* 0x0000000405087211 */ /* 0x0c0fe400078f28ff */
[----:B------:R-:W-:Y:S02]  /*1090*/  SHF.R.S32.HI R0, RZ, 0x7, R6 ;  /* 0x00000007ff007819 */ /* 0x000fe40000011406 */
[----:B------:R-:W-:-:S03]  /*10a0*/  LEA.HI R9, R5, R4, RZ, 0x4 ;  /* 0x0000000405097211 */ /* 0x000fc600078f20ff */
[----:B------:R2:W3:Y:S02]  /*10b0*/  SHFL.IDX PT, R7, R0, RZ, 0x1f ;  /* 0x00001fff00077589 */ /* 0x0004e400000e0000 */
[----:B-12---:R-:W-:Y:S05]  /*10c0*/  @P0 BRA `(.L_x_257) ;  /* 0x0000000000080947 */ /* 0x006fea0003800000 */
[----:B------:R-:W1:Y:S02]  /*10d0*/  SYNCS.PHASECHK.TRANS64.TRYWAIT P0, [R18+URZ+0x31800], R13 ;  /* 0x0318000d120075a7 */ /* 0x000e64000800017f */
[----:B-1----:R-:W-:Y:S05]  /*10e0*/  @!P0 BRA `(.L_x_258) ;  /* 0x0000009c00688947 */ /* 0x002fea0003800000 */
.L_x_257:
[----:B------:R-:W2:Y:S01]  /*10f0*/  LDL R15, [R1] ;  /* 0x00000000010f7983 */ /* 0x000ea20000100800 */
[----:B------:R-:W4:Y:S01]  /*1100*/  S2UR UR4, SR_CTAID.Y ;  /* 0x00000000000479c3 */ /* 0x000f220000002600 */
[----:B------:R-:W-:Y:S01]  /*1110*/  LOP3.LUT R11, R9, 0xffffff0, RZ, 0xc0, !PT ;  /* 0x0ffffff0090b7812 */ /* 0x000fe200078ec0ff */
[----:B------:R-:W-:Y:S01]  /*1120*/  IMAD.MOV.U32 R228, RZ, RZ, RZ ;  /* 0x000000ffffe47224 */ /* 0x000fe200078e00ff */
[--C-:B------:R-:W-:Y:S01]  /*1130*/  SHF.R.S32.HI R9, RZ, 0x5, R8.reuse ;  /* 0x00000005ff097819 */ /* 0x100fe20000011408 */
[----:B------:R-:W-:Y:S01]  /*1140*/  IMAD.MOV.U32 R19, RZ, RZ, RZ ;  /* 0x000000ffff137224 */ /* 0x000fe200078e00ff */
[----:B------:R-:W-:Y:S01]  /*1150*/  LOP3.LUT R5, R6, 0xffffff80, RZ, 0xc0, !PT ;  /* 0xffffff8006057812 */ /* 0x000fe200078ec0ff */
[----:B------:R-:W-:Y:S01]  /*1160*/  IMAD.IADD R11, R4, 0x1, -R11 ;  /* 0x00000001040b7824 */ /* 0x000fe200078e0a0b */
[----:B------:R-:W-:Y:S01]  /*1170*/  SHF.R.S32.HI R8, RZ, 0x1f, R8 ;  /* 0x0000001fff087819 */ /* 0x000fe20000011408 */
[----:B------:R-:W5:Y:S01]  /*1180*/  LDC.64 R16, c[0x0][0x2d8] ;  /* 0x0000b600ff107b82 */ /* 0x000f620000000a00 */
[----:B------:R-:W-:Y:S01]  /*1190*/  LEA.HI R6, R0, R0, RZ, 0x1 ;  /* 0x0000000000067211 */ /* 0x000fe200078f08ff */
[----:B------:R-:W-:Y:S01]  /*11a0*/  IMAD.IADD R5, R4, 0x1, -R5 ;  /* 0x0000000104057824 */ /* 0x000fe200078e0a05 */
[----:B------:R-:W-:Y:S01]  /*11b0*/  LEA.HI R8, R8, R9, RZ, 0x2 ;  /* 0x0000000908087211 */ /* 0x000fe200078f10ff */
[----:B------:R-:W-:Y:S01]  /*11c0*/  IMAD R11, R0, 0x40, R11 ;  /* 0x00000040000b7824 */ /* 0x000fe200078e020b */
[----:B-1----:R-:W-:Y:S01]  /*11d0*/  LOP3.LUT R13, R6, 0xfffffffe, RZ, 0xc0, !PT ;  /* 0xfffffffe060d7812 */ /* 0x002fe200078ec0ff */
[----:B------:R-:W-:Y:S01]  /*11e0*/  IMAD R14, R0, 0x800, R5 ;  /* 0x00000800000e7824 */ /* 0x000fe200078e0205 */
[----:B---3--:R-:W-:-:S02]  /*11f0*/  LEA.HI R4, R7, R7, RZ, 0x1 ;  /* 0x0000000707047211 */ /* 0x008fc400078f08ff */
[----:B------:R-:W-:Y:S02]  /*1200*/  CS2R R214, SRZ ;  /* 0x0000000000d67805 */ /* 0x000fe4000001ff00 */
[----:B------:R-:W-:Y:S01]  /*1210*/  LOP3.LUT R8, R8, 0xfffffc, RZ, 0xc0, !PT ;  /* 0x00fffffc08087812 */ /* 0x000fe200078ec0ff */
[----:B------:R-:W-:Y:S01]  /*1220*/  IMAD.IADD R13, R0, 0x1, -R13 ;  /* 0x00000001000d7824 */ /* 0x000fe200078e0a0d */
[----:B------:R-:W-:Y:S02]  /*1230*/  SHF.R.S32.HI R6, RZ, 0x1f, R5 ;  /* 0x0000001fff067819 */ /* 0x000fe40000011405 */
[----:B------:R-:W-:Y:S02]  /*1240*/  CS2R R212, SRZ ;  /* 0x0000000000d47805 */ /* 0x000fe4000001ff00 */
[----:B------:R-:W-:Y:S01]  /*1250*/  LOP3.LUT R4, R4, 0xfffffffe, RZ, 0xc0, !PT ;  /* 0xfffffffe04047812 */ /* 0x000fe200078ec0ff */
[----:B------:R-:W-:Y:S01]  /*1260*/  IMAD.IADD R8, R9, 0x1, -R8 ;  /* 0x0000000109087824 */ /* 0x000fe200078e0a08 */
[----:B------:R-:W-:Y:S01]  /*1270*/  LEA.HI R0, R6, R5, RZ, 0x2 ;  /* 0x0000000506007211 */ /* 0x000fe200078f10ff */
[----:B------:R-:W-:Y:S01]  /*1280*/  IMAD.SHL.U32 R9, R14, 0x4, RZ ;  /* 0x000000040e097824 */ /* 0x000fe200078e00ff */
[----:B----4-:R-:W-:Y:S01]  /*1290*/  USHF.R.S32.HI UR5, URZ, 0x1f, UR4 ;  /* 0x0000001f3f057899 */ /* 0x010fe20008011404 */
[----:B------:R-:W-:Y:S01]  /*12a0*/  IMAD.IADD R4, R7, 0x1, -R4 ;  /* 0x0000000107047824 */ /* 0x000fe200078e0a04 */
[--C-:B------:R-:W-:Y:S01]  /*12b0*/  SHF.R.S32.HI R7, RZ, 0x2, R0.reuse ;  /* 0x00000002ff077819 */ /* 0x100fe20000011400 */
[----:B------:R-:W-:Y:S01]  /*12c0*/  IMAD R11, R8, 0x10, R11 ;  /* 0x00000010080b7824 */ /* 0x000fe200078e020b */
[----:B------:R-:W-:Y:S01]  /*12d0*/  SHF.R.S32.HI R8, RZ, 0x1f, R0 ;  /* 0x0000001fff087819 */ /* 0x000fe20000011400 */
[----:B------:R-:W-:Y:S01]  /*12e0*/  IMAD R13, R13, -0x8, R10 ;  /* 0xfffffff80d0d7824 */ /* 0x000fe200078e020a */
[----:B------:R-:W-:Y:S01]  /*12f0*/  LOP3.LUT R0, R0, 0xfffffffc, RZ, 0xc0, !PT ;  /* 0xfffffffc00007812 */ /* 0x000fe200078ec0ff */
[----:B-----5:R-:W-:Y:S01]  /*1300*/  IMAD R10, R16, UR5, RZ ;  /* 0x00000005100a7c24 */ /* 0x020fe2000f8e02ff */
[----:B------:R-:W-:-:S02]  /*1310*/  IADD3 R2, P0, R9, R2, RZ ;  /* 0x0000000209027210 */ /* 0x000fc40007f1e0ff */
[----:B------:R-:W-:Y:S02]  /*1320*/  CS2R R210, SRZ ;  /* 0x0000000000d27805 */ /* 0x000fe4000001ff00 */
[----:B------:R-:W-:Y:S01]  /*1330*/  LEA.HI R6, R6, R5, RZ, 0x5 ;  /* 0x0000000506067211 */ /* 0x000fe200078f28ff */
[----:B------:R-:W-:Y:S01]  /*1340*/  IMAD.IADD R0, R5, 0x1, -R0 ;  /* 0x0000000105007824 */ /* 0x000fe200078e0a00 */
[----:B------:R-:W-:Y:S02]  /*1350*/  LEA.HI R8, R8, R7, RZ, 0x3 ;  /* 0x0000000708087211 */ /* 0x000fe400078f18ff */
[----:B------:R-:W-:Y:S02]  /*1360*/  CS2R R208, SRZ ;  /* 0x0000000000d07805 */ /* 0x000fe4000001ff00 */
[----:B------:R-:W-:Y:S01]  /*1370*/  LEA.HI.X.SX32 R3, R9, R3, 0x1, P0 ;  /* 0x0000000309037211 */ /* 0x000fe200000f0eff */
[----:B------:R-:W-:Y:S01]  /*1380*/  IMAD R9, R17, UR4, R10 ;  /* 0x0000000411097c24 */ /* 0x000fe2000f8e020a */
[----:B------:R-:W-:Y:S01]  /*1390*/  LOP3.LUT R8, R8, 0xfffffff8, RZ, 0xc0, !PT ;  /* 0xfffffff808087812 */ /* 0x000fe200078ec0ff */
[----:B------:R-:W-:Y:S01]  /*13a0*/  IMAD R0, R0, -0x2, R13 ;  /* 0xfffffffe00007824 */ /* 0x000fe200078e020d */
[----:B------:R-:W-:Y:S01]  /*13b0*/  SHF.R.S32.HI R6, RZ, 0x5, R6 ;  /* 0x00000005ff067819 */ /* 0x000fe20000011406 */
[----:B------:R-:W-:Y:S01]  /*13c0*/  IMAD.WIDE.U32 R2, R16, UR4, R2 ;  /* 0x0000000410027c25 */ /* 0x000fe2000f8e0002 */
[----:B------:R-:W-:Y:S01]  /*13d0*/  ULDC.64 UR4, c[0x0][0x2e0] ;  /* 0x0000b80000047ab9 */ /* 0x000fe20000000a00 */
[----:B------:R-:W-:-:S02]  /*13e0*/  LOP3.LUT R229, R21, 0x1, RZ, 0xfc, !PT ;  /* 0x0000000115e57812 */ /* 0x000fc400078efcff */
[----:B------:R-:W-:Y:S01]  /*13f0*/  CS2R R206, SRZ ;  /* 0x0000000000ce7805 */ /* 0x000fe2000001ff00 */
[----:B------:R-:W-:Y:S01]  /*1400*/  IMAD.IADD R7, R7, 0x1, -R8 ;  /* 0x0000000107077824 */ /* 0x000fe200078e0a08 */
[----:B------:R-:W-:Y:S01]  /*1410*/  CS2R R204, SRZ ;  /* 0x0000000000cc7805 */ /* 0x000fe2000001ff00 */
[----:B------:R-:W-:Y:S01]  /*1420*/  IMAD.IADD R3, R3, 0x1, R9 ;  /* 0x0000000103037824 */ /* 0x000fe200078e0209 */
[----:B------:R-:W-:Y:S01]  /*1430*/  CS2R R202, SRZ ;  /* 0x0000000000ca7805 */ /* 0x000fe2000001ff00 */
[----:B------:R-:W-:Y:S01]  /*1440*/  IMAD R232, R6, 0x10, R7 ;  /* 0x0000001006e87824 */ /* 0x000fe200078e0207 */
[----:B------:R-:W-:Y:S01]  /*1450*/  CS2R R200, SRZ ;  /* 0x0000000000c87805 */ /* 0x000fe2000001ff00 */
[----:B------:R-:W-:Y:S01]  /*1460*/  IMAD.MOV.U32 R16, RZ, RZ, RZ ;  /* 0x000000ffff107224 */ /* 0x000fe200078e00ff */
        /* <DEDUP_REMOVED lines=72> */
[----:B------:R-:W-:Y:S01]  /*18f0*/  SHF.R.S32.HI R234, RZ, 0x6, R12 ;  /* 0x00000006ffea7819 */ /* 0x000fe2000001140c */
[----:B------:R-:W-:Y:S01]  /*1900*/  ULDC UR60, c[0x0][0x744] ;  /* 0x0001d100003c7ab9 */ /* 0x000fe20000000800 */
[----:B--2---:R-:W-:-:S02]  /*1910*/  SHF.R.S32.HI R5, RZ, 0x1f, R15 ;  /* 0x0000001fff057819 */ /* 0x004fc4000001140f */
[----:B------:R-:W-:Y:S02]  /*1920*/  SEL R231, R15, RZ, !P1 ;  /* 0x000000ff0fe77207 */ /* 0x000fe40004800000 */
[----:B------:R-:W-:-:S05]  /*1930*/  SEL R5, R5, RZ, !P1 ;  /* 0x000000ff05057207 */ /* 0x000fca0004800000 */
[----:B------:R-:W-:Y:S02]  /*1940*/  IMAD R8, R5, UR4, RZ ;  /* 0x0000000405087c24 */ /* 0x000fe4000f8e02ff */
[----:B------:R-:W-:Y:S02]  /*1950*/  IMAD.SHL.U32 R5, R11, 0x8, RZ ;  /* 0x000000080b057824 */ /* 0x000fe400078e00ff */
[C---:B------:R-:W-:Y:S02]  /*1960*/  IMAD R233, R231.reuse, UR5, R8 ;  /* 0x00000005e7e97c24 */ /* 0x040fe4000f8e0208 */
[----:B------:R-:W-:Y:S01]  /*1970*/  IMAD.WIDE.U32 R230, R231, UR4, R2 ;  /* 0x00000004e7e67c25 */ /* 0x000fe2000f8e0002 */
[----:B------:R-:W-:-:S03]  /*1980*/  ULDC.64 UR4, c[0x0][0x2c0] ;  /* 0x0000b00000047ab9 */ /* 0x000fc60000000a00 */
[----:B------:R-:W-:Y:S02]  /*1990*/  IMAD.MOV.U32 R3, RZ, RZ, RZ ;  /* 0x000000ffff037224 */ /* 0x000fe400078e00ff */
[----:B------:R-:W-:Y:S02]  /*19a0*/  IMAD R2, R5, 0x2, R18 ;  /* 0x0000000205027824 */ /* 0x000fe400078e0212 */
[----:B------:R-:W-:Y:S02]  /*19b0*/  IMAD.IADD R233, R231, 0x1, R233 ;  /* 0x00000001e7e97824 */ /* 0x000fe400078e02e9 */
[----:B------:R-:W-:Y:S02]  /*19c0*/  IMAD.U32 R236, RZ, RZ, UR4 ;  /* 0x00000004ffec7e24 */ /* 0x000fe4000f8e00ff */
[----:B------:R-:W-:-:S07]  /*19d0*/  IMAD.U32 R235, RZ, RZ, UR5 ;  /* 0x00000005ffeb7e24 */ /* 0x000fce000f8e00ff */
.L_x_269:
[----:B------:R-:W-:-:S13]  /*19e0*/  ISETP.NE.AND P0, PT, R229, 0x3, PT ;  /* 0x00000003e500780c */ /* 0x000fda0003f05270 */
[----:B-1----:R-:W-:Y:S05]  /*19f0*/  @!P0 BRA `(.L_x_259) ;  /* 0x0000000000048947 */ /* 0x002fea0003800000 */
[----:B------:R-:W-:Y:S01]  /*1a00*/  BPT.TRAP 0x1 ;  /* 0x000000040000795c */ /* 0x000fe20000300000 */
.L_x_259:
[----:B------:R-:W-:Y:S01]  /*1a10*/  IMAD R17, R3, 0x8, R18 ;  /* 0x0000000803117824 */ /* 0x000fe200078e0212 */
[----:B------:R-:W-:-:S04]  /*1a20*/  SHF.L.U32 R8, R228, 0x1f, RZ ;  /* 0x0000001fe4087819 */ /* 0x000fc800000006ff */
[----:B------:R1:W2:Y:S01]  /*1a30*/  SYNCS.PHASECHK.TRANS64.TRYWAIT P1, [R17+URZ+0x31810], R8 ;  /* 0x03181008110075a7 */ /* 0x0002a2000802017f */
[----:B------:R-:W-:Y:S05]  /*1a40*/  @!P0 BRA `(.L_x_260) ;  /* 0x0000000000048947 */ /* 0x000fea0003800000 */
[----:B------:R-:W-:Y:S01]  /*1a50*/  BPT.TRAP 0x1 ;  /* 0x000000040000795c */ /* 0x000fe20000300000 */
.L_x_260:
        /* <DEDUP_REMOVED lines=11> */
.L_x_261:
[----:B------:R-:W-:Y:S01]  /*1b10*/  IMAD R7, R3, 0x800, R10 ;  /* 0x0000080003077824 */ /* 0x000fe200078e020a */
[C---:B------:R-:W-:Y:S01]  /*1b20*/  R2UR UR6, R6.reuse ;  /* 0x00000000060672ca */ /* 0x040fe200000e0000 */
[C---:B-12---:R-:W-:Y:S01]  /*1b30*/  VIADD R8, R6.reuse, 0x80 ;  /* 0x0000008006087836 */ /* 0x046fe20000000000 */
        /* <DEDUP_REMOVED lines=417> */
[----:B------:R1:W2:Y:S02]  /*3550*/  LDS R14, [R7+0x2c100] ;  /* 0x02c10000070e7984 */ /* 0x0002a40000000800 */
[----:B------:R-:W-:Y:S02]  /*3560*/  R2UR UR11, R6 ;  /* 0x00000000060b72ca */ /* 0x000fe400000e0000 */
[----:B------:R1:W3:Y:S01]  /*3570*/  LDS R20, [R7+0x2c120] ;  /* 0x02c1200007147984 */ /* 0x0002e20000000800 */
        /* <DEDUP_REMOVED lines=13> */
[----:B-1----:R-:W-:Y:S05]  /*3650*/  @!P0 BRA `(.L_x_263) ;  /* 0x0000000000048947 */ /* 0x002fea0003800000 */
[----:B------:R-:W-:Y:S01]  /*3660*/  BPT.TRAP 0x1 ;  /* 0x000000040000795c */ /* 0x000fe20000300000 */
.L_x_263:
[----:B------:R-:W-:-:S04]  /*3670*/  SHF.L.U32 R9, R19, 0x1f, RZ ;  /* 0x0000001f13097819 */ /* 0x000fc800000006ff */
[----:B------:R1:W4:Y:S01]  /*3680*/  SYNCS.PHASECHK.TRANS64.TRYWAIT P1, [R18+URZ+0x31830], R9 ;  /* 0x03183009120075a7 */ /* 0x000322000802017f */
[----:B------:R-:W-:Y:S05]  /*3690*/  @!P0 BRA `(.L_x_264) ;  /* 0x0000000000048947 */ /* 0x000fea0003800000 */
[----:B------:R-:W-:Y:S01]  /*36a0*/  BPT.TRAP 0x1 ;  /* 0x000000040000795c */ /* 0x000fe20000300000 */
.L_x_264:
        /* <DEDUP_REMOVED lines=8> */
[----:B----4-:R-:W-:Y:S06]  /*3730*/  @P1 BRA `(.L_x_265) ;  /* 0x0000000000081947 */ /* 0x010fec0003800000 */
[----:B------:R-:W4:Y:S02]  /*3740*/  SYNCS.PHASECHK.TRANS64.TRYWAIT P1, [R18+URZ+0x31830], R9 ;  /* 0x03183009120075a7 */ /* 0x000f24000802017f */
[----:B----4-:R-:W-:Y:S05]  /*3750*/  @!P1 BRA `(.L_x_266) ;  /* 0x0000007400f49947 */ /* 0x010fea0003800000 */
.L_x_265:
[C---:B------:R-:W-:Y:S01]  /*3760*/  VIADD R8, R6.reuse, 0x80 ;  /* 0x0000008006087836 */ /* 0x040fe20000000000 */
[----:B------:R-:W-:Y:S01]  /*3770*/  R2UR UR4, R7 ;  /* 0x00000000070472ca */ /* 0x000fe200000e0000 */
[C---:B-1--4-:R-:W-:Y:S01]  /*3780*/  VIADD R9, R6.reuse, 0x100 ;  /* 0x0000010006097836 */ /* 0x052fe20000000000 */
[----:B------:R-:W-:Y:S01]  /*3790*/  R2UR UR6, R6 ;  /* 0x00000000060672ca */ /* 0x000fe200000e0000 */
[----:B------:R-:W-:Y:S01]  /*37a0*/  WARPGROUP.ARRIVE ;  /* 0x00000000000079c5 */ /* 0x000fe20000000000 */
[----:B------:R-:W-:Y:S01]  /*37b0*/  R2UR UR8, R8 ;  /* 0x00000000080872ca */ /* 0x000fe200000e0000 */
[C---:B------:R-:W-:Y:S01]  /*37c0*/  VIADD R8, R6.reuse, 0x180 ;  /* 0x0000018006087836 */ /* 0x040fe20000000000 */
[----:B------:R-:W-:Y:S01]  /*37d0*/  R2UR UR9, R9 ;  /* 0x00000000090972ca */ /* 0x000fe200000e0000 */
[----:B------:R-:W-:Y:S01]  /*37e0*/  VIADD R9, R6, 0x200 ;  /* 0x0000020006097836 */ /* 0x000fe20000000000 */
[----:B------:R-:W-:Y:S01]  /*37f0*/  UMOV UR5, 0x40000040 ;  /* 0x4000004000057882 */ /* 0x000fe20000000000 */
[----:B------:R-:W-:Y:S01]  /*3800*/  UMOV UR7, 0x40000000 ;  /* 0x4000000000077882 */ /* 0x000fe20000000000 */
[----:B------:R-:W-:Y:S01]  /*3810*/  R2UR UR10, R8 ;  /* 0x00000000080a72ca */ /* 0x000fe200000e0000 */
[----:B------:R-:W-:Y:S01]  /*3820*/  VIADD R8, R6, 0x2 ;  /* 0x0000000206087836 */ /* 0x000fe20000000000 */
[----:B------:R-:W-:Y:S01]  /*3830*/  R2UR UR11, R9 ;  /* 0x00000000090b72ca */ /* 0x000fe200000e0000 */
[----:B------:R-:W-:Y:S01]  /*3840*/  UMOV UR57, 0x40000040 ;  /* 0x4000004000397882 */ /* 0x000fe20000000000 */
        /* <DEDUP_REMOVED lines=26> */
[----:B------:R-:W-:Y:S01]  /*39f0*/  UMOV UR13, UR57 ;  /* 0x00000039000d7c82 */ /* 0x000fe20008000000 */
[----:B------:R-:W-:Y:S01]  /*3a00*/  UMOV UR15, 0x40 ;  /* 0x00000040000f7882 */ /* 0x000fe20000000000 */
[----:B------:R-:W-:Y:S01]  /*3a10*/  UMOV UR17, UR57 ;  /* 0x0000003900117c82 */ /* 0x000fe20008000000 */
[----:B------:R-:W-:Y:S01]  /*3a20*/  UMOV UR19, 0x40 ;  /* 0x0000004000137882 */ /* 0x000fe20000000000 */
        /* <DEDUP_REMOVED lines=8> */
[----:B------:R-:W-:Y:S01]  /*3ab0*/  UMOV UR45, UR49 ;  /* 0x00000031002d7c82 */ /* 0x000fe20008000000 */
[----:B------:R-:W-:Y:S01]  /*3ac0*/  UMOV UR47, 0x40 ;  /* 0x00000040002f7882 */ /* 0x000fe20000000000 */
[----:B------:R-:W-:Y:S01]  /*3ad0*/  UMOV UR29, 0x40000040 ;  /* 0x40000040001d7882 */ /* 0x000fe20000000000 */
        /* <DEDUP_REMOVED lines=25> */
[----:B------:R-:W-:Y:S01]  /*3c70*/  R2UR UR6, R8 ;  /* 0x00000000080672ca */ /* 0x000fe200000e0000 */
[----:B------:R-:W-:Y:S01]  /*3c80*/  VIADD R8, R7, 0x4 ;  /* 0x0000000407087836 */ /* 0x000fe20000000000 */
[----:B------:R-:W-:Y:S01]  /*3c90*/  UMOV UR7, 0x40000000 ;  /* 0x4000000000077882 */ /* 0x000fe20000000000 */
[----:B------:R-:W-:Y:S01]  /*3ca0*/  UMOV UR5, 0x40000040 ;  /* 0x4000004000057882 */ /* 0x000fe20000000000 */
[----:B------:R-:W-:Y:S01]  /*3cb0*/  UMOV UR27, 0x40 ;  /* 0x00000040001b7882 */ /* 0x000fe20000000000 */
        /* <DEDUP_REMOVED lines=381> */
[--C-:B--2---:R-:W-:Y:S01]  /*5490*/  FFMA.FTZ R10, R29, UR60, -R14.reuse ;  /* 0x0000003c1d0a7c23 */ /* 0x104fe2000801080e */
[----:B------:R-:W-:Y:S01]  /*54a0*/  FSEL R25, R25, -INF , P6 ;  /* 0xff80000019197808 */ /* 0x000fe20003000000 */
[----:B------:R-:W-:Y:S01]  /*54b0*/  VIADD R24, R18, 0x2c500 ;  /* 0x0002c50012187836 */ /* 0x000fe20000000000 */
[----:B------:R-:W1:Y:S01]  /*54c0*/  LDS R29, [R26+0x2c300] ;  /* 0x02c300001a1d7984 */ /* 0x000e620000000800 */
[C---:B------:R-:W-:Y:S01]  /*54d0*/  ISETP.GT.AND P5, PT, R0.reuse, 0x30, PT ;  /* 0x000000300000780c */ /* 0x040fe20003fa4270 */
[--C-:B------:R-:W-:Y:S01]  /*54e0*/  FFMA.FTZ R8, R7, UR60, -R14.reuse ;  /* 0x0000003c07087c23 */ /* 0x100fe2000801080e */
[----:B------:R-:W-:Y:S01]  /*54f0*/  FSEL R27, R27, -INF , P6 ;  /* 0xff8000001b1b7808 */ /* 0x000fe20003000000 */
[----:B------:R-:W2:Y:S01]  /*5500*/  LDS R26, [R26+0x2c320] ;  /* 0x02c320001a1a7984 */ /* 0x000ea20000000800 */
[----:B------:R-:W-:Y:S01]  /*5510*/  ISETP.GT.AND P6, PT, R0, 0x31, PT ;  /* 0x000000310000780c */ /* 0x000fe20003fc4270 */
[----:B------:R-:W-:Y:S01]  /*5520*/  FFMA.FTZ R9, R25, UR60, -R14 ;  /* 0x0000003c19097c23 */ /* 0x000fe2000801080e */
[----:B------:R-:W-:Y:S01]  /*5530*/  FSEL R13, R36, -INF , P5 ;  /* 0xff800000240d7808 */ /* 0x000fe20002800000 */
[--C-:B---3--:R-:W-:Y:S01]  /*5540*/  FFMA.FTZ R21, R21, UR60, -R20.reuse ;  /* 0x0000003c15157c23 */ /* 0x108fe20008010814 */
        /* <DEDUP_REMOVED lines=15> */
[----:B------:R-:W3:Y:S01]  /*5640*/  MUFU.EX2 R8, R8 ;  /* 0x0000000800087308 */ /* 0x000ee20000000800 */
        /* <DEDUP_REMOVED lines=22> */
[--C-:B-1----:R-:W-:Y:S01]  /*57b0*/  FADD.FTZ R35, R44, -R29.reuse ;  /* 0x8000001d2c237221 */ /* 0x102fe20000010000 */
[--C-:B------:R-:W-:Y:S01]  /*57c0*/  FADD.FTZ R30, R45, -R29.reuse ;  /* 0x8000001d2d1e7221 */ /* 0x100fe20000010000 */
[--C-:B--2---:R-:W-:Y:S01]  /*57d0*/  FADD.FTZ R47, R47, -R26.reuse ;  /* 0x8000001a2f2f7221 */ /* 0x104fe20000010000 */
        /* <DEDUP_REMOVED lines=9> */
[----:B------:R-:W1:Y:S01]  /*5870*/  MUFU.EX2 R22, R22 ;  /* 0x0000001600167308 */ /* 0x000e620000000800 */
[----:B---3--:R-:W-:Y:S01]  /*5880*/  FMUL.FTZ R35, R8, R35 ;  /* 0x0000002308237220 */ /* 0x008fe20000410000 */
[----:B------:R-:W-:Y:S01]  /*5890*/  FADD.FTZ R29, R221, -R29 ;  /* 0x8000001ddd1d7221 */ /* 0x000fe20000010000 */
[C---:B----4-:R-:W-:Y:S01]  /*58a0*/  FMUL.FTZ R30, R9.reuse, R30 ;  /* 0x0000001e091e7220 */ /* 0x050fe20000410000 */
[----:B------:R-:W-:Y:S01]  /*58b0*/  F2FP.BF16.F32.PACK_AB R8, R9, R8 ;  /* 0x000000080908723e */ /* 0x000fe200000010ff */
[----:B------:R-:W-:-:S02]  /*58c0*/  VIADD R39, R20, 0x80 ;  /* 0x0000008014277836 */ /* 0x000fc40000000000 */
[--C-:B------:R-:W-:Y:S01]  /*58d0*/  FADD.FTZ R46, R46, -R26.reuse ;  /* 0x8000001a2e2e7221 */ /* 0x100fe20000010000 */
[----:B------:R-:W-:Y:S01]  /*58e0*/  VIADD R40, R20, 0x180 ;  /* 0x0000018014287836 */ /* 0x000fe20000000000 */
[----:B------:R-:W2:Y:S01]  /*58f0*/  MUFU.EX2 R7, R7 ;  /* 0x0000000700077308 */ /* 0x000ea20000000800 */
[----:B------:R-:W-:Y:S01]  /*5900*/  IMAD R216, R4, 0x2000, R5 ;  /* 0x0000200004d87824 */ /* 0x000fe200078e0205 */
[----:B------:R-:W-:Y:S01]  /*5910*/  R2UR UR4, R39 ;  /* 0x00000000270472ca */ /* 0x000fe200000e0000 */
[----:B------:R-:W-:Y:S01]  /*5920*/  VIADD R39, R20, 0x100 ;  /* 0x0000010014277836 */ /* 0x000fe20000000000 */
[----:B------:R-:W-:Y:S01]  /*5930*/  R2UR UR6, R40 ;  /* 0x00000000280672ca */ /* 0x000fe200000e0000 */
[--C-:B------:R-:W-:Y:S01]  /*5940*/  FADD.FTZ R51, R51, -R26.reuse ;  /* 0x8000001a33337221 */ /* 0x100fe20000010000 */
[--C-:B------:R-:W-:Y:S01]  /*5950*/  FADD.FTZ R41, R54, -R26.reuse ;  /* 0x8000001a36297221 */ /* 0x100fe20000010000 */
[--C-:B------:R-:W-:Y:S01]  /*5960*/  FADD.FTZ R40, R55, -R26.reuse ;  /* 0x8000001a37287221 */ /* 0x100fe20000010000 */
[----:B------:R-:W3:Y:S01]  /*5970*/  MUFU.EX2 R10, R10 ;  /* 0x0000000a000a7308 */ /* 0x000ee20000000800 */
[C---:B-1----:R-:W-:Y:S01]  /*5980*/  F2FP.BF16.F32.PACK_AB R9, R22.reuse, R21 ;  /* 0x000000151609723e */ /* 0x042fe200000010ff */
[----:B------:R-:W-:Y:S01]  /*5990*/  BAR.SYNC.DEFER_BLOCKING 0x9, 0x100 ;  /* 0x0244000000007b1d */ /* 0x000fe20000010000 */
[----:B------:R-:W-:Y:S01]  /*59a0*/  FMUL.FTZ R42, R22, R47 ;  /* 0x0000002f162a7220 */ /* 0x000fe20000410000 */
[----:B------:R-:W-:Y:S01]  /*59b0*/  R2UR UR5, R39 ;  /* 0x00000000270572ca */ /* 0x000fe200000e0000 */
[--C-:B------:R-:W-:Y:S01]  /*59c0*/  FADD.FTZ R39, R218, -R26.reuse ;  /* 0x8000001ada277221 */ /* 0x100fe20000010000 */
[--C-:B------:R-:W-:Y:S01]  /*59d0*/  FADD.FTZ R219, R219, -R26.reuse ;  /* 0x8000001adbdb7221 */ /* 0x100fe20000010000 */
[----:B------:R-:W-:Y:S01]  /*59e0*/  FADD.FTZ R222, R222, -R26 ;  /* 0x8000001adede7221 */ /* 0x000fe20000010000 */
[----:B------:R-:W1:Y:S01]  /*59f0*/  MUFU.EX2 R23, R23 ;  /* 0x0000001700177308 */ /* 0x000e620000000800 */
[----:B--2---:R-:W-:Y:S01]  /*5a00*/  FMUL.FTZ R48, R7, R48 ;  /* 0x0000003007307220 */ /* 0x004fe20000410000 */
[----:B------:R-:W-:Y:S01]  /*5a10*/  SHF.R.U32.HI R217, RZ, 0x4, R216 ;  /* 0x00000004ffd97819 */ /* 0x000fe200000116d8 */
[----:B------:R-:W-:Y:S01]  /*5a20*/  FADD.FTZ R26, R223, -R26 ;  /* 0x8000001adf1a7221 */ /* 0x000fe20000010000 */
[----:B------:R-:W-:Y:S01]  /*5a30*/  FMUL.FTZ R21, R21, R46 ;  /* 0x0000002e15157220 */ /* 0x000fe20000410000 */
[----:B------:R-:W-:Y:S01]  /*5a40*/  F2FP.BF16.F32.PACK_AB R30, R30, R35 ;  /* 0x000000231e1e723e */ /* 0x000fe200000010ff */
[----:B------:R-:W-:Y:S01]  /*5a50*/  VIADD R5, R20, 0x200 ;  /* 0x0000020014057836 */ /* 0x000fe20000000000 */
[----:B------:R-:W-:Y:S01]  /*5a60*/  LOP3.LUT R217, R217, 0x3fff, RZ, 0xc0, !PT ;  /* 0x00003fffd9d97812 */ /* 0x000fe200078ec0ff */
[----:B------:R-:W2:Y:S01]  /*5a70*/  MUFU.EX2 R6, R6 ;  /* 0x0000000600067308 */ /* 0x000ea20000000800 */
[C---:B---3--:R-:W-:Y:S01]  /*5a80*/  FMUL.FTZ R49, R10.reuse, R49 ;  /* 0x000000310a317220 */ /* 0x048fe20000410000 */
[----:B------:R-:W-:Y:S01]  /*5a90*/  F2FP.BF16.F32.PACK_AB R22, R10, R7 ;  /* 0x000000070a16723e */ /* 0x000fe200000010ff */
[----:B------:R-:W-:Y:S01]  /*5aa0*/  UMOV UR14, UR4 ;  /* 0x00000004000e7c82 */ /* 0x000fe20008000000 */
[----:B------:R-:W-:Y:S01]  /*5ab0*/  R2UR UR56, R217 ;  /* 0x00000000d93872ca */ /* 0x000fe200000e0000 */
[----:B------:R-:W-:Y:S01]  /*5ac0*/  UMOV UR10, UR5 ;  /* 0x00000005000a7c82 */ /* 0x000fe20008000000 */
[----:B------:R-:W-:Y:S01]  /*5ad0*/  F2FP.BF16.F32.PACK_AB R48, R49, R48 ;  /* 0x000000303130723e */ /* 0x000fe200000010ff */
[----:B------:R-:W-:Y:S01]  /*5ae0*/  UMOV UR18, UR6 ;  /* 0x0000000600127c82 */ /* 0x000fe20008000000 */
[----:B------:R-:W3:Y:S01]  /*5af0*/  MUFU.EX2 R12, R12 ;  /* 0x0000000c000c7308 */ /* 0x000ee20000000800 */
[----:B-1----:R-:W-:Y:S01]  /*5b00*/  FMUL.FTZ R50, R23, R50 ;  /* 0x0000003217327220 */ /* 0x002fe20000410000 */
[----:B------:R-:W-:Y:S01]  /*5b10*/  STSM.16.M88.2 [R2+0x2c500], R8 ;  /* 0x02c5000802007844 */ /* 0x000fe20000000100 */
[----:B------:R-:W-:-:S02]  /*5b20*/  R2UR UR58, R20 ;  /* 0x00000000143a72ca */ /* 0x000fc400000e0000 */
[----:B------:R-:W-:Y:S01]  /*5b30*/  R2UR UR7, R5 ;  /* 0x00000000050772ca */ /* 0x000fe200000e0000 */
[----:B------:R-:W-:Y:S02]  /*5b40*/  VIADD R5, R217, 0x80 ;  /* 0x00000080d9057836 */ /* 0x000fe40000000000 */
[----:B------:R-:W1:Y:S01]  /*5b50*/  MUFU.EX2 R28, R28 ;  /* 0x0000001c001c7308 */ /* 0x000e620000000800 */
[----:B--2---:R-:W-:Y:S01]  /*5b60*/  FMUL.FTZ R10, R6, R31 ;  /* 0x0000001f060a7220 */ /* 0x004fe20000410000 */
[----:B------:R-:W-:Y:S01]  /*5b70*/  F2FP.BF16.F32.PACK_AB R31, R42, R21 ;  /* 0x000000152a1f723e */ /* 0x000fe200000010ff */
[----:B------:R-:W-:Y:S01]  /*5b80*/  UMOV UR12, UR56 ;  /* 0x00000038000c7c82 */ /* 0x000fe20008000000 */
[----:B------:R-:W-:Y:S01]  /*5b90*/  UMOV UR8, UR56 ;  /* 0x0000003800087c82 */ /* 0x000fe20008000000 */
[----:B------:R-:W-:Y:S01]  /*5ba0*/  UMOV UR16, UR56 ;  /* 0x0000003800107c82 */ /* 0x000fe20008000000 */
[----:B------:R-:W-:Y:S01]  /*5bb0*/  R2UR UR48, R5 ;  /* 0x00000000053072ca */ /* 0x000fe200000e0000 */
[----:B------:R-:W-:Y:S01]  /*5bc0*/  VIADD R5, R20, 0x90 ;  /* 0x0000009014057836 */ /* 0x000fe20000000000 */
[----:B------:R-:W2:Y:S01]  /*5bd0*/  MUFU.EX2 R11, R11 ;  /* 0x0000000b000b7308 */ /* 0x000ea20000000800 */
[----:B---3--:R-:W-:-:S03]  /*5be0*/  FMUL.FTZ R33, R12, R33 ;  /* 0x000000210c217220 */ /* 0x008fc60000410000 */
[----:B------:R-:W-:Y:S01]  /*5bf0*/  R2UR UR4, R5 ;  /* 0x00000000050472ca */ /* 0x000fe200000e0000 */
[----:B------:R-:W-:-:S03]  /*5c00*/  VIADD R5, R20, 0x190 ;  /* 0x0000019014057836 */ /* 0x000fc60000000000 */
[----:B------:R-:W3:Y:S01]  /*5c10*/  MUFU.EX2 R13, R13 ;  /* 0x0000000d000d7308 */ /* 0x000ee20000000800 */
[C---:B-1----:R-:W-:Y:S01]  /*5c20*/  F2FP.BF16.F32.PACK_AB R23, R28.reuse, R23 ;  /* 0x000000171c17723e */ /* 0x042fe200000010ff */
[----:B------:R-:W-:Y:S01]  /*5c30*/  FMUL.FTZ R51, R28, R51 ;  /* 0x000000331c337220 */ /* 0x000fe20000410000 */
[----:B------:R-:W-:Y:S01]  /*5c40*/  R2UR UR54, R5 ;  /* 0x00000000053672ca */ /* 0x000fe200000e0000 */
[----:B------:R-:W-:Y:S01]  /*5c50*/  VIADD R5, R20, 0x210 ;  /* 0x0000021014057836 */ /* 0x000fe20000000000 */
[----:B------:R-:W-:Y:S01]  /*5c60*/  UMOV UR52, UR48 ;  /* 0x0000003000347c82 */ /* 0x000fe20008000000 */
[----:B------:R1:W-:Y:S01]  /*5c70*/  STSM.16.M88.2 [R2+0x2cd00], R22 ;  /* 0x02cd001602007844 */ /* 0x0003e20000000100 */
[----:B------:R-:W-:Y:S01]  /*5c80*/  F2FP.BF16.F32.PACK_AB R49, R51, R50 ;  /* 0x000000323331723e */ /* 0x000fe200000010ff */
[----:B------:R-:W4:Y:S01]  /*5c90*/  MUFU.EX2 R14, R14 ;  /* 0x0000000e000e7308 */ /* 0x000f220000000800 */
[C---:B--2---:R-:W-:Y:S01]  /*5ca0*/  F2FP.BF16.F32.PACK_AB R6, R11.reuse, R6 ;  /* 0x000000060b06723e */ /* 0x044fe200000010ff */
[----:B------:R-:W-:Y:S01]  /*5cb0*/  FMUL.FTZ R43, R11, R32 ;  /* 0x000000200b2b7220 */ /* 0x000fe20000410000 */
[----:B------:R-:W-:Y:S01]  /*5cc0*/  R2UR UR46, R5 ;  /* 0x00000000052e72ca */ /* 0x000fe200000e0000 */
[----:B------:R-:W-:Y:S01]  /*5cd0*/  UMOV UR44, UR48 ;  /* 0x00000030002c7c82 */ /* 0x000fe20008000000 */
[----:B------:R-:W-:-:S02]  /*5ce0*/  VIADD R5, R217, 0x100 ;  /* 0x00000100d9057836 */ /* 0x000fc40000000000 */
[----:B------:R-:W-:Y:S01]  /*5cf0*/  F2FP.BF16.F32.PACK_AB R10, R43, R10 ;  /* 0x0000000a2b0a723e */ /* 0x000fe200000010ff */
[----:B------:R-:W2:Y:S01]  /*5d00*/  MUFU.EX2 R36, R36 ;  /* 0x0000002400247308 */ /* 0x000ea20000000800 */
[C---:B---3--:R-:W-:Y:S01]  /*5d10*/  FMUL.FTZ R34, R13.reuse, R34 ;  /* 0x000000220d227220 */ /* 0x048fe20000410000 */
[----:B------:R-:W-:Y:S02]  /*5d20*/  F2FP.BF16.F32.PACK_AB R12, R13, R12 ;  /* 0x0000000c0d0c723e */ /* 0x000fe400000010ff */
[----:B------:R-:W-:Y:S01]  /*5d30*/  R2UR UR28, R5 ;  /* 0x00000000051c72ca */ /* 0x000fe200000e0000 */
[----:B------:R-:W-:Y:S01]  /*5d40*/  VIADD R5, R20, 0xa0 ;  /* 0x000000a014057836 */ /* 0x000fe20000000000 */
[----:B------:R-:W-:Y:S02]  /*5d50*/  F2FP.BF16.F32.PACK_AB R34, R34, R33 ;  /* 0x000000212222723e */ /* 0x000fe400000010ff */
[----:B------:R-:W3:Y:S01]  /*5d60*/  MUFU.EX2 R37, R37 ;  /* 0x0000002500257308 */ /* 0x000ee20000000800 */
[----:B----4-:R-:W-:Y:S01]  /*5d70*/  FMUL.FTZ R29, R14, R29 ;  /* 0x0000001d0e1d7220 */ /* 0x010fe20000410000 */
[----:B------:R-:W-:Y:S01]  /*5d80*/  R2UR UR42, R5 ;  /* 0x00000000052a72ca */ /* 0x000fe200000e0000 */
[----:B------:R-:W-:Y:S01]  /*5d90*/  VIADD R5, R20, 0x1a0 ;  /* 0x000001a014057836 */ /* 0x000fe20000000000 */
[----:B-1----:R-:W-:-:S04]  /*5da0*/  MOV R23, UR31 ;  /* 0x0000001f00177c02 */ /* 0x002fc80008000f00 */
[----:B------:R-:W1:Y:S01]  /*5db0*/  MUFU.EX2 R15, R15 ;  /* 0x0000000f000f7308 */ /* 0x000e620000000800 */
[----:B--2---:R-:W-:Y:S01]  /*5dc0*/  FMUL.FTZ R41, R36, R41 ;  /* 0x0000002924297220 */ /* 0x004fe20000410000 */
[----:B------:R-:W-:Y:S01]  /*5dd0*/  R2UR UR34, R5 ;  /* 0x00000000052272ca */ /* 0x000fe200000e0000 */
[----:B------:R-:W-:Y:S01]  /*5de0*/  VIADD R5, R20, 0x220 ;  /* 0x0000022014057836 */ /* 0x000fe20000000000 */
[----:B------:R-:W-:Y:S01]  /*5df0*/  UMOV UR40, UR28 ;  /* 0x0000001c00287c82 */ /* 0x000fe20008000000 */
[----:B------:R-:W-:Y:S01]  /*5e00*/  UMOV UR36, UR28 ;  /* 0x0000001c00247c82 */ /* 0x000fe20008000000 */
[----:B------:R-:W-:Y:S01]  /*5e10*/  UMOV UR32, UR28 ;  /* 0x0000001c00207c82 */ /* 0x000fe20008000000 */
[----:B------:R-:W-:Y:S01]  /*5e20*/  UMOV UR24, UR28 ;  /* 0x0000001c00187c82 */ /* 0x000fe20008000000 */
[----:B------:R-:W2:Y:S01]  /*5e30*/  MUFU.EX2 R38, R38 ;  /* 0x0000002600267308 */ /* 0x000ea20000000800 */
[C---:B---3--:R-:W-:Y:S01]  /*5e40*/  F2FP.BF16.F32.PACK_AB R7, R37.reuse, R36 ;  /* 0x000000242507723e */ /* 0x048fe200000010ff */
[----:B------:R-:W-:Y:S01]  /*5e50*/  FMUL.FTZ R40, R37, R40 ;  /* 0x0000002825287220 */ /* 0x000fe20000410000 */
[----:B------:R-:W-:Y:S01]  /*5e60*/  R2UR UR26, R5 ;  /* 0x00000000051a72ca */ /* 0x000fe200000e0000 */
[----:B------:R-:W-:-:S02]  /*5e70*/  IMAD R5, R4, 0x2800, R18 ;  /* 0x0000280004057824 */ /* 0x000fc400078e0212 */
[----:B------:R3:W-:Y:S01]  /*5e80*/  STSM.16.M88.2 [R2+0x2d500], R6 ;  /* 0x02d5000602007844 */ /* 0x0007e20000000100 */
[----:B------:R-:W-:Y:S01]  /*5e90*/  F2FP.BF16.F32.PACK_AB R11, R40, R41 ;  /* 0x00000029280b723e */ /* 0x000fe200000010ff */
[----:B------:R-:W4:Y:S01]  /*5ea0*/  MUFU.EX2 R27, R27 ;  /* 0x0000001b001b7308 */ /* 0x000f220000000800 */
[----:B-1----:R-:W-:Y:S01]  /*5eb0*/  FMUL.FTZ R220, R15, R220 ;  /* 0x000000dc0fdc7220 */ /* 0x002fe20000410000 */
[----:B------:R-:W-:Y:S02]  /*5ec0*/  F2FP.BF16.F32.PACK_AB R14, R14, R15 ;  /* 0x0000000f0e0e723e */ /* 0x000fe400000010ff */
[----:B------:R-:W-:-:S04]  /*5ed0*/  SHF.R.U32.HI R5, RZ, 0x4, R5 ;  /* 0x00000004ff057819 */ /* 0x000fc80000011605 */
[----:B------:R-:W1:Y:S01]  /*5ee0*/  MUFU.EX2 R25, R25 ;  /* 0x0000001900197308 */ /* 0x000e620000000800 */
[----:B--2---:R-:W-:Y:S01]  /*5ef0*/  FMUL.FTZ R39, R38, R39 ;  /* 0x0000002726277220 */ /* 0x004fe20000410000 */
[----:B---3--:R-:W-:Y:S01]  /*5f00*/  VIADD R6, R20, 0x10 ;  /* 0x0000001014067836 */ /* 0x008fe20000000000 */
[----:B------:R-:W-:-:S04]  /*5f10*/  LOP3.LUT R5, R5, 0x3fff, RZ, 0xc0, !PT ;  /* 0x00003fff05057812 */ /* 0x000fc800078ec0ff */
[----:B------:R-:W-:Y:S01]  /*5f20*/  R2UR UR50, R6 ;  /* 0x00000000063272ca */ /* 0x000fe200000e0000 */
[----:B------:R-:W2:Y:S01]  /*5f30*/  MUFU.EX2 R24, R24 ;  /* 0x0000001800187308 */ /* 0x000ea20000000800 */
[C---:B----4-:R-:W-:Y:S01]  /*5f40*/  F2FP.BF16.F32.PACK_AB R13, R27.reuse, R38 ;  /* 0x000000261b0d723e */ /* 0x050fe200000010ff */
[----:B------:R-:W-:Y:S01]  /*5f50*/  FMUL.FTZ R8, R27, R219 ;  /* 0x000000db1b087220 */ /* 0x000fe20000410000 */
[----:B------:R-:W-:-:S03]  /*5f60*/  VIADD R6, R20, 0x110 ;  /* 0x0000011014067836 */ /* 0x000fc60000000000 */
[----:B------:R-:W-:Y:S01]  /*5f70*/  STSM.16.M88.2 [R2+0x2dd00], R12 ;  /* 0x02dd000c02007844 */ /* 0x000fe20000000100 */
[----:B------:R-:W-:Y:S01]  /*5f80*/  F2FP.BF16.F32.PACK_AB R35, R8, R39 ;  /* 0x000000270823723e */ /* 0x000fe200000010ff */
[----:B-1----:R-:W-:Y:S01]  /*5f90*/  FMUL.FTZ R222, R25, R222 ;  /* 0x000000de19de7220 */ /* 0x002fe20000410000 */
[----:B------:R-:W-:Y:S02]  /*5fa0*/  F2FP.BF16.F32.PACK_AB R8, R29, R220 ;  /* 0x000000dc1d08723e */ /* 0x000fe400000010ff */
[----:B------:R-:W-:Y:S01]  /*5fb0*/  R2UR UR5, R6 ;  /* 0x00000000060572ca */ /* 0x000fe200000e0000 */
[----:B------:R-:W-:Y:S01]  /*5fc0*/  VIADD R6, R20, 0x20 ;  /* 0x0000002014067836 */ /* 0x000fe20000000000 */
[C---:B--2---:R-:W-:Y:S01]  /*5fd0*/  F2FP.BF16.F32.PACK_AB R15, R24.reuse, R25 ;  /* 0x00000019180f723e */ /* 0x044fe200000010ff */
[----:B------:R-:W-:-:S03]  /*5fe0*/  FMUL.FTZ R9, R24, R26 ;  /* 0x0000001a18097220 */ /* 0x000fc60000410000 */
[----:B------:R-:W-:Y:S01]  /*5ff0*/  R2UR UR30, R6 ;  /* 0x00000000061e72ca */ /* 0x000fe200000e0000 */
[----:B------:R-:W-:Y:S01]  /*6000*/  VIADD R6, R20, 0x120 ;  /* 0x0000012014067836 */ /* 0x000fe20000000000 */
[----:B------:R-:W-:Y:S01]  /*6010*/  STSM.16.M88.2 [R2+0x2e500], R14 ;  /* 0x02e5000e02007844 */ /* 0x000fe20000000100 */
[----:B------:R-:W-:-:S03]  /*6020*/  F2FP.BF16.F32.PACK_AB R9, R9, R222 ;  /* 0x000000de0909723e */ /* 0x000fc600000010ff */
[----:B------:R-:W-:Y:S01]  /*6030*/  R2UR UR38, R6 ;  /* 0x00000000062672ca */ /* 0x000fe200000e0000 */
[----:B------:R1:W-:Y:S06]  /*6040*/  MEMBAR.ALL.CTA ;  /* 0x0000000000007992 */ /* 0x0003ec0000008000 */
[----:B-1----:R-:W1:Y:S01]  /*6050*/  FENCE.VIEW.ASYNC.S ;  /* 0x00000000000073c6 */ /* 0x002e620000000000 */
[----:B------:R-:W-:-:S05]  /*6060*/  VIADD R6, R18, 0x2ed00 ;  /* 0x0002ed0012067836 */ /* 0x000fca0000000000 */
[----:B------:R-:W-:Y:S02]  /*6070*/  SHF.R.U32.HI R6, RZ, 0x4, R6 ;  /* 0x00000004ff067819 */ /* 0x000fe40000011606 */
[----:B------:R-:W-:Y:S02]  /*6080*/  MOV R7, UR30 ;  /* 0x0000001e00077c02 */ /* 0x000fe40008000f00 */
[----:B------:R-:W-:-:S04]  /*6090*/  LOP3.LUT R22, R6, 0x3fff, RZ, 0xc0, !PT ;  /* 0x00003fff06167812 */ /* 0x000fc800078ec0ff */
[----:B------:R-:W-:Y:S01]  /*60a0*/  LOP3.LUT R6, R22, 0x400000, RZ, 0xfc, !PT ;  /* 0x0040000016067812 */ /* 0x000fe200078efcff */
        /* <DEDUP_REMOVED lines=11> */
[----:B--2---:R-:W-:Y:S01]  /*6160*/  VIADD R8, R217, 0x180 ;  /* 0x00000180d9087836 */ /* 0x004fe20000000000 */
[----:B------:R-:W-:Y:S01]  /*6170*/  UMOV UR12, UR14 ;  /* 0x0000000e000c7c82 */ /* 0x000fe20008000000 */
[----:B------:R-:W-:Y:S01]  /*6180*/  VIADD R9, R20, 0x30 ;  /* 0x0000003014097836 */ /* 0x000fe20000000000 */
        /* <DEDUP_REMOVED lines=18> */
[----:B------:R-:W-:Y:S01]  /*62b0*/  UMOV UR15, 0x40 ;  /* 0x00000040000f7882 */ /* 0x000fe20000000000 */
        /* <DEDUP_REMOVED lines=28> */
[C---:B------:R-:W-:Y:S01]  /*6480*/  VIADD R8, R20.reuse, 0x130 ;  /* 0x0000013014087836 */ /* 0x040fe20000000000 */
        /* <DEDUP_REMOVED lines=43> */
[----:B-1----:R-:W1:Y:S01]  /*6740*/  FENCE.VIEW.ASYNC.S ;  /* 0x00000000000073c6 */ /* 0x002e620000000000 */
[----:B------:R-:W-:Y:S01]  /*6750*/  R2UR UR4, R8 ;  /* 0x00000000080472ca */ /* 0x000fe200000e0000 */
[----:B------:R-:W-:Y:S01]  /*6760*/  VIADD R8, R5, 0x100 ;  /* 0x0000010005087836 */ /* 0x000fe20000000000 */
[----:B------:R-:W-:Y:S01]  /*6770*/  R2UR UR5, R9 ;  /* 0x00000000090572ca */ /* 0x000fe200000e0000 */
[----:B------:R-:W-:Y:S01]  /*6780*/  VIADD R9, R6, 0x100 ;  /* 0x0000010006097836 */ /* 0x000fe20000000000 */
[----:B-1----:R-:W-:Y:S06]  /*6790*/  BAR.SYNC.DEFER_BLOCKING 0x9, 0x100 ;  /* 0x0244000000007b1d */ /* 0x002fec0000010000 */
[----:B------:R-:W-:-:S06]  /*67a0*/  WARPGROUP.ARRIVE ;  /* 0x00000000000079c5 */ /* 0x000fcc0000000000 */
        /* <DEDUP_REMOVED lines=33> */
[----:B------:R-:W-:Y:S01]  /*69c0*/  VIADD R6, R217, 0x480 ;  /* 0x00000480d9067836 */ /* 0x000fe20000000000 */
[----:B------:R-:W-:Y:S05]  /*69d0*/  HGMMA.64x64x16.F32.BF16 R24, gdesc[UR28].tnspA, R24 ;  /* 0x20e000001c1879f0 */ /* 0x000fea0008701818 */
[----:B------:R-:W-:Y:S01]  /*69e0*/  UMOV UR28, UR4 ;  /* 0x00000004001c7c82 */ /* 0x000fe20008000000 */
[----:B------:R-:W-:Y:S01]  /*69f0*/  UMOV UR29, 0x40000040 ;  /* 0x40000040001d7882 */ /* 0x000fe20000000000 */
[----:B------:R-:W-:Y:S01]  /*6a00*/  UMOV UR30, UR5 ;  /* 0x00000005001e7c82 */ /* 0x000fe20008000000 */
[----:B------:R-:W-:Y:S01]  /*6a10*/  UMOV UR31, 0x8 ;  /* 0x00000008001f7882 */ /* 0x000fe20000000000 */
[----:B------:R-:W-:Y:S01]  /*6a20*/  IMAD.U32 R8, RZ, RZ, UR30 ;  /* 0x0000001eff087e24 */ /* 0x000fe2000f8e00ff */
[----:B------:R-:W-:Y:S01]  /*6a30*/  R2UR UR5, R236 ;  /* 0x00000000ec0572ca */ /* 0x000fe200000e0000 */
[----:B------:R-:W-:Y:S01]  /*6a40*/  IMAD.U32 R9, RZ, RZ, UR31 ;  /* 0x0000001fff097e24 */ /* 0x000fe2000f8e00ff */
[----:B------:R-:W-:Y:S01]  /*6a50*/  R2UR UR4, R235 ;  /* 0x00000000eb0472ca */ /* 0x000fe200000e0000 */
[----:B------:R-:W-:Y:S01]  /*6a60*/  HGMMA.64x64x16.F32.BF16 R24, gdesc[UR28].tnspA, R24, gsb0 ;  /* 0x20e000001c1879f0 */ /* 0x000fe20008001818 */
[----:B------:R-:W-:Y:S01]  /*6a70*/  WARPGROUP.ARRIVE ;  /* 0x00000000000079c5 */ /* 0x000fe20000000000 */
[----:B------:R-:W-:Y:S01]  /*6a80*/  R2UR UR31, R23 ;  /* 0x00000000171f72ca */ /* 0x000fe200000e0000 */
[----:B------:R-:W-:Y:S01]  /*6a90*/  UMOV UR29, 0x40000040 ;  /* 0x40000040001d7882 */ /* 0x000fe20000000000 */
[----:B------:R-:W-:Y:S01]  /*6aa0*/  R2UR UR30, R7 ;  /* 0x00000000071e72ca */ /* 0x000fe200000e0000 */
[----:B------:R-:W-:-:S02]  /*6ab0*/  UMOV UR25, UR29 ;  /* 0x0000001d00197c82 */ /* 0x000fc40008000000 */
        /* <DEDUP_REMOVED lines=19> */
[----:B------:R-:W-:Y:S01]  /*6bf0*/  SHF.R.U32.HI R216, RZ, 0x4, R216 ;  /* 0x00000004ffd87819 */ /* 0x000fe200000116d8 */
[----:B------:R-:W-:Y:S01]  /*6c00*/  VIADD R217, R217, 0x580 ;  /* 0x00000580d9d97836 */ /* 0x000fe20000000000 */
[----:B------:R-:W-:-:S02]  /*6c10*/  ULDC.64 UR56, c[0x0][0x208] ;  /* 0x0000820000387ab9 */ /* 0x000fc40000000a00 */
        /* <DEDUP_REMOVED lines=46> */
[----:B-1----:R-:W-:Y:S01]  /*6f00*/  LOP3.LUT R24, R22, 0x80000, RZ, 0xfc, !PT ;  /* 0x0008000016187812 */ /* 0x002fe200078efcff */
        /* <DEDUP_REMOVED lines=151> */
.L_x_267:
        /* <DEDUP_REMOVED lines=10> */
[----:B-1----:R-:W-:-:S06]  /*7920*/  WARPGROUP.ARRIVE ;  /* 0x00000000000079c5 */ /* 0x002fcc0000000000 */
        /* <DEDUP_REMOVED lines=101> */
.L_x_268:
        /* <DEDUP_REMOVED lines=94> */
.L_x_256:
[----:B------:R-:W-:Y:S05]  /*8560*/  @P0 BRA `(.L_x_252) ;  /* 0x0000002800400947 */ /* 0x000fea0003800000 */
[----:B------:R-:W2:Y:S01]  /*8570*/  LDL.LU R224, [R1] ;  /* 0x0000000001e07983 */ /* 0x000ea20000300800 */
[----:B------:R-:W3:Y:S01]  /*8580*/  LDC.64 R2, c[0x0][0x878] ;  /* 0x00021e00ff027b82 */ /* 0x000ee20000000a00 */
[----:B------:R-:W-:Y:S01]  /*8590*/  ULDC.64 UR4, c[0x0][0x208] ;  /* 0x0000820000047ab9 */ /* 0x000fe20000000a00 */
[----:B------:R-:W4:Y:S06]  /*85a0*/  S2R R22, SR_TID.X ;  /* 0x0000000000167919 */ /* 0x000f2c0000002100 */
[----:B------:R-:W5:Y:S01]  /*85b0*/  LDC R0, c[0x0][0x850] ;  /* 0x00021400ff007b82 */ /* 0x000f620000000800 */
[----:B------:R-:W5:Y:S01]  /*85c0*/  S2R R7, SR_CTAID.Y ;  /* 0x0000000000077919 */ /* 0x000f620000002600 */
[----:B------:R-:W5:Y:S06]  /*85d0*/  S2R R8, SR_CTAID.X ;  /* 0x0000000000087919 */ /* 0x000f6c0000002500 */
[----:B------:R-:W5:Y:S01]  /*85e0*/  LDC.64 R10, c[0x0][0x818] ;  /* 0x00020600ff0a7b82 */ /* 0x000f620000000a00 */
[----:B---3--:R-:W-:-:S07]  /*85f0*/  ISETP.NE.U32.AND P0, PT, R2, RZ, PT ;  /* 0x000000ff0200720c */ /* 0x008fce0003f05070 */
[----:B------:R-:W3:Y:S01]  /*8600*/  LDC.64 R14, c[0x0][0x840] ;  /* 0x00021000ff0e7b82 */ /* 0x000ee20000000a00 */
[----:B------:R-:W-:-:S07]  /*8610*/  ISETP.NE.AND.EX P0, PT, R3, RZ, PT, P0 ;  /* 0x000000ff0300720c */ /* 0x000fce0003f05300 */
[----:B------:R-:W3:Y:S08]  /*8620*/  LDC.64 R12, c[0x0][0x820] ;  /* 0x00020800ff0c7b82 */ /* 0x000ef00000000a00 */
[----:B------:R-:W2:Y:S08]  /*8630*/  @P0 LDC.64 R2, c[0x0][0x878] ;  /* 0x00021e00ff020b82 */ /* 0x000eb00000000a00 */
[----:B-1----:R-:W1:Y:S08]  /*8640*/  LDC.64 R16, c[0x0][0x848] ;  /* 0x00021200ff107b82 */ /* 0x002e700000000a00 */
[----:B------:R-:W1:Y:S08]  /*8650*/  LDC.64 R18, c[0x0][0x800] ;  /* 0x00020000ff127b82 */ /* 0x000e700000000a00 */
[----:B------:R-:W1:Y:S01]  /*8660*/  LDC.64 R20, c[0x0][0x828] ;  /* 0x00020a00ff147b82 */ /* 0x000e620000000a00 */
[----:B--2---:R-:W-:-:S06]  /*8670*/  @P0 IMAD.WIDE R2, R224, 0x4, R2 ;  /* 0x00000004e0020825 */ /* 0x004fcc00078e0202 */
[----:B------:R2:W3:Y:S01]  /*8680*/  @P0 LDG.E R2, desc[UR4][R2.64] ;  /* 0x0000000402020981 */ /* 0x0004e2000c1e1900 */
[----:B----4-:R-:W-:Y:S01]  /*8690*/  VIADD R23, R22, 0xffffff80 ;  /* 0xffffff8016177836 */ /* 0x010fe20000000000 */
[----:B------:R-:W4:Y:S08]  /*86a0*/  S2UR UR5, SR_CgaCtaId ;  /* 0x00000000000579c3 */ /* 0x000f300000008800 */
[----:B------:R-:W-:Y:S01]  /*86b0*/  BAR.SYNC.DEFER_BLOCKING 0x1, 0x100 ;  /* 0x0044000000007b1d */ /* 0x000fe20000010000 */
[----:B-----5:R-:W-:-:S02]  /*86c0*/  ISETP.NE.AND P1, PT, R0, 0x1, PT ;  /* 0x000000010000780c */ /* 0x020fc40003f25270 */
[----:B------:R-:W-:-:S03]  /*86d0*/  SHF.R.S32.HI R0, RZ, 0x1f, R23 ;  /* 0x0000001fff007819 */ /* 0x000fc60000011417 */
[----:B------:R-:W-:Y:S01]  /*86e0*/  UMOV UR4, 0x400 ;  /* 0x0000040000047882 */ /* 0x000fe20000000000 */
[----:B------:R-:W-:Y:S01]  /*86f0*/  LEA.HI R6, R0, R23, RZ, 0x7 ;  /* 0x0000001700067211 */ /* 0x000fe200078f38ff */
[----:B------:R-:W-:Y:S03]  /*8700*/  BSSY B1, `(.L_x_270) ;  /* 0x0000054000017945 */ /* 0x000fe60003800000 */
[----:B------:R-:W-:Y:S02]  /*8710*/  LOP3.LUT R0, R6, 0x3fffff80, RZ, 0xc0, !PT ;  /* 0x3fffff8006007812 */ /* 0x000fe400078ec0ff */
[----:B--2---:R-:W-:Y:S01]  /*8720*/  SHF.R.S32.HI R3, RZ, 0x7, R6 ;  /* 0x00000007ff037819 */ /* 0x004fe20000011406 */
[----:B------:R-:W2:Y:S02]  /*8730*/  @P1 LDC R4, c[0x0][0x854] ;  /* 0x00021500ff041b82 */ /* 0x000ea40000000800 */
[----:B------:R-:W-:-:S04]  /*8740*/  IMAD.IADD R0, R23, 0x1, -R0 ;  /* 0x0000000117007824 */ /* 0x000fc800078e0a00 */
[----:B------:R-:W-:Y:S02]  /*8750*/  IMAD R0, R3, 0xa00, R0 ;  /* 0x00000a0003007824 */ /* 0x000fe400078e0200 */
[----:B------:R-:W5:Y:S01]  /*8760*/  @P1 LDC R5, c[0x0][0x858] ;  /* 0x00021600ff051b82 */ /* 0x000f620000000800 */
[----:B----4-:R-:W-:Y:S01]  /*8770*/  ULEA UR4, UR5, UR4, 0x18 ;  /* 0x0000000405047291 */ /* 0x010fe2000f8ec03f */
[----:B------:R-:W-:-:S05]  /*8780*/  IMAD.SHL.U32 R3, R0, 0x4, RZ ;  /* 0x0000000400037824 */ /* 0x000fca00078e00ff */
[----:B------:R-:W-:-:S05]  /*8790*/  LEA R6, R3, UR4, 0x2 ;  /* 0x0000000403067c11 */ /* 0x000fca000f8e10ff */
[----:B------:R4:W-:Y:S01]  /*87a0*/  STS.128 [R6], R56 ;  /* 0x0000003806007388 */ /* 0x0009e20000000c00 */
[----:B--2---:R-:W-:-:S03]  /*87b0*/  @P1 IMAD.HI.U32 R0, R7, R4, RZ ;  /* 0x0000000407001227 */ /* 0x004fc600078e00ff */
[----:B------:R4:W-:Y:S04]  /*87c0*/  STS.128 [R6+0x800], R60 ;  /* 0x0008003c06007388 */ /* 0x0009e80000000c00 */
[----:B------:R4:W-:Y:S01]  /*87d0*/  STS.128 [R6+0x1000], R96 ;  /* 0x0010006006007388 */ /* 0x0009e20000000c00 */
[----:B-----5:R-:W-:Y:S01]  /*87e0*/  @P1 SHF.R.U32.HI R7, RZ, R5, R0 ;  /* 0x00000005ff071219 */ /* 0x020fe20000011600 */
[----:B------:R-:W-:Y:S02]  /*87f0*/  IMAD R5, R8, 0x5000, RZ ;  /* 0x0000500008057824 */ /* 0x000fe400078e02ff */
[----:B------:R4:W-:Y:S01]  /*8800*/  STS.128 [R6+0x1800], R100 ;  /* 0x0018006406007388 */ /* 0x0009e20000000c00 */
[----:B------:R-:W-:-:S03]  /*8810*/  SHF.R.S32.HI R9, RZ, 0x1f, R7 ;  /* 0x0000001fff097819 */ /* 0x000fc60000011407 */
[----:B------:R4:W-:Y:S02]  /*8820*/  STS.128 [R6+0x2000], R64 ;  /* 0x0020004006007388 */ /* 0x0009e40000000c00 */
[----:B------:R-:W-:Y:S02]  /*8830*/  IMAD R0, R9, R10, RZ ;  /* 0x0000000a09007224 */ /* 0x000fe400078e02ff */
        /* <DEDUP_REMOVED lines=16> */
[----:B--2---:R-:W2:Y:S01]  /*8940*/  FENCE.VIEW.ASYNC.S ;  /* 0x00000000000073c6 */ /* 0x004ea20000000000 */
[----:B---3--:R-:W-:-:S04]  /*8950*/  @P0 IMAD R2, R224, 0x50, R2 ;  /* 0x00000050e0020824 */ /* 0x008fc800078e0202 */
[----:B------:R-:W-:-:S05]  /*8960*/  @P0 IMAD.HI R2, R2, 0x66666667, RZ ;  /* 0x6666666702020827 */ /* 0x000fca00078e02ff */
[----:B------:R-:W-:-:S04]  /*8970*/  @P0 SHF.R.U32.HI R3, RZ, 0x1f, R2 ;  /* 0x0000001fff030819 */ /* 0x000fc80000011602 */
[----:B------:R-:W-:-:S05]  /*8980*/  @P0 LEA.HI.SX32 R3, R2, R3, 0x1b ;  /* 0x0000000302030211 */ /* 0x000fca00078fdaff */
[----:B------:R-:W-:-:S05]  /*8990*/  @P0 IMAD R2, R3, 0x5000, RZ ;  /* 0x0000500003020824 */ /* 0x000fca00078e02ff */
[----:B------:R-:W-:Y:S02]  /*89a0*/  @P0 SHF.R.S32.HI R3, RZ, 0x1f, R2 ;  /* 0x0000001fff030819 */ /* 0x000fe40000011402 */
[----:B------:R-:W-:Y:S01]  /*89b0*/  @!P0 CS2R R2, SRZ ;  /* 0x0000000000028805 */ /* 0x000fe2000001ff00 */
[----:B--2---:R-:W-:Y:S05]  /*89c0*/  BAR.SYNC.DEFER_BLOCKING 0x1, 0x100 ;  /* 0x0044000000007b1d */ /* 0x004fea0000010000 */
[----:B------:R-:W-:Y:S01]  /*89d0*/  IADD3 R4, P1, R5, R2, RZ ;  /* 0x0000000205047210 */ /* 0x000fe20007f3e0ff */
[----:B------:R-:W-:Y:S02]  /*89e0*/  IMAD R2, R9, R14, RZ ;  /* 0x0000000e09027224 */ /* 0x000fe400078e02ff */
[----:B------:R-:W-:Y:S01]  /*89f0*/  IMAD R9, R7, R11, R0 ;  /* 0x0000000b07097224 */ /* 0x000fe200078e0200 */
[----:B------:R-:W-:Y:S01]  /*8a00*/  LEA.HI.X.SX32 R5, R5, R3, 0x1, P1 ;  /* 0x0000000305057211 */ /* 0x000fe200008f0eff */
[C---:B------:R-:W-:Y:S01]  /*8a10*/  IMAD R11, R7.reuse, R15, R2 ;  /* 0x0000000f070b7224 */ /* 0x040fe200078e0202 */
[----:B------:R-:W-:Y:S01]  /*8a20*/  SHF.R.S32.HI R0, RZ, 0x1f, R224 ;  /* 0x0000001fff007819 */ /* 0x000fe200000114e0 */
[----:B------:R-:W-:-:S04]  /*8a30*/  IMAD.WIDE.U32 R2, R7, R10, R4 ;  /* 0x0000000a07027225 */ /* 0x000fc800078e0004 */
[----:B------:R-:W-:Y:S01]  /*8a40*/  IMAD.IADD R3, R3, 0x1, R9 ;  /* 0x0000000103037824 */ /* 0x000fe200078e0209 */
[----:B------:R-:W-:Y:S01]  /*8a50*/  SEL R9, R0, RZ, !P0 ;  /* 0x000000ff00097207 */ /* 0x000fe20004000000 */
[----:B------:R-:W-:Y:S01]  /*8a60*/  IMAD.WIDE.U32 R4, R7, R14, R4 ;  /* 0x0000000e07047225 */ /* 0x000fe200078e0004 */
[----:B------:R-:W-:Y:S02]  /*8a70*/  SEL R7, R224, RZ, !P0 ;  /* 0x000000ffe0077207 */ /* 0x000fe40004000000 */
[----:B------:R-:W-:Y:S01]  /*8a80*/  ISETP.NE.AND P0, PT, R23, RZ, PT ;  /* 0x000000ff1700720c */ /* 0x000fe20003f05270 */
[----:B------:R-:W-:Y:S02]  /*8a90*/  IMAD.IADD R5, R5, 0x1, R11 ;  /* 0x0000000105057824 */ /* 0x000fe400078e020b */
[C---:B------:R-:W-:Y:S02]  /*8aa0*/  IMAD R0, R9.reuse, R12, RZ ;  /* 0x0000000c09007224 */ /* 0x040fe400078e02ff */
[----:B-1----:R-:W-:-:S02]  /*8ab0*/  IMAD R8, R9, R16, RZ ;  /* 0x0000001009087224 */ /* 0x002fc400078e02ff */
[----:B------:R-:W-:-:S04]  /*8ac0*/  IMAD.WIDE.U32 R2, R7, R12, R2 ;  /* 0x0000000c07027225 */ /* 0x000fc800078e0002 */
[----:B------:R-:W-:Y:S01]  /*8ad0*/  IMAD.WIDE.U32 R4, R7, R16, R4 ;  /* 0x0000001007047225 */ /* 0x000fe200078e0004 */
[----:B------:R-:W-:-:S03]  /*8ae0*/  LEA R18, P1, R2, R18, 0x2 ;  /* 0x0000001202127211 */ /* 0x000fc600078210ff */
[C---:B------:R-:W-:Y:S01]  /*8af0*/  IMAD R9, R7.reuse, R13, R0 ;  /* 0x0000000d07097224 */ /* 0x040fe200078e0200 */
[----:B------:R-:W-:Y:S01]  /*8b00*/  LEA R20, P2, R4, R20, 0x2 ;  /* 0x0000001404147211 */ /* 0x000fe200078410ff */
[----:B------:R-:W-:Y:S02]  /*8b10*/  IMAD R7, R7, R17, R8 ;  /* 0x0000001107077224 */ /* 0x000fe400078e0208 */
[----:B------:R-:W-:Y:S02]  /*8b20*/  IMAD.IADD R3, R3, 0x1, R9 ;  /* 0x0000000103037824 */ /* 0x000fe400078e0209 */
[----:B------:R-:W-:-:S03]  /*8b30*/  IMAD.IADD R0, R5, 0x1, R7 ;  /* 0x0000000105007824 */ /* 0x000fc600078e0207 */
[----:B------:R-:W-:Y:S02]  /*8b40*/  LEA.HI.X R3, R2, R19, R3, 0x2, P1 ;  /* 0x0000001302037211 */ /* 0x000fe400008f1403 */
[----:B------:R-:W-:Y:S01]  /*8b50*/  LEA.HI.X R0, R4, R21, R0, 0x2, P2 ;  /* 0x0000001504007211 */ /* 0x000fe200010f1400 */
[----:B----4-:R-:W-:Y:S06]  /*8b60*/  @P0 BRA `(.L_x_271) ;  /* 0x0000000000340947 */ /* 0x010fec0003800000 */
[----:B------:R-:W-:Y:S01]  /*8b70*/  R2UR UR6, R20 ;  /* 0x00000000140672ca */ /* 0x000fe200000e0000 */
[----:B------:R-:W-:Y:S01]  /*8b80*/  UMOV UR5, 0x1400 ;  /* 0x0000140000057882 */ /* 0x000fe20000000000 */
[----:B------:R-:W-:Y:S01]  /*8b90*/  R2UR UR7, R0 ;  /* 0x00000000000772ca */ /* 0x000fe200000e0000 */
[----:B------:R-:W-:Y:S01]  /*8ba0*/  UMOV UR8, 0x0 ;  /* 0x0000000000087882 */ /* 0x000fe20000000000 */
[----:B------:R-:W-:Y:S01]  /*8bb0*/  PLOP3.LUT P0, PT, PT, PT, PT, 0x80, 0x0 ;  /* 0x000000000000781c */ /* 0x000fe20003f0f070 */
[----:B------:R-:W-:-:S12]  /*8bc0*/  UMOV UR9, 0x14f00000 ;  /* 0x14f0000000097882 */ /* 0x000fd80000000000 */
.L_x_272:
[----:B------:R-:W-:Y:S01]  /*8bd0*/  @P0 ELECT P1, URZ, PT ;  /* 0x00000000003f082f */ /* 0x000fe20003820000 */
[----:B------:R1:W-:-:S12]  /*8be0*/  UBLKRED.G.S.ADD.F32.RN [UR6], [UR4], UR5, desc[UR8] ;  /* 0x00000806040073bb */ /* 0x0003d800080a1405 */
[----:B------:R-:W-:Y:S02]  /*8bf0*/  @P1 PLOP3.LUT P0, PT, P1, PT, PT, 0x8, 0x0 ;  /* 0x000000000000181c */ /* 0x000fe40000f0e170 */
[----:B------:R-:W-:-:S11]  /*8c00*/  PLOP3.LUT P1, PT, PT, PT, PT, 0x8, 0x0 ;  /* 0x000000000000781c */ /* 0x000fd60003f2e170 */
[----:B-1----:R-:W-:Y:S05]  /*8c10*/  @P0 BRA.U.ANY `(.L_x_272) ;  /* 0xfffffffd00ec0947 */ /* 0x002fea000393ffff */
[----:B------:R0:W-:Y:S01]  /*8c20*/  UTMACMDFLUSH ;  /* 0x00000000000079b7 */ /* 0x0001e20000000000 */
[----:B------:R-:W-:-:S04]  /*8c30*/  DEPBAR.LE SB0, 0x0 ;  /* 0x000080000000791a */ /* 0x000fc80000000000 */
.L_x_271:
[----:B------:R-:W-:Y:S05]  /*8c40*/  BSYNC B1 ;  /* 0x0000000000017941 */ /* 0x000fea0003800000 */
.L_x_270:
[----:B------:R-:W-:Y:S01]  /*8c50*/  BAR.SYNC.DEFER_BLOCKING 0x1, 0x100 ;  /* 0x0044000000007b1d */ /* 0x000fe20000010000 */
[----:B------:R-:W-:-:S05]  /*8c60*/  ISETP.NE.AND P0, PT, R22, 0x80, PT ;  /* 0x000000801600780c */ /* 0x000fca0003f05270 */
        /* <DEDUP_REMOVED lines=21> */
[----:B-1----:R-:W1:Y:S02]  /*8dc0*/  FENCE.VIEW.ASYNC.S ;  /* 0x00000000000073c6 */ /* 0x002e640000000000 */
[----:B-1----:R-:W-:Y:S06]  /*8dd0*/  BAR.SYNC.DEFER_BLOCKING 0x1, 0x100 ;  /* 0x0044000000007b1d */ /* 0x002fec0000010000 */
[----:B------:R-:W-:Y:S05]  /*8de0*/  @P0 BRA `(.L_x_252) ;  /* 0x0000002000200947 */ /* 0x000fea0003800000 */
[----:B------:R-:W-:Y:S01]  /*8df0*/  R2UR UR6, R18 ;  /* 0x00000000120672ca */ /* 0x000fe200000e0000 */
[----:B------:R-:W-:Y:S01]  /*8e00*/  UMOV UR5, 0x1400 ;  /* 0x0000140000057882 */ /* 0x000fe20000000000 */
[----:B------:R-:W-:Y:S01]  /*8e10*/  R2UR UR7, R3 ;  /* 0x00000000030772ca */ /* 0x000fe200000e0000 */
[----:B------:R-:W-:Y:S01]  /*8e20*/  UMOV UR8, 0x0 ;  /* 0x0000000000087882 */ /* 0x000fe20000000000 */
[----:B------:R-:W-:Y:S01]  /*8e30*/  PLOP3.LUT P0, PT, PT, PT, PT, 0x80, 0x0 ;  /* 0x000000000000781c */ /* 0x000fe20003f0f070 */
[----:B------:R-:W-:-:S12]  /*8e40*/  UMOV UR9, 0x14f00000 ;  /* 0x14f0000000097882 */ /* 0x000fd80000000000 */
.L_x_273:
[----:B------:R-:W-:Y:S01]  /*8e50*/  @P0 ELECT P1, URZ, PT ;  /* 0x00000000003f082f */ /* 0x000fe20003820000 */
[----:B------:R1:W-:-:S12]  /*8e60*/  UBLKRED.G.S.ADD.F32.RN [UR6], [UR4], UR5, desc[UR8] ;  /* 0x00000806040073bb */ /* 0x0003d800080a1405 */
[----:B------:R-:W-:Y:S02]  /*8e70*/  @P1 PLOP3.LUT P0, PT, P1, PT, PT, 0x8, 0x0 ;  /* 0x000000000000181c */ /* 0x000fe40000f0e170 */
[----:B------:R-:W-:-:S11]  /*8e80*/  PLOP3.LUT P1, PT, PT, PT, PT, 0x8, 0x0 ;  /* 0x000000000000781c */ /* 0x000fd60003f2e170 */
[----:B-1----:R-:W-:Y:S05]  /*8e90*/  @P0 BRA.U.ANY `(.L_x_273) ;  /* 0xfffffffd00ec0947 */ /* 0x002fea000393ffff */
[----:B------:R0:W-:Y:S01]  /*8ea0*/  UTMACMDFLUSH ;  /* 0x00000000000079b7 */ /* 0x0001e20000000000 */
[----:B------:R-:W-:-:S04]  /*8eb0*/  DEPBAR.LE SB0, 0x0 ;  /* 0x000080000000791a */ /* 0x000fc80000000000 */
[----:B------:R-:W-:Y:S05]  /*8ec0*/  BRA `(.L_x_252) ;  /* 0x0000001c00e87947 */ /* 0x000fea0003800000 */
.L_x_247:
[----:B------:R-:W-:-:S08]  /*8ed0*/  NOP ;  /* 0x0000000000007918 */ /* 0x000fd00000000000 */
[----:B------:R-:W1:-:S00]  /*8ee0*/  USETMAXREG.DEALLOC.CTAPOOL 0x18 ;  /* 0x00000018000079c8 */ /* 0x000e4000080e0500 */
[----:B-1----:R-:W-:-:S06]  /*8ef0*/  LOP3.LUT R0, R0, 0x3, RZ, 0xc0, !PT ;  /* 0x0000000300007812 */ /* 0x002fcc00078ec0ff */
[----:B------:R-:W1:Y:S02]  /*8f00*/  SHFL.IDX PT, R0, R0, RZ, 0x1f ;  /* 0x00001fff00007589 */ /* 0x000e6400000e0000 */
[----:B-1----:R-:W-:-:S13]  /*8f10*/  ISETP.NE.AND P0, PT, R0, RZ, PT ;  /* 0x000000ff0000720c */ /* 0x002fda0003f05270 */
[----:B------:R-:W-:Y:S05]  /*8f20*/  @P0 BRA `(.L_x_252) ;  /* 0x0000001c00d00947 */ /* 0x000fea0003800000 */
[----:B------:R-:W-:Y:S01]  /*8f30*/  ULDC.64 UR4, c[0x0][0x8e0] ;  /* 0x0002380000047ab9 */ /* 0x000fe20000000a00 */
[----:B------:R-:W1:Y:S01]  /*8f40*/  S2R R9, SR_CTAID.Z ;  /* 0x0000000000097919 */ /* 0x000e620000002700 */
[----:B------:R-:W-:Y:S01]  /*8f50*/  ISETP.NE.U32.AND P0, PT, RZ, UR4, PT ;  /* 0x00000004ff007c0c */ /* 0x000fe2000bf05070 */
[----:B------:R-:W2:Y:S03]  /*8f60*/  S2UR UR20, SR_CTAID.Y ;  /* 0x00000000001479c3 */ /* 0x000ea60000002600 */
[----:B------:R-:W-:-:S13]  /*8f70*/  ISETP.NE.AND.EX P0, PT, RZ, UR5, PT, P0 ;  /* 0x00000005ff007c0c */ /* 0x000fda000bf05300 */
[----:B------:R-:W-:Y:S05]  /*8f80*/  @!P0 BRA `(.L_x_274) ;  /* 0x0000000000148947 */ /* 0x000fea0003800000 */
[----:B------:R-:W1:Y:S01]  /*8f90*/  LDC.64 R2, c[0x0][0x8e0] ;  /* 0x00023800ff027b82 */ /* 0x000e620000000a00 */
[----:B------:R-:W-:Y:S01]  /*8fa0*/  ULDC.64 UR4, c[0x0][0x208] ;  /* 0x0000820000047ab9 */ /* 0x000fe20000000a00 */
[----:B-1----:R-:W-:-:S05]  /*8fb0*/  IMAD.WIDE R2, R9, 0x4, R2 ;  /* 0x0000000409027825 */ /* 0x002fca00078e0202 */
[----:B------:R1:W5:Y:S01]  /*8fc0*/  LDG.E R0, desc[UR4][R2.64] ;  /* 0x0000000402007981 */ /* 0x000362000c1e1900 */
[----:B------:R-:W-:Y:S05]  /*8fd0*/  BRA `(.L_x_275) ;  /* 0x0000000000307947 */ /* 0x000fea0003800000 */
.L_x_274:
[----:B------:R-:W-:Y:S02]  /*8fe0*/  ULDC.64 UR4, c[0x0][0x8d8] ;  /* 0x0002360000047ab9 */ /* 0x000fe40000000a00 */
[----:B------:R-:W-:-:S04]  /*8ff0*/  ISETP.NE.U32.AND P0, PT, RZ, UR4, PT ;  /* 0x00000004ff007c0c */ /* 0x000fc8000bf05070 */
[----:B------:R-:W-:-:S13]  /*9000*/  ISETP.NE.AND.EX P0, PT, RZ, UR5, PT, P0 ;  /* 0x00000005ff007c0c */ /* 0x000fda000bf05300 */
[----:B------:R-:W-:Y:S05]  /*9010*/  @!P0 BRA `(.L_x_276) ;  /* 0x00000000001c8947 */ /* 0x000fea0003800000 */
[----:B------:R-:W1:Y:S01]  /*9020*/  LDC.64 R2, c[0x0][0x8d8] ;  /* 0x00023600ff027b82 */ /* 0x000e620000000a00 */
[----:B------:R-:W-:Y:S01]  /*9030*/  ULDC.64 UR4, c[0x0][0x208] ;  /* 0x0000820000047ab9 */ /* 0x000fe20000000a00 */
[----:B-1----:R-:W-:-:S05]  /*9040*/  IMAD.WIDE R2, R9, 0x4, R2 ;  /* 0x0000000409027825 */ /* 0x002fca00078e0202 */
[----:B------:R-:W3:Y:S04]  /*9050*/  LDG.E R0, desc[UR4][R2.64] ;  /* 0x0000000402007981 */ /* 0x000ee8000c1e1900 */
[----:B------:R-:W3:Y:S02]  /*9060*/  LDG.E R5, desc[UR4][R2.64+0x4] ;  /* 0x0000040402057981 */ /* 0x000ee4000c1e1900 */
[----:B---3--:R-:W-:Y:S01]  /*9070*/  IMAD.IADD R0, R5, 0x1, -R0 ;  /* 0x0000000105007824 */ /* 0x008fe200078e0a00 */
[----:B------:R-:W-:Y:S06]  /*9080*/  BRA `(.L_x_275) ;  /* 0x0000000000047947 */ /* 0x000fec0003800000 */
.L_x_276:
[----:B------:R-:W3:Y:S02]  /*9090*/  LDC R0, c[0x0][0x8c4] ;  /* 0x00023100ff007b82 */ /* 0x000ee40000000800 */
.L_x_275:
[----:B------:R-:W4:Y:S01]  /*90a0*/  S2R R15, SR_CTAID.X ;  /* 0x00000000000f7919 */ /* 0x000f220000002500 */
[----:B------:R-:W-:Y:S02]  /*90b0*/  IMAD.MOV.U32 R5, RZ, RZ, RZ ;  /* 0x000000ffff057224 */ /* 0x000fe400078e00ff */
[----:B------:R-:W-:Y:S02]  /*90c0*/  IMAD.MOV.U32 R4, RZ, RZ, 0x1 ;  /* 0x00000001ff047424 */ /* 0x000fe400078e00ff */
[----:B----4-:R-:W-:-:S05]  /*90d0*/  IMAD R15, R15, 0x50, RZ ;  /* 0x000000500f0f7824 */ /* 0x010fca00078e02ff */
[----:B---3-5:R-:W-:Y:S01]  /*90e0*/  ISETP.GE.AND P0, PT, R15, R0, PT ;  /* 0x000000000f00720c */ /* 0x028fe20003f06270 */
[----:B------:R-:W-:-:S03]  /*90f0*/  IMAD.MOV.U32 R0, RZ, RZ, 0x1 ;  /* 0x00000001ff007424 */ /* 0x000fc600078e00ff */
[----:B-1----:R-:W-:-:S04]  /*9100*/  SEL R9, R9, 0xffffffff, !P0 ;  /* 0xffffffff09097807 */ /* 0x002fc80004000000 */
[----:B------:R-:W-:-:S13]  /*9110*/  ISETP.GE.AND P0, PT, R9, RZ, PT ;  /* 0x000000ff0900720c */ /* 0x000fda0003f06270 */
[----:B------:R-:W-:Y:S05]  /*9120*/  @!P0 BRA `(.L_x_277) ;  /* 0x0000001800d48947 */ /* 0x000fea0003800000 */
[----:B------:R-:W1:Y:S01]  /*9130*/  LDC.64 R10, c[0x0][0x770] ;  /* 0x0001dc00ff0a7b82 */ /* 0x000e620000000a00 */
[----:B------:R-:W-:-:S07]  /*9140*/  ULDC.64 UR6, c[0x0][0x208] ;  /* 0x0000820000067ab9 */ /* 0x000fce0000000a00 */
[----:B------:R-:W3:Y:S08]  /*9150*/  LDC.64 R4, c[0x0][0x770] ;  /* 0x0001dc00ff047b82 */ /* 0x000ef00000000a00 */
[----:B------:R-:W4:Y:S01]  /*9160*/  LDC.64 R6, c[0x0][0x778] ;  /* 0x0001de00ff067b82 */ /* 0x000f220000000a00 */
[----:B-1----:R-:W-:-:S07]  /*9170*/  ISETP.NE.U32.AND P1, PT, R10, RZ, PT ;  /* 0x000000ff0a00720c */ /* 0x002fce0003f25070 */
[----:B------:R-:W1:Y:S01]  /*9180*/  LDC.64 R2, c[0x0][0x780] ;  /* 0x0001e000ff027b82 */ /* 0x000e620000000a00 */
[----:B------:R-:W-:Y:S01]  /*9190*/  ISETP.NE.AND.EX P1, PT, R11, RZ, PT, P1 ;  /* 0x000000ff0b00720c */ /* 0x000fe20003f25310 */
[----:B---3--:R-:W-:Y:S01]  /*91a0*/  IMAD.WIDE R4, R9, 0x4, R4 ;  /* 0x0000000409047825 */ /* 0x008fe200078e0204 */
[----:B----4-:R-:W-:-:S11]  /*91b0*/  ISETP.NE.U32.AND P0, PT, R6, RZ, PT ;  /* 0x000000ff0600720c */ /* 0x010fd60003f05070 */
[----:B------:R-:W3:Y:S01]  /*91c0*/  @P1 LDG.E R13, desc[UR6][R4.64] ;  /* 0x00000006040d1981 */ /* 0x000ee2000c1e1900 */
[----:B------:R-:W-:-:S03]  /*91d0*/  ISETP.NE.AND.EX P0, PT, R7, RZ, PT, P0 ;  /* 0x000000ff0700720c */ /* 0x000fc60003f05300 */
[----:B------:R-:W4:Y:S01]  /*91e0*/  @P1 LDG.E R14, desc[UR6][R4.64] ;  /* 0x00000006040e1981 */ /* 0x000f22000c1e1900 */
[----:B-1----:R-:W-:-:S04]  /*91f0*/  ISETP.NE.U32.AND P2, PT, R2, RZ, PT ;  /* 0x000000ff0200720c */ /* 0x002fc80003f45070 */
[----:B------:R-:W-:-:S05]  /*9200*/  ISETP.NE.AND.EX P2, PT, R3, RZ, PT, P2 ;  /* 0x000000ff0300720c */ /* 0x000fca0003f45320 */
[----:B------:R-:W1:Y:S08]  /*9210*/  @P0 LDC.64 R2, c[0x0][0x778] ;  /* 0x0001de00ff020b82 */ /* 0x000e700000000a00 */
[----:B------:R-:W2:Y:S01]  /*9220*/  @P2 LDC.64 R6, c[0x0][0x780] ;  /* 0x0001e000ff062b82 */ /* 0x000ea20000000a00 */
[----:B------:R-:W-:Y:S01]  /*9230*/  IMAD.MOV.U32 R12, RZ, RZ, RZ ;  /* 0x000000ffff0c7224 */ /* 0x000fe200078e00ff */
[----:B------:R-:W-:Y:S01]  /*9240*/  ULDC UR4, c[0x0][0x280] ;  /* 0x0000a00000047ab9 */ /* 0x000fe20000000800 */
[----:B-1----:R-:W-:-:S05]  /*9250*/  @P0 IMAD.WIDE R2, R9, 0x4, R2 ;  /* 0x0000000409020825 */ /* 0x002fca00078e0202 */
[----:B------:R2:W5:Y:S01]  /*9260*/  @P0 LDG.E R12, desc[UR6][R2.64] ;  /* 0x00000006020c0981 */ /* 0x000562000c1e1900 */
[----:B------:R-:W-:Y:S02]  /*9270*/  IMAD.U32 R8, RZ, RZ, UR4 ;  /* 0x00000004ff087e24 */ /* 0x000fe4000f8e00ff */
[----:B--2---:R-:W-:Y:S01]  /*9280*/  @P2 IMAD.WIDE R2, R9, 0x4, R6 ;  /* 0x0000000409022825 */ /* 0x004fe200078e0206 */
[----:B------:R-:W-:-:S04]  /*9290*/  VOTEU.ANY UP0, P1 ;  /* 0x00000000003f7886 */ /* 0x000fc80000800100 */
[----:B------:R1:W5:Y:S02]  /*92a0*/  @P2 LDG.E R8, desc[UR6][R2.64] ;  /* 0x0000000602082981 */ /* 0x000364000c1e1900 */
[----:B-1----:R-:W-:Y:S01]  /*92b0*/  CS2R R2, SRZ ;  /* 0x0000000000027805 */ /* 0x002fe2000001ff00 */
[----:B---3--:R-:W-:-:S05]  /*92c0*/  @P1 IMAD R13, R9, 0x40, R13 ;  /* 0x00000040090d1824 */ /* 0x008fca00078e020d */
[----:B------:R-:W-:-:S04]  /*92d0*/  @P1 SHF.R.S32.HI R6, RZ, 0x1f, R13 ;  /* 0x0000001fff061819 */ /* 0x000fc8000001140d */
[----:B------:R-:W-:-:S04]  /*92e0*/  @P1 LEA.HI R6, R6, R13, RZ, 0x6 ;  /* 0x0000000d06061211 */ /* 0x000fc800078f30ff */
[----:B------:R-:W-:Y:S02]  /*92f0*/  @P1 LOP3.LUT R6, R6, 0xffffffc0, RZ, 0xc0, !PT ;  /* 0xffffffc006061812 */ /* 0x000fe400078ec0ff */
[----:B----4-:R-:W-:Y:S02]  /*9300*/  @P1 R2UR UR4, R14 ;  /* 0x000000000e0412ca */ /* 0x010fe400000e0000 */
        /* <DEDUP_REMOVED lines=9> */
.L_x_278:
        /* <DEDUP_REMOVED lines=8> */
[----:B------:R-:W1:Y:S01]  /*9420*/  LDC.64 R12, c[0x0][0x720] ;  /* 0x0001c800ff0c7b82 */ /* 0x000e620000000a00 */
[----:B------:R-:W-:Y:S01]  /*9430*/  ISETP.NE.U32.AND P1, PT, R10, RZ, PT ;  /* 0x000000ff0a00720c */ /* 0x000fe20003f25070 */
[----:B------:R-:W-:Y:S01]  /*9440*/  UISETP.NE.AND UP0, UPT, UR5, 0x1, UPT ;  /* 0x000000010500788c */ /* 0x000fe2000bf05270 */
[----:B------:R-:W-:Y:S01]  /*9450*/  R2UR UR11, R15 ;  /* 0x000000000f0b72ca */ /* 0x000fe200000e0000 */
[----:B------:R-:W-:Y:S01]  /*9460*/  VOTEU.ANY UP1, P0 ;  /* 0x00000000003f7886 */ /* 0x000fe20000020100 */
[----:B------:R-:W-:Y:S02]  /*9470*/  R2UR UR21, R9 ;  /* 0x00000000091572ca */ /* 0x000fe400000e0000 */
[----:B------:R-:W-:Y:S02]  /*9480*/  ELECT P0, URZ, PT ;  /* 0x00000000003f782f */ /* 0x000fe40003800000 */
[----:B------:R-:W-:Y:S01]  /*9490*/  ISETP.NE.AND.EX P1, PT, R11, RZ, PT, P1 ;  /* 0x000000ff0b00720c */ /* 0x000fe20003f25310 */
[----:B------:R-:W-:Y:S01]  /*94a0*/  UMOV UR12, UR20 ;  /* 0x00000014000c7c82 */ /* 0x000fe20008000000 */
[----:B------:R-:W-:Y:S01]  /*94b0*/  SHF.R.S32.HI R15, RZ, 0x1f, R9 ;  /* 0x0000001fff0f7819 */ /* 0x000fe20000011409 */
[----:B------:R-:W-:-:S02]  /*94c0*/  IMAD.MOV.U32 R5, RZ, RZ, RZ ;  /* 0x000000ffff057224 */ /* 0x000fc400078e00ff */
[----:B------:R-:W-:Y:S01]  /*94d0*/  IMAD.MOV.U32 R4, RZ, RZ, 0x1 ;  /* 0x00000001ff047424 */ /* 0x000fe200078e00ff */
[----:B------:R-:W-:Y:S01]  /*94e0*/  SEL R15, R15, RZ, !P1 ;  /* 0x000000ff0f0f7207 */ /* 0x000fe20004800000 */
[----:B------:R-:W-:Y:S01]  /*94f0*/  @UP0 ULDC UR6, c[0x0][0x2f0] ;  /* 0x0000bc0000060ab9 */ /* 0x000fe20000000800 */
[----:B------:R-:W-:Y:S02]  /*9500*/  UIADD3 UR11, UR11, UR4, URZ ;  /* 0x000000040b0b7290 */ /* 0x000fe4000fffe03f */
[----:B------:R-:W-:Y:S01]  /*9510*/  USEL UR13, UR21, URZ, !UP1 ;  /* 0x0000003f150d7287 */ /* 0x000fe2000c800000 */
[----:B------:R-:W-:Y:S02]  /*9520*/  @UP0 ULDC UR4, c[0x0][0x2ec] ;  /* 0x0000bb0000040ab9 */ /* 0x000fe40000000800 */
[----:B------:R-:W-:Y:S01]  /*9530*/  VOTEU.ANY UP1, P1 ;  /* 0x00000000003f7886 */ /* 0x000fe20000820100 */
[----:B------:R-:W-:Y:S02]  /*9540*/  UIMAD.WIDE.U32 UR4, UR20, UR4, URZ ;  /* 0x00000004140472a5 */ /* 0x000fe4000f8e003f */
[----:B------:R-:W-:Y:S01]  /*9550*/  USEL UR21, UR21, URZ, !UP1 ;  /* 0x0000003f15157287 */ /* 0x000fe2000c800000 */
[----:B-1----:R-:W-:Y:S01]  /*9560*/  IMAD R14, R15, R12, RZ ;  /* 0x0000000c0f0e7224 */ /* 0x002fe200078e02ff */
[----:B------:R-:W-:-:S04]  /*9570*/  @UP0 USHF.R.U32.HI UR12, URZ, UR6, UR5 ;  /* 0x000000063f0c0299 */ /* 0x000fc80008011605 */
[----:B------:R-:W-:Y:S01]  /*9580*/  IMAD R14, R13, UR21, R14 ;  /* 0x000000150d0e7c24 */ /* 0x000fe2000f8e020e */
[----:B------:R-:W-:Y:S07]  /*9590*/  @!P0 BRA `(.L_x_277) ;  /* 0x0000001400b88947 */ /* 0x000fee0003800000 */
[----:B------:R-:W1:Y:S01]  /*95a0*/  S2R R5, SR_CgaCtaId ;  /* 0x0000000000057919 */ /* 0x000e620000008800 */
[----:B------:R-:W-:Y:S01]  /*95b0*/  MOV R0, 0x400 ;  /* 0x0000040000007802 */ /* 0x000fe20000000f00 */
[----:B------:R-:W2:Y:S03]  /*95c0*/  S2R R4, SR_CTAID.Y ;  /* 0x0000000000047919 */ /* 0x000ea60000002600 */
[----:B-1----:R-:W-:Y:S01]  /*95d0*/  LEA R0, R5, R0, 0x18 ;  /* 0x0000000005007211 */ /* 0x002fe200078ec0ff */
[----:B------:R-:W-:-:S05]  /*95e0*/  IMAD.MOV.U32 R5, RZ, RZ, 0x1 ;  /* 0x00000001ff057424 */ /* 0x000fca00078e00ff */
[----:B------:R-:W-:-:S04]  /*95f0*/  SHF.L.U32 R5, R5, 0x1f, RZ ;  /* 0x0000001f05057819 */ /* 0x000fc800000006ff */
[----:B------:R-:W1:Y:S02]  /*9600*/  SYNCS.PHASECHK.TRANS64.TRYWAIT P0, [R0+URZ+0x31820], R5 ;  /* 0x03182005000075a7 */ /* 0x000e64000800017f */
[----:B-12---:R-:W-:Y:S05]  /*9610*/  @!P0 BRA `(.L_x_279) ;  /* 0x0000001800588947 */ /* 0x006fea0003800000 */
.L_x_294:
[----:B------:R-:W2:Y:S01]  /*9620*/  S2R R6, SR_TID.X ;  /* 0x0000000000067919 */ /* 0x000ea20000002100 */
[----:B------:R-:W-:Y:S01]  /*9630*/  IMAD.WIDE.U32 R18, R12, UR21, RZ ;  /* 0x000000150c127c25 */ /* 0x000fe2000f8e00ff */
[----:B------:R-:W-:-:S03]  /*9640*/  SHF.R.S32.HI R4, RZ, 0x1f, R4 ;  /* 0x0000001fff047819 */ /* 0x000fc60000011404 */
[----:B------:R-:W-:Y:S01]  /*9650*/  IMAD.IADD R7, R19, 0x1, R14 ;  /* 0x0000000113077824 */ /* 0x000fe200078e020e */
[----:B--2---:R-:W-:-:S04]  /*9660*/  LOP3.LUT R6, R6, 0x7f, RZ, 0xc0, !PT ;  /* 0x0000007f06067812 */ /* 0x004fc800078ec0ff */
[----:B------:R-:W-:Y:S01]  /*9670*/  ISETP.NE.AND P0, PT, R6, RZ, PT ;  /* 0x000000ff0600720c */ /* 0x000fe20003f05270 */
[----:B------:R-:W-:-:S12]  /*9680*/  IMAD.MOV.U32 R6, RZ, RZ, 0x1 ;  /* 0x00000001ff067424 */ /* 0x000fd800078e00ff */
[----:B------:R-:W-:Y:S05]  /*9690*/  @P0 BRA `(.L_x_280) ;  /* 0x0000000000180947 */ /* 0x000fea0003800000 */
[----:B------:R-:W2:Y:S01]  /*96a0*/  S2R R9, SR_TID.X ;  /* 0x0000000000097919 */ /* 0x000ea20000002100 */
[----:B-1----:R-:W-:-:S04]  /*96b0*/  IMAD.MOV.U32 R5, RZ, RZ, 0x8100 ;  /* 0x00008100ff057424 */ /* 0x002fc800078e00ff */
[----:B------:R3:W-:Y:S01]  /*96c0*/  SYNCS.ARRIVE.TRANS64 RZ, [R0+URZ+0x31810], R5 ;  /* 0x0318100500ff79a7 */ /* 0x0007e2000800003f */
[----:B--2---:R-:W-:-:S13]  /*96d0*/  LOP3.LUT P1, RZ, R9, 0x1f, RZ, 0xc0, !PT ;  /* 0x0000001f09ff7812 */ /* 0x004fda000782c0ff */
[----:B---3--:R-:W-:Y:S05]  /*96e0*/  @!P1 BRA `(.L_x_280) ;  /* 0x0000000000049947 */ /* 0x008fea0003800000 */
[----:B------:R-:W-:Y:S01]  /*96f0*/  BPT.TRAP 0x1 ;  /* 0x000000040000795c */ /* 0x000fe20000300000 */
.L_x_280:
[----:B------:R-:W2:Y:S01]  /*9700*/  LDC.64 R16, c[0x0][0x198] ;  /* 0x00006600ff107b82 */ /* 0x000ea20000000a00 */
[----:B------:R-:W-:Y:S01]  /*9710*/  R2UR UR8, R0 ;  /* 0x00000000000872ca */ /* 0x000fe200000e0000 */
[----:B------:R-:W-:Y:S01]  /*9720*/  UMOV UR6, 0x0 ;  /* 0x0000000000067882 */ /* 0x000fe20000000000 */
[----:B------:R-:W-:Y:S01]  /*9730*/  UMOV UR7, 0x14f00000 ;  /* 0x14f0000000077882 */ /* 0x000fe20000000000 */
[----:B------:R-:W-:Y:S01]  /*9740*/  UMOV UR50, URZ ;  /* 0x0000003f00327c82 */ /* 0x000fe20008000000 */
[----:B------:R-:W-:Y:S01]  /*9750*/  UMOV UR52, UR20 ;  /* 0x0000001400347c82 */ /* 0x000fe20008000000 */
[----:B------:R-:W-:Y:S01]  /*9760*/  UMOV UR53, UR21 ;  /* 0x0000001500357c82 */ /* 0x000fe20008000000 */
[----:B------:R-:W-:Y:S01]  /*9770*/  UMOV UR34, 0x40 ;  /* 0x0000004000227882 */ /* 0x000fe20000000000 */
[----:B------:R-:W3:Y:S01]  /*9780*/  LDC.64 R10, c[0x0][0x718] ;  /* 0x0001c600ff0a7b82 */ /* 0x000ee20000000a00 */
        /* <DEDUP_REMOVED lines=10> */
[----:B--2---:R-:W-:Y:S01]  /*9830*/  IMAD.MOV.U32 R9, RZ, RZ, R16 ;  /* 0x000000ffff097224 */ /* 0x004fe200078e0010 */
[----:B------:R-:W-:Y:S01]  /*9840*/  UIADD3 UR30, UR8, 0x2c100, URZ ;  /* 0x0002c100081e7890 */ /* 0x000fe2000fffe03f */
[----:B------:R-:W-:Y:S01]  /*9850*/  UMOV UR33, UR49 ;  /* 0x0000003100217c82 */ /* 0x000fe20008000000 */
[----:B------:R-:W-:Y:S01]  /*9860*/  UMOV UR28, UR20 ;  /* 0x00000014001c7c82 */ /* 0x000fe20008000000 */
[----:B------:R-:W-:Y:S01]  /*9870*/  UMOV UR29, UR21 ;  /* 0x00000015001d7c82 */ /* 0x000fe20008000000 */
[----:B------:R-:W-:Y:S01]  /*9880*/  UMOV UR25, UR49 ;  /* 0x0000003100197c82 */ /* 0x000fe20008000000 */
[----:B------:R-:W-:Y:S01]  /*9890*/  UMOV UR18, 0xc0 ;  /* 0x000000c000127882 */ /* 0x000fe20000000000 */
[----:B---3--:R-:W-:Y:S01]  /*98a0*/  IMAD R20, R4, R10, RZ ;  /* 0x0000000a04147224 */ /* 0x008fe200078e02ff */
        /* <DEDUP_REMOVED lines=15> */
[----:B-1----:R-:W-:Y:S01]  /*99a0*/  IMAD.WIDE.U32 R4, R10, UR20, R2 ;  /* 0x000000140a047c25 */ /* 0x002fe2000f8e0002 */
        /* <DEDUP_REMOVED lines=8> */
[----:B------:R-:W1:Y:S02]  /*9a30*/  LDC.64 R12, c[0x0][0x700] ;  /* 0x0001c000ff0c7b82 */ /* 0x000e640000000a00 */
[----:B------:R-:W-:Y:S01]  /*9a40*/  IMAD.IADD R14, R14, 0x1, R5 ;  /* 0x000000010e0e7824 */ /* 0x000fe200078e0205 */
[----:B------:R-:W-:Y:S01]  /*9a50*/  UTMALDG.4D [UR48], [UR4], desc[UR6] ;  /* 0x00000630040075b4 */ /* 0x000fe20008019000 */
[----:B------:R2:W-:Y:S01]  /*9a60*/  UTMALDG.4D [UR32], [UR4], desc[UR6] ;  /* 0x00000620040075b4 */ /* 0x0005e20008019000 */
[----:B------:R3:W-:Y:S01]  /*9a70*/  UTMALDG.4D [UR24], [UR4], desc[UR6] ;  /* 0x00000618040075b4 */ /* 0x0007e20008019000 */
[C---:B-1----:R-:W-:Y:S01]  /*9a80*/  LEA R5, P1, R4.reuse, R12, 0x2 ;  /* 0x0000000c04057211 */ /* 0x042fe200078210ff */
[----:B------:R1:W-:Y:S03]  /*9a90*/  UTMALDG.4D [UR16], [UR4], desc[UR6] ;  /* 0x00000610040075b4 */ /* 0x0003e60008019000 */
[----:B------:R-:W-:-:S02]  /*9aa0*/  LEA.HI.X R14, R4, R13, R14, 0x2, P1 ;  /* 0x0000000d040e7211 */ /* 0x000fc400008f140e */
[----:B------:R-:W-:Y:S01]  /*9ab0*/  R2UR UR14, R5 ;  /* 0x00000000050e72ca */ /* 0x000fe200000e0000 */
[----:B------:R-:W-:Y:S01]  /*9ac0*/  IMAD.MOV.U32 R5, RZ, RZ, 0x14000 ;  /* 0x00014000ff057424 */ /* 0x000fe200078e00ff */
[----:B------:R-:W-:Y:S02]  /*9ad0*/  R2UR UR15, R14 ;  /* 0x000000000e0f72ca */ /* 0x000fe400000e0000 */
[----:B------:R-:W-:Y:S02]  /*9ae0*/  IADD3 R4, P1, R9, 0x2f0, RZ ;  /* 0x000002f009047810 */ /* 0x000fe40007f3e0ff */
[----:B------:R-:W-:Y:S01]  /*9af0*/  MOV R14, UR45 ;  /* 0x0000002d000e7c02 */ /* 0x000fe20008000f00 */
[----:B--2---:R-:W-:Y:S01]  /*9b00*/  UIADD3 UR32, UR8, 0xc800, URZ ;  /* 0x0000c80008207890 */ /* 0x004fe2000fffe03f */
        /* <DEDUP_REMOVED lines=8> */
[----:B---3--:R-:W-:Y:S01]  /*9b90*/  UIADD3 UR24, UR8, 0x2800, URZ ;  /* 0x0000280008187890 */ /* 0x008fe2000fffe03f */
[----:B------:R3:W-:Y:S01]  /*9ba0*/  SYNCS.ARRIVE.TRANS64 RZ, [R0+URZ+0x31800], R5 ;  /* 0x0318000500ff79a7 */ /* 0x0007e2000800003f */
[----:B------:R-:W-:Y:S01]  /*9bb0*/  UMOV UR26, 0x40 ;  /* 0x00000040001a7882 */ /* 0x000fe20000000000 */
[----:B------:R-:W-:Y:S01]  /*9bc0*/  UMOV UR27, UR11 ;  /* 0x0000000b001b7c82 */ /* 0x000fe20008000000 */
[----:B------:R-:W-:Y:S01]  /*9bd0*/  UMOV UR28, UR12 ;  /* 0x0000000c001c7c82 */ /* 0x000fe20008000000 */
[----:B------:R-:W-:Y:S01]  /*9be0*/  UMOV UR29, UR13 ;  /* 0x0000000d001d7c82 */ /* 0x000fe20008000000 */
[----:B-1----:R-:W-:Y:S01]  /*9bf0*/  R2UR UR4, R4 ;  /* 0x00000000040472ca */ /* 0x002fe200000e0000 */
[----:B------:R-:W-:Y:S01]  /*9c00*/  IMAD.X R4, RZ, RZ, R11, P1 ;  /* 0x000000ffff047224 */ /* 0x000fe200008e060b */
[----:B------:R-:W-:Y:S01]  /*9c10*/  UMOV UR7, 0x10000000 ;  /* 0x1000000000077882 */ /* 0x000fe20000000000 */
[----:B------:R-:W-:-:S02]  /*9c20*/  ISETP.GE.AND P1, PT, R8, 0x41, PT ;  /* 0x000000410800780c */ /* 0x000fc40003f26270 */
[----:B---3--:R-:W-:Y:S02]  /*9c30*/  MOV R5, UR43 ;  /* 0x0000002b00057c02 */ /* 0x008fe40008000f00 */
[----:B------:R-:W-:Y:S01]  /*9c40*/  R2UR UR5, R4 ;  /* 0x00000000040572ca */ /* 0x000fe200000e0000 */
[----:B--2---:R-:W-:Y:S01]  /*9c50*/  UIADD3 UR9, UR8, 0x31800, URZ ;  /* 0x0003180008097890 */ /* 0x004fe2000fffe03f */
        /* <DEDUP_REMOVED lines=9> */
[----:B-1----:R-:W-:Y:S01]  /*9cf0*/  UMOV UR10, 0xc0 ;  /* 0x000000c0000a7882 */ /* 0x002fe20000000000 */
[----:B--2---:R-:W-:Y:S01]  /*9d00*/  UIADD3 UR24, UR8, 0xf000, URZ ;  /* 0x0000f00008187890 */ /* 0x004fe2000fffe03f */
[----:B------:R-:W-:Y:S01]  /*9d10*/  UMOV UR26, 0x80 ;  /* 0x00000080001a7882 */ /* 0x000fe20000000000 */
[----:B---3--:R-:W-:Y:S01]  /*9d20*/  R2UR UR45, R14 ;  /* 0x000000000e2d72ca */ /* 0x008fe200000e0000 */
        /* <DEDUP_REMOVED lines=12> */
[----:B----4-:R-:W-:Y:S05]  /*9df0*/  @!P1 BRA `(.L_x_281) ;  /* 0x00000008007c9947 */ /* 0x010fea0003800000 */
[----:B------:R-:W1:Y:S01]  /*9e00*/  LDC.64 R16, c[0x0][0x738] ;  /* 0x0001ce00ff107b82 */ /* 0x000e620000000a00 */
[----:B------:R-:W2:Y:S01]  /*9e10*/  S2R R14, SR_CTAID.Y ;  /* 0x00000000000e7919 */ /* 0x000ea20000002600 */
[----:B------:R-:W-:Y:S02]  /*9e20*/  VIADD R8, R8, 0x3f ;  /* 0x0000003f08087836 */ /* 0x000fe40000000000 */
[----:B-1----:R-:W-:-:S04]  /*9e30*/  IMAD.WIDE.U32 R4, R16, UR21, R2 ;  /* 0x0000001510047c25 */ /* 0x002fc8000f8e0002 */
[----:B------:R-:W-:-:S04]  /*9e40*/  IMAD R16, R15, R16, RZ ;  /* 0x000000100f107224 */ /* 0x000fc800078e02ff */
[----:B------:R-:W-:Y:S01]  /*9e50*/  IMAD R16, R17, UR21, R16 ;  /* 0x0000001511107c24 */ /* 0x000fe2000f8e0210 */
[----:B--2---:R-:W-:-:S03]  /*9e60*/  SHF.R.S32.HI R14, RZ, 0x1f, R14 ;  /* 0x0000001fff0e7819 */ /* 0x004fc6000001140e */
[----:B------:R-:W-:Y:S02]  /*9e70*/  IMAD.IADD R5, R5, 0x1, R16 ;  /* 0x0000000105057824 */ /* 0x000fe400078e0210 */
[----:B------:R-:W1:Y:S02]  /*9e80*/  LDC.64 R16, c[0x0][0x730] ;  /* 0x0001cc00ff107b82 */ /* 0x000e640000000a00 */
[----:B-1----:R-:W-:Y:S02]  /*9e90*/  IMAD R6, R14, R16, RZ ;  /* 0x000000100e067224 */ /* 0x002fe400078e02ff */
[----:B------:R-:W-:Y:S01]  /*9ea0*/  IMAD.WIDE.U32 R4, R16, UR20, R4 ;  /* 0x0000001410047c25 */ /* 0x000fe2000f8e0004 */
[----:B------:R-:W1:Y:S03]  /*9eb0*/  S2R R14, SR_TID.X ;  /* 0x00000000000e7919 */ /* 0x000e660000002100 */
[----:B------:R-:W-:-:S02]  /*9ec0*/  IMAD R6, R17, UR20, R6 ;  /* 0x0000001411067c24 */ /* 0x000fc4000f8e0206 */
[----:B------:R-:W2:Y:S02]  /*9ed0*/  LDC.64 R16, c[0x0][0x728] ;  /* 0x0001ca00ff107b82 */ /* 0x000ea40000000a00 */
[----:B------:R-:W-:Y:S01]  /*9ee0*/  IMAD.IADD R6, R5, 0x1, R6 ;  /* 0x0000000105067824 */ /* 0x000fe200078e0206 */
[----:B--2---:R-:W-:Y:S01]  /*9ef0*/  LEA R5, P1, R4, R16, 0x2 ;  /* 0x0000001004057211 */ /* 0x004fe200078210ff */
        /* <DEDUP_REMOVED lines=15> */
[----:B-1----:R-:W-:Y:S01]  /*9ff0*/  LOP3.LUT R12, R14, 0x1f, RZ, 0xc0, !PT ;  /* 0x0000001f0e0c7812 */ /* 0x002fe200078ec0ff */
[----:B------:R-:W-:Y:S01]  /*a000*/  IMAD.MOV.U32 R14, RZ, RZ, 0x1 ;  /* 0x00000001ff0e7424 */ /* 0x000fe200078e00ff */
[----:B------:R-:W-:Y:S01]  /*a010*/  LEA.HI.SX32 R8, R8, 0xffffffff, 0x1a ;  /* 0xffffffff08087811 */ /* 0x000fe200078fd2ff */
[----:B------:R-:W-:-:S08]  /*a020*/  IMAD.X R10, RZ, RZ, R10, P1 ;  /* 0x000000ffff0a7224 */ /* 0x000fd000008e060a */
.L_x_286:
[----:B------:R-:W-:-:S04]  /*a030*/  SHF.L.U32 R9, R14, 0x1f, RZ ;  /* 0x0000001f0e097819 */ /* 0x000fc800000006ff */
[----:B-1----:R-:W1:Y:S02]  /*a040*/  SYNCS.PHASECHK.TRANS64.TRYWAIT P1, [R0+URZ+0x31838], R9 ;  /* 0x03183809000075a7 */ /* 0x002e64000802017f */
[----:B-12--5:R-:W-:Y:S05]  /*a050*/  @!P1 BRA `(.L_x_282) ;  /* 0x0000000c00dc9947 */ /* 0x026fea0003800000 */
.L_x_295:
[----:B------:R-:W-:Y:S05]  /*a060*/  @P0 BRA `(.L_x_283) ;  /* 0x0000000000140947 */ /* 0x000fea0003800000 */
[----:B------:R-:W-:Y:S01]  /*a070*/  ISETP.NE.AND P1, PT, R12, RZ, PT ;  /* 0x000000ff0c00720c */ /* 0x000fe20003f25270 */
[----:B-1----:R-:W-:-:S04]  /*a080*/  IMAD.MOV.U32 R9, RZ, RZ, 0x8100 ;  /* 0x00008100ff097424 */ /* 0x002fc800078e00ff */
[----:B------:R2:W-:Y:S08]  /*a090*/  SYNCS.ARRIVE.TRANS64 RZ, [R0+URZ+0x31830], R9 ;  /* 0x0318300900ff79a7 */ /* 0x0005f0000800003f */
[----:B------:R-:W-:Y:S05]  /*a0a0*/  @!P1 BRA `(.L_x_283) ;  /* 0x0000000000049947 */ /* 0x000fea0003800000 */
[----:B------:R-:W-:Y:S01]  /*a0b0*/  BPT.TRAP 0x1 ;  /* 0x000000040000795c */ /* 0x000fe20000300000 */
.L_x_283:
[----:B------:R3:W-:Y:S02]  /*a0c0*/  STL.64 [R1+0x8], R2 ;  /* 0x0000080201007387 */ /* 0x0007e40000100a00 */
[----:B---3--:R-:W1:Y:S02]  /*a0d0*/  LDC.64 R2, c[0x0][0x198] ;  /* 0x00006600ff027b82 */ /* 0x008e640000000a00 */
[----:B-12---:R-:W-:-:S05]  /*a0e0*/  IMAD.MOV.U32 R9, RZ, RZ, R2 ;  /* 0x000000ffff097224 */ /* 0x006fca00078e0002 */
[----:B------:R-:W-:-:S04]  /*a0f0*/  IADD3 R11, P1, R9, 0x1f0, RZ ;  /* 0x000001f0090b7810 */ /* 0x000fc80007f3e0ff */
[----:B------:R-:W-:Y:S01]  /*a100*/  R2UR UR6, R11 ;  /* 0x000000000b0672ca */ /* 0x000fe200000e0000 */
[----:B------:R-:W-:Y:S02]  /*a110*/  IMAD.MOV.U32 R11, RZ, RZ, R3 ;  /* 0x000000ffff0b7224 */ /* 0x000fe400078e0003 */
[----:B------:R1:W5:Y:S01]  /*a120*/  LDL.LU.64 R2, [R1+0x8] ;  /* 0x0000080001027983 */ /* 0x0003620000300a00 */
[----:B------:R-:W-:Y:S01]  /*a130*/  R2UR UR14, R0 ;  /* 0x00000000000e72ca */ /* 0x000fe200000e0000 */
[----:B------:R-:W-:Y:S01]  /*a140*/  IMAD.X R19, RZ, RZ, R11, P1 ;  /* 0x000000ffff137224 */ /* 0x000fe200008e060b */
[----:B------:R-:W-:Y:S01]  /*a150*/  R2UR UR19, R13 ;  /* 0x000000000d1372ca */ /* 0x000fe200000e0000 */
[----:B------:R-:W2:Y:S01]  /*a160*/  S2R R12, SR_TID.X ;  /* 0x00000000000c7919 */ /* 0x000ea20000002100 */
        /* <DEDUP_REMOVED lines=31> */
[----:B--2---:R-:W-:-:S04]  /*a360*/  LOP3.LUT R12, R12, 0x7f, RZ, 0xc0, !PT ;  /* 0x0000007f0c0c7812 */ /* 0x004fc800078ec0ff */
[----:B------:R-:W-:Y:S01]  /*a370*/  ISETP.NE.AND P2, PT, R12, RZ, PT ;  /* 0x000000ff0c00720c */ /* 0x000fe20003f45270 */
[----:B------:R1:W-:Y:S01]  /*a380*/  UTMALDG.4D [UR24], [UR6], desc[UR8] ;  /* 0x00000818060075b4 */ /* 0x0003e20008019000 */
[----:B------:R-:W2:Y:S01]  /*a390*/  S2R R12, SR_TID.X ;  /* 0x00000000000c7919 */ /* 0x000ea20000002100 */
[----:B---3--:R-:W-:Y:S02]  /*a3a0*/  UIADD3 UR16, UR14, 0x2a100, URZ ;  /* 0x0002a1000e107890 */ /* 0x008fe4000fffe03f */
[----:B------:R-:W-:Y:S01]  /*a3b0*/  UIADD3 UR14, UR14, 0x2c300, URZ ;  /* 0x0002c3000e0e7890 */ /* 0x000fe2000fffe03f */
[----:B------:R-:W-:-:S06]  /*a3c0*/  UMOV UR18, 0xc0 ;  /* 0x000000c000127882 */ /* 0x000fcc0000000000 */
[----:B------:R1:W-:Y:S02]  /*a3d0*/  UTMALDG.4D [UR16], [UR6], desc[UR8] ;  /* 0x00000810060075b4 */ /* 0x0003e40008019000 */
[----:B------:R1:W-:Y:S01]  /*a3e0*/  UBLKCP.S.G [UR14], [UR4], UR10 ;  /* 0x0000000e040073ba */ /* 0x0003e2000800020a */
[----:B------:R-:W3:Y:S01]  /*a3f0*/  SYNCS.PHASECHK.TRANS64.TRYWAIT P1, [R19+URZ+0x31820], R20 ;  /* 0x03182014130075a7 */ /* 0x000ee2000802017f */
[----:B--2---:R-:W-:Y:S01]  /*a400*/  LOP3.LUT R12, R12, 0x1f, RZ, 0xc0, !PT ;  /* 0x0000001f0c0c7812 */ /* 0x004fe200078ec0ff */
[----:B-1-3--:R-:W-:Y:S06]  /*a410*/  @!P1 BRA `(.L_x_284) ;  /* 0x0000000c00009947 */ /* 0x00afec0003800000 */
.L_x_297:
[----:B------:R-:W-:Y:S01]  /*a420*/  LOP3.LUT R14, R14, 0x1, RZ, 0x3c, !PT ;  /* 0x000000010e0e7812 */ /* 0x000fe200078e3cff */
[----:B------:R-:W-:Y:S06]  /*a430*/  @P2 BRA `(.L_x_285) ;  /* 0x0000000000142947 */ /* 0x000fec0003800000 */
[----:B------:R-:W-:Y:S01]  /*a440*/  ISETP.NE.AND P1, PT, R12, RZ, PT ;  /* 0x000000ff0c00720c */ /* 0x000fe20003f25270 */
[----:B-1----:R-:W-:-:S04]  /*a450*/  IMAD.MOV.U32 R20, RZ, RZ, 0x8100 ;  /* 0x00008100ff147424 */ /* 0x002fc800078e00ff */
[----:B------:R2:W-:Y:S08]  /*a460*/  SYNCS.ARRIVE.TRANS64 RZ, [R19+URZ+0x31810], R20 ;  /* 0x0318101413ff79a7 */ /* 0x0005f0000800003f */
[----:B------:R-:W-:Y:S05]  /*a470*/  @!P1 BRA `(.L_x_285) ;  /* 0x0000000000049947 */ /* 0x000fea0003800000 */
[----:B------:R-:W-:Y:S01]  /*a480*/  BPT.TRAP 0x1 ;  /* 0x000000040000795c */ /* 0x000fe20000300000 */
.L_x_285:
        /* <DEDUP_REMOVED lines=52> */
[----:B---3--:R-:W-:Y:S05]  /*a7d0*/  @!P1 BRA `(.L_x_286) ;  /* 0xfffffff800149947 */ /* 0x008fea000383ffff */
[----:B------:R-:W-:-:S07]  /*a7e0*/  VIADD R5, R16, 0x1 ;  /* 0x0000000110057836 */ /* 0x000fce0000000000 */
.L_x_281:
[----:B------:R-:W3:Y:S01]  /*a7f0*/  S2R R8, SR_CTAID.Y ;  /* 0x0000000000087919 */ /* 0x000ee20000002600 */
[----:B------:R-:W-:Y:S01]  /*a800*/  SHF.L.U32 R7, R14, 0x1f, RZ ;  /* 0x0000001f0e077819 */ /* 0x000fe200000006ff */
[----:B------:R-:W4:Y:S03]  /*a810*/  LDC.64 R16, c[0x0][0x730] ;  /* 0x0001cc00ff107b82 */ /* 0x000f260000000a00 */
[----:B------:R-:W1:Y:S05]  /*a820*/  SYNCS.PHASECHK.TRANS64.TRYWAIT P1, [R0+URZ+0x31838], R7 ;  /* 0x03183807000075a7 */ /* 0x000e6a000802017f */
[----:B------:R-:W2:Y:S01]  /*a830*/  LDC.64 R12, c[0x0][0x738] ;  /* 0x0001ce00ff0c7b82 */ /* 0x000ea20000000a00 */
[----:B----45:R-:W-:Y:S01]  /*a840*/  IMAD.WIDE.U32 R2, R16, UR20, R2 ;  /* 0x0000001410027c25 */ /* 0x030fe2000f8e0002 */
[----:B---3--:R-:W-:-:S05]  /*a850*/  SHF.R.S32.HI R8, RZ, 0x1f, R8 ;  /* 0x0000001fff087819 */ /* 0x008fca0000011408 */
[----:B------:R-:W-:-:S04]  /*a860*/  IMAD R8, R8, R16, RZ ;  /* 0x0000001008087224 */ /* 0x000fc800078e02ff */
[----:B------:R-:W-:-:S04]  /*a870*/  IMAD R17, R17, UR20, R8 ;  /* 0x0000001411117c24 */ /* 0x000fc8000f8e0208 */
[----:B------:R-:W-:Y:S02]  /*a880*/  IMAD.IADD R3, R17, 0x1, R3 ;  /* 0x0000000111037824 */ /* 0x000fe400078e0203 */
[----:B--2---:R-:W-:Y:S02]  /*a890*/  IMAD R8, R15, R12, RZ ;  /* 0x0000000c0f087224 */ /* 0x004fe400078e02ff */
[----:B------:R-:W-:-:S04]  /*a8a0*/  IMAD.WIDE.U32 R2, R12, UR21, R2 ;  /* 0x000000150c027c25 */ /* 0x000fc8000f8e0002 */
[----:B------:R-:W-:Y:S01]  /*a8b0*/  IMAD R13, R13, UR21, R8 ;  /* 0x000000150d0d7c24 */ /* 0x000fe2000f8e0208 */
[----:B-1----:R-:W-:Y:S06]  /*a8c0*/  @!P1 BRA `(.L_x_287) ;  /* 0x0000000400ec9947 */ /* 0x002fec0003800000 */
.L_x_298:
[----:B-1----:R-:W-:Y:S01]  /*a8d0*/  IMAD.IADD R7, R13, 0x1, R3 ;  /* 0x000000010d077824 */ /* 0x002fe200078e0203 */
[----:B------:R-:W-:Y:S06]  /*a8e0*/  @P0 BRA `(.L_x_288) ;  /* 0x0000000000180947 */ /* 0x000fec0003800000 */
[----:B------:R-:W1:Y:S01]  /*a8f0*/  S2R R8, SR_TID.X ;  /* 0x0000000000087919 */ /* 0x000e620000002100 */
[----:B------:R-:W-:-:S04]  /*a900*/  IMAD.MOV.U32 R13, RZ, RZ, 0x8100 ;  /* 0x00008100ff0d7424 */ /* 0x000fc800078e00ff */
[----:B------:R2:W-:Y:S01]  /*a910*/  SYNCS.ARRIVE.TRANS64 RZ, [R0+URZ+0x31830], R13 ;  /* 0x0318300d00ff79a7 */ /* 0x0005e2000800003f */
[----:B-1----:R-:W-:-:S13]  /*a920*/  LOP3.LUT P0, RZ, R8, 0x1f, RZ, 0xc0, !PT ;  /* 0x0000001f08ff7812 */ /* 0x002fda000780c0ff */
[----:B--2---:R-:W-:Y:S05]  /*a930*/  @!P0 BRA `(.L_x_288) ;  /* 0x0000000000048947 */ /* 0x004fea0003800000 */
[----:B------:R-:W-:Y:S01]  /*a940*/  BPT.TRAP 0x1 ;  /* 0x000000040000795c */ /* 0x000fe20000300000 */
.L_x_288:
[----:B------:R-:W1:Y:S01]  /*a950*/  LDC.64 R12, c[0x0][0x728] ;  /* 0x0001ca00ff0c7b82 */ /* 0x000e620000000a00 */
        /* <DEDUP_REMOVED lines=21> */
[C---:B-1----:R-:W-:Y:S01]  /*aab0*/  LEA R12, P0, R2.reuse, R12, 0x2 ;  /* 0x0000000c020c7211 */ /* 0x042fe200078010ff */
        /* <DEDUP_REMOVED lines=27> */
[----:B-1----:R-:W-:Y:S01]  /*ac70*/  NOP ;  /* 0x0000000000007918 */ /* 0x002fe20000000000 */
.L_x_277:
[----:B------:R-:W-:Y:S05]  /*ac80*/  WARPSYNC.ALL ;  /* 0x0000000000007948 */ /* 0x000fea0003800000 */
[----:B------:R-:W-:-:S13]  /*ac90*/  ELECT P0, URZ, PT ;  /* 0x00000000003f782f */ /* 0x000fda0003800000 */
[----:B------:R-:W-:Y:S05]  /*aca0*/  @!P0 BRA `(.L_x_252) ;  /* 0x0000000000708947 */ /* 0x000fea0003800000 */
[----:B------:R-:W-:-:S04]  /*acb0*/  LOP3.LUT R21, R21, 0x2, RZ, 0xfc, !PT ;  /* 0x0000000215157812 */ /* 0x000fc800078efcff */
[----:B------:R-:W-:-:S13]  /*acc0*/  ISETP.NE.AND P1, PT, R21, 0x3, PT ;  /* 0x000000031500780c */ /* 0x000fda0003f25270 */
[----:B------:R-:W-:Y:S05]  /*acd0*/  @!P1 BRA `(.L_x_289) ;  /* 0x0000000000049947 */ /* 0x000fea0003800000 */
[----:B--2---:R-:W-:Y:S01]  /*ace0*/  BPT.TRAP 0x1 ;  /* 0x000000040000795c */ /* 0x004fe20000300000 */
.L_x_289:
[----:B------:R-:W1:Y:S01]  /*acf0*/  S2R R3, SR_CgaCtaId ;  /* 0x0000000000037919 */ /* 0x000e620000008800 */
[----:B------:R-:W-:-:S04]  /*ad00*/  MOV R2, 0x400 ;  /* 0x0000040000027802 */ /* 0x000fc80000000f00 */
[----:B-1----:R-:W-:Y:S02]  /*ad10*/  LEA R7, R3, R2, 0x18 ;  /* 0x0000000203077211 */ /* 0x002fe400078ec0ff */
[----:B------:R-:W-:-:S03]  /*ad20*/  SHF.L.U32 R3, R0, 0x1f, RZ ;  /* 0x0000001f00037819 */ /* 0x000fc600000006ff */
[----:B------:R-:W-:-:S04]  /*ad30*/  VIADD R2, R7, 0x31820 ;  /* 0x0003182007027836 */ /* 0x000fc80000000000 */
[----:B------:R-:W-:-:S04]  /*ad40*/  IMAD R6, R5, 0x8, R2 ;  /* 0x0000000805067824 */ /* 0x000fc800078e0202 */
[----:B------:R-:W1:Y:S02]  /*ad50*/  SYNCS.PHASECHK.TRANS64.TRYWAIT P0, [R6+URZ], R3 ;  /* 0x00000003060075a7 */ /* 0x000e64000800017f */
[----:B-1----:R-:W-:Y:S05]  /*ad60*/  @!P0 BRA `(.L_x_290) ;  /* 0x0000000000d88947 */ /* 0x002fea0003800000 */
.L_x_299:
[----:B------:R-:W-:-:S05]  /*ad70*/  VIADD R5, R5, 0x1 ;  /* 0x0000000105057836 */ /* 0x000fca0000000000 */
[----:B------:R-:W-:-:S04]  /*ad80*/  ISETP.NE.AND P0, PT, R5, 0x2, PT ;  /* 0x000000020500780c */ /* 0x000fc80003f05270 */
[----:B-1----:R-:W-:Y:S02]  /*ad90*/  SEL R3, RZ, 0x1, P0 ;  /* 0x00000001ff037807 */ /* 0x002fe40000000000 */
[----:B------:R-:W-:Y:S02]  /*ada0*/  SEL R5, R5, RZ, P0 ;  /* 0x000000ff05057207 */ /* 0x000fe40000000000 */
[----:B------:R-:W-:-:S03]  /*adb0*/  LOP3.LUT R0, R0, R3, RZ, 0x3c, !PT ;  /* 0x0000000300007212 */ /* 0x000fc600078e3cff */
[----:B------:R-:W-:Y:S01]  /*adc0*/  IMAD R5, R5, 0x8, R2 ;  /* 0x0000000805057824 */ /* 0x000fe200078e0202 */
[----:B------:R-:W-:-:S04]  /*add0*/  SHF.L.U32 R0, R0, 0x1f, RZ ;  /* 0x0000001f00007819 */ /* 0x000fc800000006ff */
[----:B------:R-:W1:Y:S02]  /*ade0*/  SYNCS.PHASECHK.TRANS64.TRYWAIT P0, [R5+URZ], R0 ;  /* 0x00000000050075a7 */ /* 0x000e64000800017f */
[----:B-1----:R-:W-:Y:S05]  /*adf0*/  @!P0 BRA `(.L_x_291) ;  /* 0x0000000000c88947 */ /* 0x002fea0003800000 */
.L_x_300:
[----:B------:R-:W-:Y:S05]  /*ae00*/  @!P1 BRA `(.L_x_292) ;  /* 0x0000000000049947 */ /* 0x000fea0003800000 */
[----:B--2---:R-:W-:Y:S01]  /*ae10*/  BPT.TRAP 0x1 ;  /* 0x000000040000795c */ /* 0x004fe20000300000 */
.L_x_292:
[----:B------:R-:W-:-:S07]  /*ae20*/  SHF.L.U32 R4, R4, 0x1f, RZ ;  /* 0x0000001f04047819 */ /* 0x000fce00000006ff */
.L_x_293:
[----:B---3--:R3:W4:Y:S02]  /*ae30*/  SYNCS.PHASECHK.TRANS64.TRYWAIT P0, [R7+URZ+0x31838], R4 ;  /* 0x03183804070075a7 */ /* 0x008724000800017f */
[----:B----4-:R-:W-:Y:S05]  /*ae40*/  @!P0 NANOSLEEP.SYNCS 0x989680 ;  /* 0x009896800000895d */ /* 0x010fea0003900000 */
[----:B------:R-:W4:Y:S02]  /*ae50*/  @!P0 SYNCS.PHASECHK.TRANS64 P0, [R7+URZ+0x31838], R4 ;  /* 0x03183804070085a7 */ /* 0x000f24000800007f */
[----:B----4-:R-:W-:Y:S05]  /*ae60*/  @!P0 BRA `(.L_x_293) ;  /* 0xfffffffc00f08947 */ /* 0x010fea000383ffff */
.L_x_252:
[----:B--2---:R-:W-:Y:S05]  /*ae70*/  BSYNC B0 ;  /* 0x0000000000007941 */ /* 0x004fea0003800000 */
.L_x_246:
[----:B------:R-:W-:Y:S05]  /*ae80*/  EXIT ;  /* 0x000000000000794d */ /* 0x000fea0003800000 */
.L_x_258:
[----:B-1----:R1:W2:Y:S02]  /*ae90*/  SYNCS.PHASECHK.TRANS64.TRYWAIT P0, [R18+URZ+0x31800], R13 ;  /* 0x0318000d120075a7 */ /* 0x0022a4000800017f */
[----:B--2---:R-:W-:Y:S05]  /*aea0*/  @!P0 NANOSLEEP.SYNCS 0x989680 ;  /* 0x009896800000895d */ /* 0x004fea0003900000 */
[----:B------:R-:W2:Y:S02]  /*aeb0*/  @!P0 SYNCS.PHASECHK.TRANS64 P0, [R18+URZ+0x31800], R13 ;  /* 0x0318000d120085a7 */ /* 0x000ea4000800007f */
[----:B--2---:R-:W-:Y:S05]  /*aec0*/  @!P0 BRA `(.L_x_258) ;  /* 0xfffffffc00f08947 */ /* 0x004fea000383ffff */
[----:B------:R-:W-:Y:S05]  /*aed0*/  BRA `(.L_x_257) ;  /* 0xffffff6000847947 */ /* 0x000fea000383ffff */
.L_x_262:
[----:B--2---:R2:W3:Y:S02]  /*aee0*/  SYNCS.PHASECHK.TRANS64.TRYWAIT P1, [R17+URZ+0x31810], R8 ;  /* 0x03181008110075a7 */ /* 0x0044e4000802017f */
[----:B---3--:R-:W-:Y:S05]  /*aef0*/  @!P1 NANOSLEEP.SYNCS 0x989680 ;  /* 0x009896800000995d */ /* 0x008fea0003900000 */
[----:B------:R-:W3:Y:S02]  /*af00*/  @!P1 SYNCS.PHASECHK.TRANS64 P1, [R17+URZ+0x31810], R8 ;  /* 0x03181008110095a7 */ /* 0x000ee4000802007f */
[----:B---3--:R-:W-:Y:S05]  /*af10*/  @!P1 BRA `(.L_x_262) ;  /* 0xfffffffc00f09947 */ /* 0x008fea000383ffff */
[----:B------:R-:W-:Y:S05]  /*af20*/  BRA `(.L_x_261) ;  /* 0xffffff6800f87947 */ /* 0x000fea000383ffff */
.L_x_266:
[----:B----4-:R4:W1:Y:S02]  /*af30*/  SYNCS.PHASECHK.TRANS64.TRYWAIT P1, [R18+URZ+0x31830], R9 ;  /* 0x03183009120075a7 */ /* 0x010864000802017f */
[----:B-1----:R-:W-:Y:S05]  /*af40*/  @!P1 NANOSLEEP.SYNCS 0x989680 ;  /* 0x009896800000995d */ /* 0x002fea0003900000 */
[----:B------:R-:W1:Y:S02]  /*af50*/  @!P1 SYNCS.PHASECHK.TRANS64 P1, [R18+URZ+0x31830], R9 ;  /* 0x03183009120095a7 */ /* 0x000e64000802007f */
[----:B-1----:R-:W-:Y:S05]  /*af60*/  @!P1 BRA `(.L_x_266) ;  /* 0xfffffffc00f09947 */ /* 0x002fea000383ffff */
[----:B------:R-:W-:Y:S05]  /*af70*/  BRA `(.L_x_265) ;  /* 0xffffff8400f87947 */ /* 0x000fea000383ffff */
.L_x_279:
[----:B-1----:R1:W2:Y:S02]  /*af80*/  SYNCS.PHASECHK.TRANS64.TRYWAIT P0, [R0+URZ+0x31820], R5 ;  /* 0x03182005000075a7 */ /* 0x0022a4000800017f */
[----:B--2---:R-:W-:Y:S05]  /*af90*/  @!P0 NANOSLEEP.SYNCS 0x989680 ;  /* 0x009896800000895d */ /* 0x004fea0003900000 */
[----:B------:R-:W2:Y:S02]  /*afa0*/  @!P0 SYNCS.PHASECHK.TRANS64 P0, [R0+URZ+0x31820], R5 ;  /* 0x03182005000085a7 */ /* 0x000ea4000800007f */
[----:B--2---:R-:W-:Y:S05]  /*afb0*/  @!P0 BRA `(.L_x_279) ;  /* 0xfffffffc00f08947 */ /* 0x004fea000383ffff */
[----:B------:R-:W-:Y:S05]  /*afc0*/  BRA `(.L_x_294) ;  /* 0xffffffe400947947 */ /* 0x000fea000383ffff */
.L_x_282:
[----:B-1----:R1:W2:Y:S02]  /*afd0*/  SYNCS.PHASECHK.TRANS64.TRYWAIT P1, [R0+URZ+0x31838], R9 ;  /* 0x03183809000075a7 */ /* 0x0022a4000802017f */
[----:B--2---:R-:W-:Y:S05]  /*afe0*/  @!P1 NANOSLEEP.SYNCS 0x989680 ;  /* 0x009896800000995d */ /* 0x004fea0003900000 */
[----:B------:R-:W2:Y:S02]  /*aff0*/  @!P1 SYNCS.PHASECHK.TRANS64 P1, [R0+URZ+0x31838], R9 ;  /* 0x03183809000095a7 */ /* 0x000ea4000802007f */
[----:B--2---:R-:W-:Y:S05]  /*b000*/  @!P1 BRA `(.L_x_282) ;  /* 0xfffffffc00f09947 */ /* 0x004fea000383ffff */
[----:B------:R-:W-:Y:S05]  /*b010*/  BRA `(.L_x_295) ;  /* 0xfffffff000107947 */ /* 0x000fea000383ffff */
.L_x_284:
[----:B------:R-:W-:-:S07]  /*b020*/  SHF.L.U32 R20, R6, 0x1f, RZ ;  /* 0x0000001f06147819 */ /* 0x000fce00000006ff */
.L_x_296:
[----:B-1----:R1:W2:Y:S02]  /*b030*/  SYNCS.PHASECHK.TRANS64.TRYWAIT P1, [R19+URZ+0x31820], R20 ;  /* 0x03182014130075a7 */ /* 0x0022a4000802017f */
[----:B--2---:R-:W-:Y:S05]  /*b040*/  @!P1 NANOSLEEP.SYNCS 0x989680 ;  /* 0x009896800000995d */ /* 0x004fea0003900000 */
[----:B------:R-:W2:Y:S02]  /*b050*/  @!P1 SYNCS.PHASECHK.TRANS64 P1, [R19+URZ+0x31820], R20 ;  /* 0x03182014130095a7 */ /* 0x000ea4000802007f */
[----:B--2---:R-:W-:Y:S05]  /*b060*/  @!P1 BRA `(.L_x_296) ;  /* 0xfffffffc00f09947 */ /* 0x004fea000383ffff */
[----:B------:R-:W-:Y:S05]  /*b070*/  BRA `(.L_x_297) ;  /* 0xfffffff000e87947 */ /* 0x000fea000383ffff */
.L_x_287:
[----:B-1----:R1:W2:Y:S02]  /*b080*/  SYNCS.PHASECHK.TRANS64.TRYWAIT P1, [R0+URZ+0x31838], R7 ;  /* 0x03183807000075a7 */ /* 0x0022a4000802017f */
[----:B--2---:R-:W-:Y:S05]  /*b090*/  @!P1 NANOSLEEP.SYNCS 0x989680 ;  /* 0x009896800000995d */ /* 0x004fea0003900000 */
[----:B------:R-:W2:Y:S02]  /*b0a0*/  @!P1 SYNCS.PHASECHK.TRANS64 P1, [R0+URZ+0x31838], R7 ;  /* 0x03183807000095a7 */ /* 0x000ea4000802007f */
[----:B--2---:R-:W-:Y:S05]  /*b0b0*/  @!P1 BRA `(.L_x_287) ;  /* 0xfffffffc00f09947 */ /* 0x004fea000383ffff */
[----:B------:R-:W-:Y:S05]  /*b0c0*/  BRA `(.L_x_298) ;  /* 0xfffffff800007947 */ /* 0x000fea000383ffff */
.L_x_290:
[----:B-1----:R1:W3:Y:S02]  /*b0d0*/  SYNCS.PHASECHK.TRANS64.TRYWAIT P0, [R6+URZ], R3 ;  /* 0x00000003060075a7 */ /* 0x0022e4000800017f */
[----:B---3--:R-:W-:Y:S05]  /*b0e0*/  @!P0 NANOSLEEP.SYNCS 0x989680 ;  /* 0x009896800000895d */ /* 0x008fea0003900000 */
[----:B------:R-:W3:Y:S02]  /*b0f0*/  @!P0 SYNCS.PHASECHK.TRANS64 P0, [R6+URZ], R3 ;  /* 0x00000003060085a7 */ /* 0x000ee4000800007f */
[----:B---3--:R-:W-:Y:S05]  /*b100*/  @!P0 BRA `(.L_x_290) ;  /* 0xfffffffc00f08947 */ /* 0x008fea000383ffff */
[----:B------:R-:W-:Y:S05]  /*b110*/  BRA `(.L_x_299) ;  /* 0xfffffffc00147947 */ /* 0x000fea000383ffff */
.L_x_291:
[----:B-1----:R1:W3:Y:S02]  /*b120*/  SYNCS.PHASECHK.TRANS64.TRYWAIT P0, [R5+URZ], R0 ;  /* 0x00000000050075a7 */ /* 0x0022e4000800017f */
[----:B---3--:R-:W-:Y:S05]  /*b130*/  @!P0 NANOSLEEP.SYNCS 0x989680 ;  /* 0x009896800000895d */ /* 0x008fea0003900000 */
[----:B------:R-:W3:Y:S02]  /*b140*/  @!P0 SYNCS.PHASECHK.TRANS64 P0, [R5+URZ], R0 ;  /* 0x00000000050085a7 */ /* 0x000ee4000800007f */
[----:B---3--:R-:W-:Y:S05]  /*b150*/  @!P0 BRA `(.L_x_291) ;  /* 0xfffffffc00f08947 */ /* 0x008fea000383ffff */
[----:B------:R-:W-:Y:S05]  /*b160*/  BRA `(.L_x_300) ;  /* 0xfffffffc00247947 */ /* 0x000fea000383ffff */
.L_x_301:
        /* <DEDUP_REMOVED lines=9> */
.L_x_1148:


//--------------------- .text._ZN7cutlass13device_kernelIN5flash11enable_sm90INS1_16FlashAttnBwdSm90INS1_25CollectiveMainloopBwdSm90ILi2ELi1ELi1EN4cute5tupleIJNS5_1CILi1EEES8_S8_EEENS6_IJNS7_ILi64EEENS7_ILi80EEENS7_ILi256EEEEEENS_10bfloat16_tEfNS_4arch4Sm90ELb0ELb1ELb0ELb0ELb0ELb0ELb1ELb1ELi2ELi1ELi1ELi1ELb0EEENS1_21CollectiveEpilogueBwdISD_SE_SG_Li256ELb0ELb1ELi2EEENS1_19SingleTileSchedulerILb0ELb0ELb0ELi80EEEEEEEEEvNT_6ParamsE --------------------------
	.section	.text._ZN7cutlass13device_kernelIN5flash11enable_sm90INS1_16FlashAttnBwdSm90INS1_25CollectiveMainloopBwdSm90ILi2ELi1ELi1EN4cute5tupleIJNS5_1CILi1EEES8_S8_EEENS6_IJNS7_ILi64EEENS7_ILi80EEENS7_ILi256EEEEEENS_10bfloat16_tEfNS_4arch4Sm90ELb0ELb1ELb0ELb0ELb0ELb0ELb1ELb1ELi2ELi1ELi1ELi1ELb0EEENS1_21CollectiveEpilogueBwdISD_SE_SG_Li256ELb0ELb1ELi2EEENS1_19SingleTileSchedulerILb0ELb0ELb0ELi80EEEEEEEEEvNT_6ParamsE,"ax",@progbits
	.align	128
.text._ZN7cutlass13device_kernelIN5flash11enable_sm90INS1_16FlashAttnBwdSm90INS1_25CollectiveMainloopBwdSm90ILi2ELi1ELi1EN4cute5tupleIJNS5_1CILi1EEES8_S8_EEENS6_IJNS7_ILi64EEENS7_ILi80EEENS7_ILi256EEEEEENS_10bfloat16_tEfNS_4arch4Sm90ELb0ELb1ELb0ELb0ELb0ELb0ELb1ELb1ELi2ELi1ELi1ELi1ELb0EEENS1_21CollectiveEpilogueBwdISD_SE_SG_Li256ELb0ELb1ELi2EEENS1_19SingleTileSchedulerILb0ELb0ELb0ELi80EEEEEEEEEvNT_6ParamsE:
        .type           _ZN7cutlass13device_kernelIN5flash11enable_sm90INS1_16FlashAttnBwdSm90INS1_25CollectiveMainloopBwdSm90ILi2ELi1ELi1EN4cute5tupleIJNS5_1CILi1EEES8_S8_EEENS6_IJNS7_ILi64EEENS7_ILi80EEENS7_ILi256EEEEEENS_10bfloat16_tEfNS_4arch4Sm90ELb0ELb1ELb0ELb0ELb0ELb0ELb1ELb1ELi2ELi1ELi1ELi1ELb0EEENS1_21CollectiveEpilogueBwdISD_SE_SG_Li256ELb0ELb1ELi2EEENS1_19SingleTileSchedulerILb0ELb0ELb0ELi80EEEEEEEEEvNT_6ParamsE,@function
        .size           _ZN7cutlass13device_kernelIN5flash11enable_sm90INS1_16FlashAttnBwdSm90INS1_25CollectiveMainloopBwdSm90ILi2ELi1ELi1EN4cute5tupleIJNS5_1CILi1EEES8_S8_EEENS6_IJNS7_ILi64EEENS7_ILi80EEENS7_ILi256EEEEEENS_10bfloat16_tEfNS_4arch4Sm90ELb0ELb1ELb0ELb0ELb0ELb0ELb1ELb1ELi2ELi1ELi1ELi1ELb0EEENS1_21CollectiveEpilogueBwdISD_SE_SG_Li256ELb0ELb1ELi2EEENS1_19SingleTileSchedulerILb0ELb0ELb0ELi80EEEEEEEEEvNT_6ParamsE,(.L_x_1149 - _ZN7cutlass13device_kernelIN5flash11enable_sm90INS1_16FlashAttnBwdSm90INS1_25CollectiveMainloopBwdSm90ILi2ELi1ELi1EN4cute5tupleIJNS5_1CILi1EEES8_S8_EEENS6_IJNS7_ILi64EEENS7_ILi80EEENS7_ILi256EEEEEENS_10bfloat16_tEfNS_4arch4Sm90ELb0ELb1ELb0ELb0ELb0ELb0ELb1ELb1ELi2ELi1ELi1ELi1ELb0EEENS1_21CollectiveEpilogueBwdISD_SE_SG_Li256ELb0ELb1ELi2EEENS1_19SingleTileSchedulerILb0ELb0ELb0ELi80EEEEEEEEEvNT_6ParamsE)
        .other          _ZN7cutlass13device_kernelIN5flash11enable_sm90INS1_16FlashAttnBwdSm90INS1_25CollectiveMainloopBwdSm90ILi2ELi1ELi1EN4cute5tupleIJNS5_1CILi1EEES8_S8_EEENS6_IJNS7_ILi64EEENS7_ILi80EEENS7_ILi256EEEEEENS_10bfloat16_tEfNS_4arch4Sm90ELb0ELb1ELb0ELb0ELb0ELb0ELb1ELb1ELi2ELi1ELi1ELi1ELb0EEENS1_21CollectiveEpilogueBwdISD_SE_SG_Li256ELb0ELb1ELi2EEENS1_19SingleTileSchedulerILb0ELb0ELb0ELi80EEEEEEEEEvNT_6ParamsE,@"STO_CUDA_ENTRY STV_DEFAULT"
_ZN7cutlass13device_kernelIN5flash11enable_sm90INS1_16FlashAttnBwdSm90INS1_25CollectiveMainloopBwdSm90ILi2ELi1ELi1EN4cute5tupleIJNS5_1CILi1EEES8_S8_EEENS6_IJNS7_ILi64EEENS7_ILi80EEENS7_ILi256EEEEEENS_10bfloat16_tEfNS_4arch4Sm90ELb0ELb1ELb0ELb0ELb0ELb0ELb1ELb1ELi2ELi1ELi1ELi1ELb0EEENS1_21CollectiveEpilogueBwdISD_SE_SG_Li256ELb0ELb1ELi2EEENS1_19SingleTileSchedulerILb0ELb0ELb0ELi80EEEEEEEEEvNT_6ParamsE:
[----:B------:R-:W1:Y:S02]  /*0000*/  LDC R1, c[0x0][0x28] ;  /* 0x00000a00ff017b82 */ /* 0x000e640000000800 */
[----:B-1----:R-:W-:Y:S01]  /*0010*/  VIADD R1, R1, 0xfffffff8 ;  /* 0xfffffff801017836 */ /* 0x002fe20000000000 */
[----:B------:R-:W1:Y:S01]  /*0020*/  S2R R21, SR_TID.X ;  /* 0x0000000000157919 */ /* 0x000e620000002100 */
[----:B------:R-:W-:Y:S01]  /*0030*/  ELECT P0, URZ, PT ;  /* 0x00000000003f782f */ /* 0x000fe20003800000 */
[----:B------:R-:W-:Y:S01]  /*0040*/  BSSY B0, `(.L_x_302) ;  /* 0x000001a000007945 */ /* 0x000fe20003800000 */
[----:B-1----:R-:W-:-:S05]  /*0050*/  SHF.R.U32.HI R2, RZ, 0x5, R21 ;  /* 0x00000005ff027819 */ /* 0x002fca0000011615 */
[----:B------:R-:W1:Y:S02]  /*0060*/  SHFL.IDX PT, R0, R2, RZ, 0x1f ;  /* 0x00001fff02007589 */ /* 0x000e6400000e0000 */
[----:B-1----:R-:W-:Y:S02]  /*0070*/  ISETP.EQ.AND P0, PT, R0, RZ, P0 ;  /* 0x000000ff0000720c */ /* 0x002fe40000702270 */
[----:B------:R-:W-:-:S11]  /*0080*/  SHF.R.U32.HI R0, RZ, 0x7, R21 ;  /* 0x00000007ff007819 */ /* 0x000fd60000011615 */
        /* <DEDUP_REMOVED lines=21> */
.L_x_303:
[----:B------:R-:W-:Y:S05]  /*01e0*/  BSYNC B0 ;  /* 0x0000000000007941 */ /* 0x000fea0003800000 */
.L_x_302:
[----:B------:R-:W-:Y:S01]  /*01f0*/  VOTEU.ANY UP0, P0 ;  /* 0x00000000003f7886 */ /* 0x000fe20000000100 */
[----:B------:R-:W1:Y:S01]  /*0200*/  SHFL.IDX PT, R0, R0, RZ, 0x1f ;  /* 0x00001fff00007589 */ /* 0x000e6200000e0000 */
[----:B------:R-:W-:Y:S01]  /*0210*/  UMOV UR4, 0x1 ;  /* 0x0000000100047882 */ /* 0x000fe20000000000 */
[----:B------:R-:W-:Y:S02]  /*0220*/  VOTEU.ANY UP1, P0 ;  /* 0x00000000003f7886 */ /* 0x000fe40000020100 */
[----:B------:R-:W2:Y:S01]  /*0230*/  @UP0 S2UR UR7, SR_CgaCtaId ;  /* 0x00000000000709c3 */ /* 0x000ea20000008800 */
[----:B------:R-:W-:Y:S01]  /*0240*/  @UP0 UMOV UR6, 0x400 ;  /* 0x0000040000060882 */ /* 0x000fe20000000000 */
[----:B------:R-:W-:-:S04]  /*0250*/  @UP0 UIADD3 UR4, -UR4, 0x100000, URZ ;  /* 0x0010000004040890 */ /* 0x000fc8000fffe13f */
[----:B------:R-:W-:Y:S02]  /*0260*/  @UP0 USHF.L.U32 UR5, UR4, 0xb, URZ ;  /* 0x0000000b04050899 */ /* 0x000fe4000800063f */
[----:B------:R-:W-:Y:S01]  /*0270*/  @UP0 USHF.L.U32 UR4, UR4, 0x1, URZ ;  /* 0x0000000104040899 */ /* 0x000fe2000800063f */
[----:B------:R-:W3:Y:S01]  /*0280*/  SHFL.IDX PT, R3, R2, RZ, 0x1f ;  /* 0x00001fff02037589 */ /* 0x000ee200000e0000 */
[----:B-1----:R-:W-:Y:S01]  /*0290*/  R2UR UR8, R0 ;  /* 0x00000000000872ca */ /* 0x002fe200000e0000 */
[----:B--2---:R-:W-:-:S03]  /*02a0*/  @UP0 ULEA UR6, UR7, UR6, 0x18 ;  /* 0x0000000607060291 */ /* 0x004fc6000f8ec03f */
[----:B------:R-:W-:Y:S01]  /*02b0*/  UMOV UR7, 0x1 ;  /* 0x0000000100077882 */ /* 0x000fe20000000000 */
[----:B---3--:R-:W-:-:S08]  /*02c0*/  ISETP.NE.AND P1, PT, R3, RZ, PT ;  /* 0x000000ff0300720c */ /* 0x008fd00003f25270 */
[----:B------:R-:W-:Y:S01]  /*02d0*/  UISETP.NE.AND UP0, UPT, UR8, URZ, UPT ;  /* 0x0000003f0800728c */ /* 0x000fe2000bf05270 */
[----:B------:R-:W1:Y:S02]  /*02e0*/  FENCE.VIEW.ASYNC.S ;  /* 0x00000000000073c6 */ /* 0x000e640000000000 */
[----:B-1----:R1:W2:Y:S02]  /*02f0*/  @UP1 SYNCS.EXCH.64 URZ, [UR6+0x31800], UR4 ;  /* 0x03180004063f15b2 */ /* 0x0022a40008000100 */
[----:B-1----:R-:W-:-:S06]  /*0300*/  USEL UR4, UR7, 0x2, !UP0 ;  /* 0x0000000207047887 */ /* 0x002fcc000c000000 */
[----:B------:R-:W-:-:S05]  /*0310*/  IMAD.U32 R0, RZ, RZ, UR4 ;  /* 0x00000004ff007e24 */ /* 0x000fca000f8e00ff */
[----:B------:R1:W-:Y:S01]  /*0320*/  STL [R1], R0 ;  /* 0x0000000001007387 */ /* 0x0003e20000100800 */
[----:B------:R-:W-:Y:S05]  /*0330*/  @P1 BRA `(.L_x_304) ;  /* 0x0000000000481947 */ /* 0x000fea0003800000 */
[----:B------:R-:W3:Y:S01]  /*0340*/  S2UR UR5, SR_CgaCtaId ;  /* 0x00000000000579c3 */ /* 0x000ee20000008800 */
[----:B------:R-:W-:Y:S01]  /*0350*/  UMOV UR4, 0x400 ;  /* 0x0000040000047882 */ /* 0x000fe20000000000 */
[----:B------:R-:W-:Y:S01]  /*0360*/  UMOV UR6, 0x1 ;  /* 0x0000000100067882 */ /* 0x000fe20000000000 */
[----:B------:R-:W-:Y:S01]  /*0370*/  UMOV UR9, 0x100 ;  /* 0x0000010000097882 */ /* 0x000fe20000000000 */
[----:B------:R-:W-:-:S04]  /*0380*/  UIADD3 UR6, -UR6, 0x100000, URZ ;  /* 0x0010000006067890 */ /* 0x000fc8000fffe13f */
[----:B------:R-:W-:Y:S02]  /*0390*/  USHF.L.U32 UR7, UR6, 0xb, URZ ;  /* 0x0000000b06077899 */ /* 0x000fe4000800063f */
[----:B------:R-:W-:Y:S01]  /*03a0*/  USHF.L.U32 UR6, UR6, 0x1, URZ ;  /* 0x0000000106067899 */ /* 0x000fe2000800063f */
[----:B------:R-:W-:Y:S01]  /*03b0*/  ELECT P0, URZ, PT ;  /* 0x00000000003f782f */ /* 0x000fe20003800000 */
[----:B---3--:R-:W-:Y:S02]  /*03c0*/  ULEA UR8, UR5, UR4, 0x18 ;  /* 0x0000000405087291 */ /* 0x008fe4000f8ec03f */
[----:B------:R-:W-:-:S04]  /*03d0*/  UIADD3 UR4, -UR9, 0x100000, URZ ;  /* 0x0010000009047890 */ /* 0x000fc8000fffe13f */
[----:B------:R-:W-:Y:S02]  /*03e0*/  USHF.L.U32 UR5, UR4, 0xb, URZ ;  /* 0x0000000b04057899 */ /* 0x000fe4000800063f */
[----:B------:R-:W-:Y:S01]  /*03f0*/  USHF.L.U32 UR4, UR4, 0x1, URZ ;  /* 0x0000000104047899 */ /* 0x000fe2000800063f */
[----:B------:R-:W3:Y:S03]  /*0400*/  FENCE.VIEW.ASYNC.S ;  /* 0x00000000000073c6 */ /* 0x000ee60000000000 */
[----:B---3--:R3:W4:Y:S08]  /*0410*/  SYNCS.EXCH.64 URZ, [UR8+0x31810], UR6 ;  /* 0x03181006083f75b2 */ /* 0x0087300008000100 */
[----:B------:R3:W1:Y:S01]  /*0420*/  SYNCS.EXCH.64 URZ, [UR8+0x31820], UR4 ;  /* 0x03182004083f75b2 */ /* 0x0006620008000100 */
[----:B------:R3:W1:Y:S01]  /*0430*/  SYNCS.EXCH.64 URZ, [UR8+0x31818], UR6 ;  /* 0x03181806083f75b2 */ /* 0x0006620008000100 */
[----:B------:R3:W1:Y:S01]  /*0440*/  SYNCS.EXCH.64 URZ, [UR8+0x31828], UR4 ;  /* 0x03182804083f75b2 */ /* 0x0006620008000100 */
[----:B------:R-:W-:Y:S01]  /*0450*/  NOP ;  /* 0x0000000000007918 */ /* 0x000fe20000000000 */
.L_x_304:
[----:B-1----:R-:W1:Y:S01]  /*0460*/  SHFL.IDX PT, R0, R2, RZ, 0x1f ;  /* 0x00001fff02007589 */ /* 0x002e6200000e0000 */
[----:B------:R-:W-:Y:S01]  /*0470*/  NOP ;  /* 0x0000000000007918 */ /* 0x000fe20000000000 */
[----:B-1----:R-:W-:-:S13]  /*0480*/  ISETP.NE.AND P0, PT, R0, RZ, PT ;  /* 0x000000ff0000720c */ /* 0x002fda0003f05270 */
[----:B------:R-:W-:Y:S05]  /*0490*/  @P0 BRA `(.L_x_305) ;  /* 0x0000000000400947 */ /* 0x000fea0003800000 */
[----:B---3--:R-:W1:Y:S01]  /*04a0*/  S2UR UR5, SR_CgaCtaId ;  /* 0x00000000000579c3 */ /* 0x008e620000008800 */
        /* <DEDUP_REMOVED lines=12> */
[----:B-1----:R1:W3:Y:S08]  /*0570*/  SYNCS.EXCH.64 URZ, [UR8+0x31830], UR4 ;  /* 0x03183004083f75b2 */ /* 0x0022f00008000100 */
[----:B------:R1:W1:Y:S01]  /*0580*/  SYNCS.EXCH.64 URZ, [UR8+0x31838], UR6 ;  /* 0x03183806083f75b2 */ /* 0x0002620008000100 */
[----:B------:R-:W-:Y:S01]  /*0590*/  NOP ;  /* 0x0000000000007918 */ /* 0x000fe20000000000 */
.L_x_305:
[----:B------:R-:W-:Y:S01]  /*05a0*/  PLOP3.LUT P0, PT, PT, PT, UP0, 0x80, 0x0 ;  /* 0x000000000000781c */ /* 0x000fe20003f0f008 */
[----:B------:R-:W-:Y:S01]  /*05b0*/  NOP ;  /* 0x0000000000007918 */ /* 0x000fe20000000000 */
[----:B------:R-:W-:Y:S01]  /*05c0*/  LOP3.LUT R0, R21, 0x7f, RZ, 0xc0, !PT ;  /* 0x0000007f15007812 */ /* 0x000fe200078ec0ff */
[----:B-1234-:R-:W-:Y:S10]  /*05d0*/  BAR.SYNC.DEFER_BLOCKING 0x0 ;  /* 0x0000000000007b1d */ /* 0x01eff40000010000 */
[----:B------:R-:W-:Y:S05]  /*05e0*/  @!P0 BRA `(.L_x_306) ;  /* 0x000000cc00a48947 */ /* 0x000fea0003800000 */
.L_x_307:
[----:B------:R-:W-:-:S08]  /*05f0*/  NOP ;  /* 0x0000000000007918 */ /* 0x000fd00000000000 */
[----:B------:R-:W1:Y:S02]  /*0600*/  USETMAXREG.TRY_ALLOC.CTAPOOL UP0, 0xf0 ;  /* 0x000000f0000079c8 */ /* 0x000e640008000600 */
[----:B-1----:R-:W-:-:S13]  /*0610*/  PLOP3.LUT P0, PT, PT, PT, UP0, 0x80, 0x0 ;  /* 0x000000000000781c */ /* 0x002fda0003f0f008 */
[----:B------:R-:W-:Y:S05]  /*0620*/  @!P0 BRA `(.L_x_307) ;  /* 0xfffffffc00f08947 */ /* 0x000fea000383ffff */
[----:B------:R-:W1:Y:S02]  /*0630*/  S2UR UR4, SR_CTAID.Z ;  /* 0x00000000000479c3 */ /* 0x000e640000002700 */
[----:B-1----:R-:W-:-:S13]  /*0640*/  ISETP.LE.AND P0, PT, RZ, UR4, PT ;  /* 0x00000004ff007c0c */ /* 0x002fda000bf03270 */
[----:B------:R-:W-:Y:S05]  /*0650*/  @!P0 EXIT ;  /* 0x000000000000894d */ /* 0x000fea0003800000 */
[----:B------:R-:W1:Y:S01]  /*0660*/  S2R R13, SR_CTAID.X ;  /* 0x00000000000d7919 */ /* 0x000e620000002500 */
[----:B------:R-:W2:Y:S01]  /*0670*/  LDC R232, c[0x0][0x280] ;  /* 0x0000a000ffe87b82 */ /* 0x000ea20000000800 */
[----:B------:R-:W-:Y:S01]  /*0680*/  ULDC UR7, c[0x0][0x290] ;  /* 0x0000a40000077ab9 */ /* 0x000fe20000000800 */
[----:B------:R-:W-:Y:S02]  /*0690*/  PLOP3.LUT P0, PT, PT, PT, PT, 0x80, 0x0 ;  /* 0x000000000000781c */ /* 0x000fe40003f0f070 */
[----:B------:R-:W-:Y:S02]  /*06a0*/  CS2R R134, SRZ ;  /* 0x0000000000867805 */ /* 0x000fe4000001ff00 */
[----:B------:R-:W-:Y:S02]  /*06b0*/  CS2R R132, SRZ ;  /* 0x0000000000847805 */ /* 0x000fe4000001ff00 */
[----:B------:R-:W-:Y:S02]  /*06c0*/  CS2R R130, SRZ ;  /* 0x0000000000827805 */ /* 0x000fe4000001ff00 */
[----:B------:R-:W-:-:S02]  /*06d0*/  CS2R R128, SRZ ;  /* 0x0000000000807805 */ /* 0x000fc4000001ff00 */
[----:B------:R-:W-:Y:S01]  /*06e0*/  CS2R R94, SRZ ;  /* 0x00000000005e7805 */ /* 0x000fe2000001ff00 */
[----:B------:R-:W3:Y:S01]  /*06f0*/  LDC R2, c[0x0][0x74c] ;  /* 0x0001d300ff027b82 */ /* 0x000ee20000000800 */
        /* <DEDUP_REMOVED lines=15> */
[----:B--2---:R-:W-:Y:S01]  /*07f0*/  VIADD R0, R232, 0x3f ;  /* 0x0000003fe8007836 */ /* 0x004fe20000000000 */
[----:B------:R-:W-:Y:S02]  /*0800*/  CS2R R78, SRZ ;  /* 0x00000000004e7805 */ /* 0x000fe4000001ff00 */
[----:B------:R-:W-:-:S02]  /*0810*/  CS2R R76, SRZ ;  /* 0x00000000004c7805 */ /* 0x000fc4000001ff00 */
[----:B------:R-:W-:Y:S02]  /*0820*/  CS2R R74, SRZ ;  /* 0x00000000004a7805 */ /* 0x000fe4000001ff00 */
[----:B------:R-:W-:Y:S02]  /*0830*/  CS2R R72, SRZ ;  /* 0x0000000000487805 */ /* 0x000fe4000001ff00 */
[----:B------:R-:W-:Y:S02]  /*0840*/  CS2R R110, SRZ ;  /* 0x00000000006e7805 */ /* 0x000fe4000001ff00 */
[----:B------:R-:W-:Y:S01]  /*0850*/  CS2R R108, SRZ ;  /* 0x00000000006c7805 */ /* 0x000fe2000001ff00 */
[C---:B-1----:R-:W-:Y:S01]  /*0860*/  IMAD R3, R13.reuse, 0x50, R232 ;  /* 0x000000500d037824 */ /* 0x042fe200078e02e8 */
[----:B------:R-:W-:Y:S02]  /*0870*/  ISETP.GE.AND P1, PT, R13, RZ, PT ;  /* 0x000000ff0d00720c */ /* 0x000fe40003f26270 */
[----:B------:R-:W-:-:S02]  /*0880*/  CS2R R106, SRZ ;  /* 0x00000000006a7805 */ /* 0x000fc4000001ff00 */
[----:B------:R-:W-:Y:S02]  /*0890*/  CS2R R104, SRZ ;  /* 0x0000000000687805 */ /* 0x000fe4000001ff00 */
[----:B------:R-:W-:Y:S02]  /*08a0*/  CS2R R70, SRZ ;  /* 0x0000000000467805 */ /* 0x000fe4000001ff00 */
[----:B---3--:R-:W-:Y:S02]  /*08b0*/  IADD3 R2, R3, -UR7, -R2 ;  /* 0x8000000703027c10 */ /* 0x008fe4000fffe802 */
[----:B------:R-:W-:Y:S02]  /*08c0*/  CS2R R68, SRZ ;  /* 0x0000000000447805 */ /* 0x000fe4000001ff00 */
[----:B------:R-:W-:Y:S02]  /*08d0*/  SHF.R.S32.HI R3, RZ, 0x1f, R0 ;  /* 0x0000001fff037819 */ /* 0x000fe40000011400 */
[----:B------:R-:W-:-:S02]  /*08e0*/  CS2R R66, SRZ ;  /* 0x0000000000427805 */ /* 0x000fc4000001ff00 */
[----:B------:R-:W-:Y:S02]  /*08f0*/  SHF.R.S32.HI R5, RZ, 0x1f, R2 ;  /* 0x0000001fff057819 */ /* 0x000fe40000011402 */
[----:B------:R-:W-:Y:S02]  /*0900*/  CS2R R64, SRZ ;  /* 0x0000000000407805 */ /* 0x000fe4000001ff00 */
[----:B------:R-:W-:Y:S02]  /*0910*/  LEA.HI R3, R3, R0, RZ, 0x6 ;  /* 0x0000000003037211 */ /* 0x000fe400078f30ff */
[----:B------:R-:W-:Y:S02]  /*0920*/  CS2R R102, SRZ ;  /* 0x0000000000667805 */ /* 0x000fe4000001ff00 */
[----:B------:R-:W-:Y:S02]  /*0930*/  LEA.HI R5, R5, R2, RZ, 0x6 ;  /* 0x0000000205057211 */ /* 0x000fe400078f30ff */
[----:B------:R-:W-:-:S02]  /*0940*/  CS2R R100, SRZ ;  /* 0x0000000000647805 */ /* 0x000fc4000001ff00 */
[----:B------:R-:W-:Y:S02]  /*0950*/  CS2R R98, SRZ ;  /* 0x0000000000627805 */ /* 0x000fe4000001ff00 */
[----:B------:R-:W-:Y:S02]  /*0960*/  CS2R R96, SRZ ;  /* 0x0000000000607805 */ /* 0x000fe4000001ff00 */
[----:B------:R-:W-:Y:S02]  /*0970*/  SHF.R.S32.HI R5, RZ, 0x6, R5 ;  /* 0x00000006ff057819 */ /* 0x000fe40000011405 */
        /* <DEDUP_REMOVED lines=41> */
[----:B------:R-:W-:Y:S02]  /*0c10*/  VIMNMX R5, RZ, R5, !PT ;  /* 0x00000005ff057248 */ /* 0x000fe40007fe0100 */
[----:B------:R-:W-:Y:S01]  /*0c20*/  SHF.R.S32.HI R234, RZ, 0x6, R3 ;  /* 0x00000006ffea7819 */ /* 0x000fe20000011403 */
[----:B------:R-:W-:Y:S06]  /*0c30*/  @!P1 BRA `(.L_x_308) ;  /* 0x0000000000249947 */ /* 0x000fec0003800000 */
[----:B------:R-:W1:Y:S01]  /*0c40*/  LDC R3, c[0x0][0x290] ;  /* 0x0000a400ff037b82 */ /* 0x000e620000000800 */
[----:B------:R-:W-:-:S07]  /*0c50*/  IMAD R0, R13, 0x50, R232 ;  /* 0x000000500d007824 */ /* 0x000fce00078e02e8 */
[----:B------:R-:W2:Y:S01]  /*0c60*/  LDC R7, c[0x0][0x748] ;  /* 0x0001d200ff077b82 */ /* 0x000ea20000000800 */
[----:B-1----:R-:W-:-:S05]  /*0c70*/  IADD3 R0, -R3, 0x8f, R0 ;  /* 0x0000008f03007810 */ /* 0x002fca0007ffe100 */
[----:B--2---:R-:W-:-:S05]  /*0c80*/  IMAD.IADD R0, R0, 0x1, R7 ;  /* 0x0000000100007824 */ /* 0x004fca00078e0207 */
[----:B------:R-:W-:-:S04]  /*0c90*/  SHF.R.S32.HI R3, RZ, 0x1f, R0 ;  /* 0x0000001fff037819 */ /* 0x000fc80000011400 */
[----:B------:R-:W-:-:S04]  /*0ca0*/  LEA.HI R3, R3, R0, RZ, 0x6 ;  /* 0x0000000003037211 */ /* 0x000fc800078f30ff */
[----:B------:R-:W-:-:S04]  /*0cb0*/  SHF.R.S32.HI R3, RZ, 0x6, R3 ;  /* 0x00000006ff037819 */ /* 0x000fc80000011403 */
[----:B------:R-:W-:-:S07]  /*0cc0*/  VIMNMX R234, R234, R3, PT ;  /* 0x00000003eaea7248 */ /* 0x000fce0003fe0100 */
.L_x_308:
[----:B------:R-:W-:Y:S01]  /*0cd0*/  ISETP.GT.AND P1, PT, R234, R5, PT ;  /* 0x00000005ea00720c */ /* 0x000fe20003f24270 */
[----:B------:R-:W-:Y:S01]  /*0ce0*/  ULDC.64 UR60, c[0x0][0x208] ;  /* 0x00008200003c7ab9 */ /* 0x000fe20000000a00 */
[----:B------:R-:W-:Y:S02]  /*0cf0*/  CS2R R140, SRZ ;  /* 0x00000000008c7805 */ /* 0x000fe4000001ff00 */
[----:B------:R-:W-:Y:S02]  /*0d00*/  CS2R R138, SRZ ;  /* 0x00000000008a7805 */ /* 0x000fe4000001ff00 */
[----:B------:R-:W-:-:S07]  /*0d10*/  CS2R R136, SRZ ;  /* 0x0000000000887805 */ /* 0x000fce000001ff00 */
[----:B------:R-:W-:Y:S05]  /*0d20*/  @!P1 BRA `(.L_x_309) ;  /* 0x0000009c00689947 */ /* 0x000fea0003800000 */
[----:B------:R-:W1:Y:S01]  /*0d30*/  S2R R0, SR_CgaCtaId ;  /* 0x0000000000007919 */ /* 0x000e620000008800 */
[----:B------:R-:W-:Y:S01]  /*0d40*/  MOV R17, 0x400 ;  /* 0x0000040000117802 */ /* 0x000fe20000000f00 */
[----:B------:R-:W-:Y:S01]  /*0d50*/  VIADD R21, R21, 0xffffff80 ;  /* 0xffffff8015157836 */ /* 0x000fe20000000000 */
[----:B------:R-:W-:Y:S02]  /*0d60*/  SHF.L.U32 R8, RZ, 0x1f, RZ ;  /* 0x0000001fff087819 */ /* 0x000fe400000006ff */
[----:B-1----:R-:W-:Y:S02]  /*0d70*/  LEA R17, R0, R17, 0x18 ;  /* 0x0000001100117211 */ /* 0x002fe400078ec0ff */
[----:B------:R-:W-:Y:S02]  /*0d80*/  SHF.R.S32.HI R0, RZ, 0x1f, R21 ;  /* 0x0000001fff007819 */ /* 0x000fe40000011415 */
[----:B------:R-:W1:Y:S02]  /*0d90*/  SYNCS.PHASECHK.TRANS64.TRYWAIT P0, [R17+URZ+0x31800], R8 ;  /* 0x03180008110075a7 */ /* 0x000e64000800017f */
[----:B------:R-:W-:-:S02]  /*0da0*/  LEA.HI R2, R0, R21, RZ, 0x7 ;  /* 0x0000001500027211 */ /* 0x000fc400078f38ff */
[CC--:B------:R-:W-:Y:S02]  /*0db0*/  LEA.HI R4, R0.reuse, R21.reuse, RZ, 0x5 ;  /* 0x0000001500047211 */ /* 0x0c0fe400078f28ff */
[----:B------:R-:W-:Y:S02]  /*0dc0*/  SHF.R.S32.HI R3, RZ, 0x7, R2 ;  /* 0x00000007ff037819 */ /* 0x000fe40000011402 */
[----:B------:R-:W-:Y:S02]  /*0dd0*/  LEA.HI R6, R0, R21, RZ, 0x4 ;  /* 0x0000001500067211 */ /* 0x000fe400078f20ff */
[--C-:B------:R-:W-:Y:S02]  /*0de0*/  SHF.R.S32.HI R0, RZ, 0x5, R4.reuse ;  /* 0x00000005ff007819 */ /* 0x100fe40000011404 */
[----:B------:R-:W-:Y:S02]  /*0df0*/  SHF.R.S32.HI R7, RZ, 0x1f, R4 ;  /* 0x0000001fff077819 */ /* 0x000fe40000011404 */
[----:B------:R2:W3:Y:S02]  /*0e00*/  SHFL.IDX PT, R4, R3, RZ, 0x1f ;  /* 0x00001fff03047589 */ /* 0x0004e400000e0000 */
[----:B-123--:R-:W-:Y:S05]  /*0e10*/  @P0 BRA `(.L_x_310) ;  /* 0x0000000000080947 */ /* 0x00efea0003800000 */
[----:B------:R-:W1:Y:S02]  /*0e20*/  SYNCS.PHASECHK.TRANS64.TRYWAIT P0, [R17+URZ+0x31800], R8 ;  /* 0x03180008110075a7 */ /* 0x000e64000800017f */
[----:B-1----:R-:W-:Y:S05]  /*0e30*/  @!P0 BRA `(.L_x_311) ;  /* 0x000000e000608947 */ /* 0x002fea0003800000 */
.L_x_310:
[----:B------:R-:W2:Y:S01]  /*0e40*/  LDL R9, [R1] ;  /* 0x0000000001097983 */ /* 0x000ea20000100800 */
[----:B------:R-:W-:Y:S01]  /*0e50*/  LOP3.LUT R2, R2, 0xffffff80, RZ, 0xc0, !PT ;  /* 0xffffff8002027812 */ /* 0x000fe200078ec0ff */
[----:B------:R-:W3:Y:S01]  /*0e60*/  S2UR UR5, SR_CTAID.Y ;  /* 0x00000000000579c3 */ /* 0x000ee20000002600 */
[----:B------:R-:W-:Y:S01]  /*0e70*/  LOP3.LUT R6, R6, 0xffffff0, RZ, 0xc0, !PT ;  /* 0x0ffffff006067812 */ /* 0x000fe200078ec0ff */
[----:B------:R-:W-:Y:S01]  /*0e80*/  IMAD R13, R13, -0x50, RZ ;  /* 0xffffffb00d0d7824 */ /* 0x000fe200078e02ff */
[----:B------:R-:W-:Y:S01]  /*0e90*/  LEA.HI R7, R7, R0, RZ, 0x2 ;  /* 0x0000000007077211 */ /* 0x000fe200078f10ff */
[----:B------:R-:W-:Y:S01]  /*0ea0*/  IMAD.IADD R2, R21, 0x1, -R2 ;  /* 0x0000000115027824 */ /* 0x000fe200078e0a02 */
[----:B-1----:R-:W-:Y:S01]  /*0eb0*/  LEA.HI R8, R3, R3, RZ, 0x1 ;  /* 0x0000000303087211 */ /* 0x002fe200078f08ff */
[----:B------:R-:W-:Y:S01]  /*0ec0*/  IMAD.IADD R6, R21, 0x1, -R6 ;  /* 0x0000000115067824 */ /* 0x000fe200078e0a06 */
[----:B------:R-:W-:Y:S01]  /*0ed0*/  CS2R R134, SRZ ;  /* 0x0000000000867805 */ /* 0x000fe2000001ff00 */
[----:B------:R-:W1:Y:S01]  /*0ee0*/  LDC.64 R20, c[0x0][0x2d8] ;  /* 0x0000b600ff147b82 */ /* 0x000e620000000a00 */
[----:B------:R-:W-:Y:S01]  /*0ef0*/  LOP3.LUT R8, R8, 0x1ffffffe, RZ, 0xc0, !PT ;  /* 0x1ffffffe08087812 */ /* 0x000fe200078ec0ff */
[C---:B------:R-:W-:Y:S01]  /*0f00*/  IMAD R15, R3.reuse, 0x40, R6 ;  /* 0x00000040030f7824 */ /* 0x040fe200078e0206 */
[----:B------:R-:W-:Y:S01]  /*0f10*/  CS2R R132, SRZ ;  /* 0x0000000000847805 */ /* 0x000fe2000001ff00 */
[C---:B------:R-:W-:Y:S01]  /*0f20*/  IMAD R14, R3.reuse, 0x800, R2 ;  /* 0x00000800030e7824 */ /* 0x040fe200078e0202 */
[----:B------:R-:W-:Y:S01]  /*0f30*/  CS2R R130, SRZ ;  /* 0x0000000000827805 */ /* 0x000fe2000001ff00 */
[----:B------:R-:W-:Y:S01]  /*0f40*/  IMAD.IADD R12, R3, 0x1, -R8 ;  /* 0x00000001030c7824 */ /* 0x000fe200078e0a08 */
[----:B------:R-:W-:Y:S01]  /*0f50*/  CS2R R128, SRZ ;  /* 0x0000000000807805 */ /* 0x000fe2000001ff00 */
[----:B------:R-:W4:Y:S01]  /*0f60*/  LDC.64 R230, c[0x0][0x2e0] ;  /* 0x0000b800ffe67b82 */ /* 0x000f220000000a00 */
[----:B------:R-:W-:Y:S01]  /*0f70*/  IMAD.MOV.U32 R19, RZ, RZ, RZ ;  /* 0x000000ffff137224 */ /* 0x000fe200078e00ff */
[----:B------:R-:W-:-:S02]  /*0f80*/  CS2R R126, SRZ ;  /* 0x00000000007e7805 */ /* 0x000fc4000001ff00 */
[----:B------:R-:W-:Y:S02]  /*0f90*/  CS2R R124, SRZ ;  /* 0x00000000007c7805 */ /* 0x000fe4000001ff00 */
[----:B------:R-:W-:Y:S02]  /*0fa0*/  CS2R R122, SRZ ;  /* 0x00000000007a7805 */ /* 0x000fe4000001ff00 */
[----:B------:R-:W-:Y:S02]  /*0fb0*/  CS2R R120, SRZ ;  /* 0x0000000000787805 */ /* 0x000fe4000001ff00 */
[----:B------:R-:W-:Y:S02]  /*0fc0*/  CS2R R118, SRZ ;  /* 0x0000000000767805 */ /* 0x000fe4000001ff00 */
[----:B------:R-:W-:Y:S01]  /*0fd0*/  CS2R R116, SRZ ;  /* 0x0000000000747805 */ /* 0x000fe2000001ff00 */
[----:B---3--:R-:W-:Y:S01]  /*0fe0*/  USHF.R.S32.HI UR6, URZ, 0x1f, UR5 ;  /* 0x0000001f3f067899 */ /* 0x008fe20008011405 */
        /* <DEDUP_REMOVED lines=70> */
[----:B--2---:R-:W-:Y:S02]  /*1450*/  R2UR UR8, R9 ;  /* 0x00000000090872ca */ /* 0x004fe400000e0000 */
[----:B------:R-:W-:Y:S02]  /*1460*/  LOP3.LUT R9, R7, 0xfffffc, RZ, 0xc0, !PT ;  /* 0x00fffffc07097812 */ /* 0x000fe400078ec0ff */
[----:B------:R-:W-:-:S03]  /*1470*/  SHF.R.S32.HI R7, RZ, 0x1f, R2 ;  /* 0x0000001fff077819 */ /* 0x000fc60000011402 */
[----:B------:R-:W-:Y:S01]  /*1480*/  IMAD.IADD R10, R0, 0x1, -R9 ;  /* 0x00000001000a7824 */ /* 0x000fe200078e0a09 */
[CC--:B------:R-:W-:Y:S02]  /*1490*/  LEA.HI R0, R7.reuse, R2.reuse, RZ, 0x2 ;  /* 0x0000000207007211 */ /* 0x0c0fe400078f10ff */
[----:B------:R-:W-:Y:S01]  /*14a0*/  LEA.HI R7, R7, R2, RZ, 0x5 ;  /* 0x0000000207077211 */ /* 0x000fe200078f28ff */
[----:B------:R-:W-:Y:S01]  /*14b0*/  IMAD R10, R10, 0x10, R15 ;  /* 0x000000100a0a7824 */ /* 0x000fe200078e020f */
[--C-:B------:R-:W-:Y:S02]  /*14c0*/  SHF.R.S32.HI R6, RZ, 0x2, R0.reuse ;  /* 0x00000002ff067819 */ /* 0x100fe40000011400 */
[----:B------:R-:W-:Y:S02]  /*14d0*/  LOP3.LUT R9, R0, 0x7ffffffc, RZ, 0xc0, !PT ;  /* 0x7ffffffc00097812 */ /* 0x000fe400078ec0ff */
[----:B------:R-:W-:Y:S02]  /*14e0*/  SHF.R.S32.HI R3, RZ, 0x1f, R0 ;  /* 0x0000001fff037819 */ /* 0x000fe40000011400 */
[----:B------:R-:W-:Y:S01]  /*14f0*/  LEA.HI R0, R4, R4, RZ, 0x1 ;  /* 0x0000000404007211 */ /* 0x000fe200078f08ff */
[----:B------:R-:W-:Y:S01]  /*1500*/  IMAD.IADD R11, R2, 0x1, -R9 ;  /* 0x00000001020b7824 */ /* 0x000fe200078e0a09 */
[----:B------:R-:W-:Y:S01]  /*1510*/  LEA.HI R8, R3, R6, RZ, 0x3 ;  /* 0x0000000603087211 */ /* 0x000fe200078f18ff */
[----:B------:R-:W-:Y:S01]  /*1520*/  IMAD.SHL.U32 R2, R14, 0x4, RZ ;  /* 0x000000040e027824 */ /* 0x000fe200078e00ff */
[----:B------:R-:W-:Y:S01]  /*1530*/  LOP3.LUT R3, R0, 0xfffffffe, RZ, 0xc0, !PT ;  /* 0xfffffffe00037812 */ /* 0x000fe200078ec0ff */
[----:B-1----:R-:W-:Y:S01]  /*1540*/  IMAD R0, R20, UR6, RZ ;  /* 0x0000000614007c24 */ /* 0x002fe2000f8e02ff */
[----:B------:R-:W-:Y:S01]  /*1550*/  LOP3.LUT R9, R8, 0xfffffff8, RZ, 0xc0, !PT ;  /* 0xfffffff808097812 */ /* 0x000fe200078ec0ff */
[----:B------:R-:W-:Y:S01]  /*1560*/  IMAD R11, R12, 0x4, R11 ;  /* 0x000000040c0b7824 */ /* 0x000fe200078e020b */
[----:B------:R-:W-:Y:S01]  /*1570*/  SHF.R.S32.HI R7, RZ, 0x5, R7 ;  /* 0x00000005ff077819 */ /* 0x000fe20000011407 */
[----:B------:R-:W-:Y:S01]  /*1580*/  IMAD.IADD R4, R4, 0x1, -R3 ;  /* 0x0000000104047824 */ /* 0x000fe200078e0a03 */
[----:B------:R-:W-:Y:S01]  /*1590*/  SHF.R.S32.HI R3, RZ, 0x1f, R2 ;  /* 0x0000001fff037819 */ /* 0x000fe20000011402 */
[----:B------:R-:W-:-:S02]  /*15a0*/  IMAD.IADD R18, R6, 0x1, -R9 ;  /* 0x0000000106127824 */ /* 0x000fc400078e0a09 */
[----:B------:R-:W-:Y:S01]  /*15b0*/  IMAD R9, R21, UR5, R0 ;  /* 0x0000000515097c24 */ /* 0x000fe2000f8e0200 */
[----:B------:R-:W-:Y:S01]  /*15c0*/  IADD3.X R0, R13, UR7, RZ, PT, !PT ;  /* 0x000000070d007c10 */ /* 0x000fe2000bffe4ff */
[----:B------:R-:W-:Y:S01]  /*15d0*/  IMAD.WIDE.U32 R2, R20, UR5, R2 ;  /* 0x0000000514027c25 */ /* 0x000fe2000f8e0002 */
[----:B------:R-:W-:-:S03]  /*15e0*/  USHF.R.S32.HI UR5, URZ, 0x1f, UR4 ;  /* 0x0000001f3f057899 */ /* 0x000fc60008011404 */
[----:B------:R-:W-:Y:S02]  /*15f0*/  IMAD.IADD R3, R3, 0x1, R9 ;  /* 0x0000000103037824 */ /* 0x000fe400078e0209 */
[----:B------:R-:W-:Y:S02]  /*1600*/  IMAD.SHL.U32 R229, R11, 0x2, RZ ;  /* 0x000000020be57824 */ /* 0x000fe400078e00ff */
[----:B----4-:R-:W-:Y:S02]  /*1610*/  IMAD R6, R230, UR5, RZ ;  /* 0x00000005e6067c24 */ /* 0x010fe4000f8e02ff */
[----:B------:R-:W-:Y:S01]  /*1620*/  IMAD R18, R7, 0x10, R18 ;  /* 0x0000001007127824 */ /* 0x000fe200078e0212 */
[----:B------:R-:W-:Y:S01]  /*1630*/  IADD3 R232, R0, -R232, -R229 ;  /* 0x800000e800e87210 */ /* 0x000fe20007ffe8e5 */
[----:B------:R-:W-:Y:S01]  /*1640*/  IMAD R235, R231, UR4, R6 ;  /* 0x00000004e7eb7c24 */ /* 0x000fe2000f8e0206 */
[----:B------:R-:W-:Y:S01]  /*1650*/  IADD3 R233, -R229, UR7, R13 ;  /* 0x00000007e5e97c10 */ /* 0x000fe2000fffe10d */
[----:B------:R-:W-:Y:S01]  /*1660*/  IMAD.WIDE.U32 R230, R230, UR4, R2 ;  /* 0x00000004e6e67c25 */ /* 0x000fe2000f8e0002 */
[----:B------:R-:W-:-:S03]  /*1670*/  ULOP3.LUT UR4, UR8, 0x1, URZ, 0xfc, !UPT ;  /* 0x0000000108047892 */ /* 0x000fc6000f8efc3f */
[----:B------:R-:W-:Y:S02]  /*1680*/  IMAD.SHL.U32 R0, R10, 0x8, RZ ;  /* 0x000000080a007824 */ /* 0x000fe400078e00ff */
[----:B------:R-:W-:Y:S02]  /*1690*/  IMAD.MOV.U32 R3, RZ, RZ, R5 ;  /* 0x000000ffff037224 */ /* 0x000fe400078e0005 */
[----:B------:R-:W-:Y:S01]  /*16a0*/  IMAD.U32 R236, RZ, RZ, UR4 ;  /* 0x00000004ffec7e24 */ /* 0x000fe2000f8e00ff */
[----:B------:R-:W-:Y:S01]  /*16b0*/  UMOV UR4, URZ ;  /* 0x0000003f00047c82 */ /* 0x000fe20008000000 */
[----:B------:R-:W-:Y:S02]  /*16c0*/  IMAD.MOV.U32 R2, RZ, RZ, RZ ;  /* 0x000000ffff027224 */ /* 0x000fe400078e00ff */
[----:B------:R-:W-:Y:S02]  /*16d0*/  IMAD R0, R0, 0x2, R17 ;  /* 0x0000000200007824 */ /* 0x000fe400078e0211 */
[----:B------:R-:W-:-:S02]  /*16e0*/  IMAD.IADD R229, R13, 0x1, -R229 ;  /* 0x000000010de57824 */ /* 0x000fc400078e0ae5 */
[----:B------:R-:W-:Y:S02]  /*16f0*/  IMAD.IADD R235, R231, 0x1, R235 ;  /* 0x00000001e7eb7824 */ /* 0x000fe400078e02eb */
[----:B------:R-:W-:-:S07]  /*1700*/  IMAD.U32 R228, RZ, RZ, UR4 ;  /* 0x00000004ffe47e24 */ /* 0x000fce000f8e00ff */
.L_x_330:
[----:B------:R-:W-:-:S13]  /*1710*/  R2UR UR4, R236 ;  /* 0x00000000ec0472ca */ /* 0x000fda00000e0000 */
[----:B------:R-:W-:-:S06]  /*1720*/  UISETP.NE.AND UP2, UPT, UR4, 0x3, UPT ;  /* 0x000000030400788c */ /* 0x000fcc000bf45270 */
[----:B------:R-:W-:-:S13]  /*1730*/  PLOP3.LUT P0, PT, PT, PT, UP2, 0x40, 0x0 ;  /* 0x000000000000781c */ /* 0x000fda0003f0e828 */
[----:B-1----:R-:W-:Y:S05]  /*1740*/  @P0 BRA `(.L_x_312) ;  /* 0x0000000000040947 */ /* 0x002fea0003800000 */
[----:B------:R-:W-:Y:S01]  /*1750*/  BPT.TRAP 0x1 ;  /* 0x000000040000795c */ /* 0x000fe20000300000 */
.L_x_312:
[----:B------:R-:W-:Y:S01]  /*1760*/  PLOP3.LUT P1, PT, PT, PT, UP2, 0x40, 0x0 ;  /* 0x000000000000781c */ /* 0x000fe20003f2e828 */
[----:B------:R-:W-:Y:S01]  /*1770*/  IMAD R16, R2, 0x8, R17 ;  /* 0x0000000802107824 */ /* 0x000fe200078e0211 */
[----:B------:R-:W-:-:S04]  /*1780*/  SHF.L.U32 R9, R19, 0x1f, RZ ;  /* 0x0000001f13097819 */ /* 0x000fc800000006ff */
[----:B------:R1:W2:Y:S07]  /*1790*/  SYNCS.PHASECHK.TRANS64.TRYWAIT P0, [R16+URZ+0x31810], R9 ;  /* 0x03181009100075a7 */ /* 0x0002ae000800017f */
[----:B------:R-:W-:Y:S05]  /*17a0*/  @P1 BRA `(.L_x_313) ;  /* 0x0000000000041947 */ /* 0x000fea0003800000 */
[----:B------:R-:W-:Y:S01]  /*17b0*/  BPT.TRAP 0x1 ;  /* 0x000000040000795c */ /* 0x000fe20000300000 */
.L_x_313:
[----:B------:R-:W-:Y:S02]  /*17c0*/  VIADD R6, R17, 0x14100 ;  /* 0x0001410011067836 */ /* 0x000fe40000000000 */
[----:B------:R-:W-:-:S03]  /*17d0*/  IMAD R5, R4, 0x400, R17 ;  /* 0x0000040004057824 */ /* 0x000fc600078e0211 */
[----:B------:R-:W-:Y:S02]  /*17e0*/  SHF.R.U32.HI R6, RZ, 0x4, R6 ;  /* 0x00000004ff067819 */ /* 0x000fe40000011606 */
[----:B------:R-:W-:Y:S02]  /*17f0*/  SHF.R.U32.HI R7, RZ, 0x4, R5 ;  /* 0x00000004ff077819 */ /* 0x000fe40000011605 */
[----:B------:R-:W-:Y:S02]  /*1800*/  LOP3.LUT R6, R6, 0x3fff, RZ, 0xc0, !PT ;  /* 0x00003fff06067812 */ /* 0x000fe400078ec0ff */
[----:B------:R-:W-:Y:S02]  /*1810*/  LOP3.LUT R7, R7, 0x3fff, RZ, 0xc0, !PT ;  /* 0x00003fff07077812 */ /* 0x000fe400078ec0ff */
[----:B------:R-:W-:Y:S02]  /*1820*/  LOP3.LUT R11, R6, 0x10000, RZ, 0xfc, !PT ;  /* 0x00010000060b7812 */ /* 0x000fe400078efcff */
[----:B------:R-:W-:-:S03]  /*1830*/  LOP3.LUT R6, R7, 0x10000, RZ, 0xfc, !PT ;  /* 0x0001000007067812 */ /* 0x000fc600078efcff */
[----:B------:R-:W-:Y:S01]  /*1840*/  IMAD R7, R2, 0x800, R11 ;  /* 0x0000080002077824 */ /* 0x000fe200078e020b */
[----:B--2---:R-:W-:Y:S06]  /*1850*/  @P0 BRA `(.L_x_314) ;  /* 0x0000000000080947 */ /* 0x004fec0003800000 */
[----:B------:R-:W2:Y:S02]  /*1860*/  SYNCS.PHASECHK.TRANS64.TRYWAIT P0, [R16+URZ+0x31810], R9 ;  /* 0x03181009100075a7 */ /* 0x000ea4000800017f */
[----:B--2---:R-:W-:Y:S05]  /*1870*/  @!P0 BRA `(.L_x_315) ;  /* 0x000000d400e48947 */ /* 0x004fea0003800000 */
.L_x_314:
[C---:B------:R-:W-:Y:S01]  /*1880*/  R2UR UR6, R6.reuse ;  /* 0x00000000060672ca */ /* 0x040fe200000e0000 */
[----:B------:R-:W-:Y:S01]  /*1890*/  WARPGROUP.ARRIVE ;  /* 0x00000000000079c5 */ /* 0x000fe20000000000 */
[----:B------:R-:W-:Y:S01]  /*18a0*/  R2UR UR4, R7 ;  /* 0x00000000070472ca */ /* 0x000fe200000e0000 */
[----:B------:R-:W-:Y:S01]  /*18b0*/  UMOV UR7, 0x40000000 ;  /* 0x4000000000077882 */ /* 0x000fe20000000000 */
[----:B------:R-:W-:Y:S01]  /*18c0*/  UMOV UR5, 0x40000040 ;  /* 0x4000004000057882 */ /* 0x000fe20000000000 */
[C---:B------:R-:W-:Y:S01]  /*18d0*/  VIADD R8, R6.reuse, 0x80 ;  /* 0x0000008006087836 */ /* 0x040fe20000000000 */
[----:B------:R-:W-:Y:S01]  /*18e0*/  PLOP3.LUT P0, PT, PT, PT, UP2, 0x40, 0x0 ;  /* 0x000000000000781c */ /* 0x000fe20003f0e828 */
        /* <DEDUP_REMOVED lines=560> */
[----:B------:R-:W-:-:S04]  /*3bf0*/  IMAD R6, R2, 0x40, R18 ;  /* 0x0000004002067824 */ /* 0x000fc800078e0212 */
[----:B------:R-:W-:Y:S01]  /*3c00*/  IMAD R7, R6, 0x4, R17 ;  /* 0x0000000406077824 */ /* 0x000fe200078e0211 */
        /* <DEDUP_REMOVED lines=26> */
[----:B------:R-:W-:Y:S05]  /*3db0*/  @P0 BRA `(.L_x_316) ;  /* 0x0000000000040947 */ /* 0x000fea0003800000 */
[----:B------:R-:W-:Y:S01]  /*3dc0*/  BPT.TRAP 0x1 ;  /* 0x000000040000795c */ /* 0x000fe20000300000 */
.L_x_316:
[----:B------:R-:W-:Y:S02]  /*3dd0*/  R2UR UR4, R228 ;  /* 0x00000000e40472ca */ /* 0x000fe400000e0000 */
[----:B------:R-:W-:-:S11]  /*3de0*/  PLOP3.LUT P1, PT, PT, PT, UP2, 0x40, 0x0 ;  /* 0x000000000000781c */ /* 0x000fd60003f2e828 */
[----:B------:R-:W-:-:S05]  /*3df0*/  IMAD.U32 R10, RZ, RZ, UR4 ;  /* 0x00000004ff0a7e24 */ /* 0x000fca000f8e00ff */
[----:B------:R-:W-:-:S04]  /*3e00*/  SHF.L.U32 R10, R10, 0x1f, RZ ;  /* 0x0000001f0a0a7819 */ /* 0x000fc800000006ff */
[----:B------:R4:W1:Y:S01]  /*3e10*/  SYNCS.PHASECHK.TRANS64.TRYWAIT P0, [R17+URZ+0x31830], R10 ;  /* 0x0318300a110075a7 */ /* 0x000862000800017f */
[----:B------:R-:W-:Y:S05]  /*3e20*/  @P1 BRA `(.L_x_317) ;  /* 0x0000000000041947 */ /* 0x000fea0003800000 */
[----:B------:R-:W-:Y:S01]  /*3e30*/  BPT.TRAP 0x1 ;  /* 0x000000040000795c */ /* 0x000fe20000300000 */
.L_x_317:
[----:B------:R-:W-:Y:S02]  /*3e40*/  VIADD R5, R5, 0xa000 ;  /* 0x0000a00005057836 */ /* 0x000fe40000000000 */
[----:B-1----:R-:W-:-:S03]  /*3e50*/  VIADD R7, R17, 0x24100 ;  /* 0x0002410011077836 */ /* 0x002fc60000000000 */
[----:B------:R-:W-:Y:S02]  /*3e60*/  SHF.R.U32.HI R5, RZ, 0x4, R5 ;  /* 0x00000004ff057819 */ /* 0x000fe40000011605 */
[----:B------:R-:W-:Y:S02]  /*3e70*/  SHF.R.U32.HI R7, RZ, 0x4, R7 ;  /* 0x00000004ff077819 */ /* 0x000fe40000011607 */
[----:B------:R-:W-:Y:S02]  /*3e80*/  LOP3.LUT R5, R5, 0x3fff, RZ, 0xc0, !PT ;  /* 0x00003fff05057812 */ /* 0x000fe400078ec0ff */
[----:B------:R-:W-:Y:S02]  /*3e90*/  LOP3.LUT R7, R7, 0x3fff, RZ, 0xc0, !PT ;  /* 0x00003fff07077812 */ /* 0x000fe400078ec0ff */
[----:B------:R-:W-:Y:S02]  /*3ea0*/  LOP3.LUT R5, R5, 0x10000, RZ, 0xfc, !PT ;  /* 0x0001000005057812 */ /* 0x000fe400078efcff */
[----:B------:R-:W-:Y:S01]  /*3eb0*/  LOP3.LUT R7, R7, 0x10000, RZ, 0xfc, !PT ;  /* 0x0001000007077812 */ /* 0x000fe200078efcff */
[----:B------:R-:W-:Y:S06]  /*3ec0*/  @P0 BRA `(.L_x_318) ;  /* 0x0000000000080947 */ /* 0x000fec0003800000 */
[----:B------:R-:W1:Y:S02]  /*3ed0*/  SYNCS.PHASECHK.TRANS64.TRYWAIT P0, [R17+URZ+0x31830], R10 ;  /* 0x0318300a110075a7 */ /* 0x000e64000800017f */
[----:B-1----:R-:W-:Y:S05]  /*3ee0*/  @!P0 BRA `(.L_x_319) ;  /* 0x000000b0005c8947 */ /* 0x002fea0003800000 */
.L_x_318:
[----:B------:R-:W-:Y:S01]  /*3ef0*/  R2UR UR4, R7 ;  /* 0x00000000070472ca */ /* 0x000fe200000e0000 */
[----:B------:R-:W-:Y:S01]  /*3f00*/  WARPGROUP.ARRIVE ;  /* 0x00000000000079c5 */ /* 0x000fe20000000000 */
[C---:B------:R-:W-:Y:S01]  /*3f10*/  R2UR UR6, R5.reuse ;  /* 0x00000000050672ca */ /* 0x040fe200000e0000 */
[----:B------:R-:W-:Y:S01]  /*3f20*/  UMOV UR5, 0x40000040 ;  /* 0x4000004000057882 */ /* 0x000fe20000000000 */
[----:B------:R-:W-:Y:S01]  /*3f30*/  UMOV UR7, 0x40000000 ;  /* 0x4000000000077882 */ /* 0x000fe20000000000 */
[C---:B------:R-:W-:Y:S02]  /*3f40*/  VIADD R9, R5.reuse, 0x80 ;  /* 0x0000008005097836 */ /* 0x040fe40000000000 */
[----:B----4-:R-:W-:Y:S02]  /*3f50*/  VIADD R10, R5, 0x100 ;  /* 0x00000100050a7836 */ /* 0x010fe40000000000 */
[----:B------:R-:W-:Y:S01]  /*3f60*/  IMAD R15, R3, 0x40, R18 ;  /* 0x00000040030f7824 */ /* 0x000fe200078e0212 */
[----:B------:R-:W-:Y:S01]  /*3f70*/  R2UR UR8, R9 ;  /* 0x00000000090872ca */ /* 0x000fe200000e0000 */
[C---:B------:R-:W-:Y:S01]  /*3f80*/  VIADD R9, R5.reuse, 0x180 ;  /* 0x0000018005097836 */ /* 0x040fe20000000000 */
[----:B------:R-:W-:Y:S01]  /*3f90*/  R2UR UR9, R10 ;  /* 0x000000000a0972ca */ /* 0x000fe200000e0000 */
[----:B------:R-:W-:-:S02]  /*3fa0*/  VIADD R10, R5, 0x200 ;  /* 0x00000200050a7836 */ /* 0x000fc40000000000 */
[----:B------:R-:W-:Y:S01]  /*3fb0*/  HGMMA.64x8x16.F32.BF16 R44, gdesc[UR4], RZ, !UPT, gsb0 ;  /* 0x00000000042c79f0 */ /* 0x000fe2000c0018ff */
[----:B------:R-:W-:Y:S01]  /*3fc0*/  UMOV UR7, 0x40000000 ;  /* 0x4000000000077882 */ /* 0x000fe20000000000 */
[----:B------:R-:W-:Y:S01]  /*3fd0*/  R2UR UR10, R9 ;  /* 0x00000000090a72ca */ /* 0x000fe200000e0000 */
[----:B------:R-:W-:Y:S01]  /*3fe0*/  VIADD R9, R5, 0x2 ;  /* 0x0000000205097836 */ /* 0x000fe20000000000 */
[----:B------:R-:W-:-:S04]  /*3ff0*/  R2UR UR11, R10 ;  /* 0x000000000a0b72ca */ /* 0x000fc800000e0000 */
        /* <DEDUP_REMOVED lines=546> */
[C---:B------:R-:W-:Y:S02]  /*6220*/  VIADD R7, R5.reuse, 0x906 ;  /* 0x0000090605077836 */ /* 0x040fe40000000000 */
[----:B------:R-:W-:-:S03]  /*6230*/  VIADD R5, R5, 0x986 ;  /* 0x0000098605057836 */ /* 0x000fc60000000000 */
[----:B------:R-:W-:Y:S02]  /*6240*/  R2UR UR10, R7 ;  /* 0x00000000070a72ca */ /* 0x000fe400000e0000 */
        /* <DEDUP_REMOVED lines=24> */
[----:B------:R-:W-:Y:S01]  /*63d0*/  ULDC UR6, c[0x0][0x750] ;  /* 0x0001d40000067ab9 */ /* 0x000fe20000000800 */
[----:B------:R-:W-:Y:S01]  /*63e0*/  ULDC.64 UR4, c[0x0][0x748] ;  /* 0x0001d20000047ab9 */ /* 0x000fe20000000a00 */
[----:B------:R-:W-:Y:S01]  /*63f0*/  UISETP.GE.AND UP1, UPT, UR6, 0x1, UPT ;  /* 0x000000010600788c */ /* 0x000fe2000bf26270 */
[----:B------:R-:W-:Y:S01]  /*6400*/  VIADD R12, R232, UR5 ;  /* 0x00000005e80c7c36 */ /* 0x000fe20008000000 */
[----:B------:R-:W-:-:S04]  /*6410*/  ULOP3.LUT UR4, URZ, UR4, URZ, 0x33, !UPT ;  /* 0x000000043f047292 */ /* 0x000fc8000f8e333f */
[----:B------:R-:W-:Y:S02]  /*6420*/  PLOP3.LUT P0, PT, PT, PT, UP1, 0x40, 0x0 ;  /* 0x000000000000781c */ /* 0x000fe40003f0e818 */
[----:B------:R-:W-:Y:S01]  /*6430*/  VIADD R10, R232, UR4 ;  /* 0x00000004e80a7c36 */ /* 0x000fe20008000000 */
[----:B------:R-:W-:-:S03]  /*6440*/  VIADDMNMX R20, R15, R12, R233, PT ;  /* 0x0000000c0f147246 */ /* 0x000fc600038001e9 */
[----:B------:R-:W-:Y:S01]  /*6450*/  IMAD.IADD R14, R15, 0x1, R10 ;  /* 0x000000010f0e7824 */ /* 0x000fe200078e020a */
[----:B------:R-:W-:-:S06]  /*6460*/  WARPGROUP.DEPBAR.LE gsb0, 0x0 ;  /* 0x00008000000079c5 */ /* 0x000fcc0000010000 */
[----:B------:R-:W-:Y:S05]  /*6470*/  @P0 BRA `(.L_x_320) ;  /* 0x0000000000640947 */ /* 0x000fea0003800000 */
[----:B------:R-:W1:Y:S01]  /*6480*/  LDC R22, c[0x0][0x280] ;  /* 0x0000a000ff167b82 */ /* 0x000e620000000800 */
[----:B------:R-:W-:Y:S01]  /*6490*/  ULDC UR4, c[0x0][0x290] ;  /* 0x0000a40000047ab9 */ /* 0x000fe20000000800 */
[----:B------:R-:W-:Y:S01]  /*64a0*/  BSSY B0, `(.L_x_321) ;  /* 0x0000013000007945 */ /* 0x000fe20003800000 */
[----:B-1----:R-:W-:-:S04]  /*64b0*/  IADD3 R22, R15, UR4, -R22 ;  /* 0x000000040f167c10 */ /* 0x002fc8000fffe816 */
[----:B------:R-:W-:-:S13]  /*64c0*/  ISETP.GT.AND P0, PT, R22, -0x1, PT ;  /* 0xffffffff1600780c */ /* 0x000fda0003f04270 */
[----:B------:R-:W-:Y:S05]  /*64d0*/  @P0 BRA `(.L_x_322) ;  /* 0x0000000000240947 */ /* 0x000fea0003800000 */
[----:B------:R-:W-:Y:S01]  /*64e0*/  UISETP.NE.AND UP0, UPT, UR6, 0x1, UPT ;  /* 0x000000010600788c */ /* 0x000fe2000bf05270 */
[----:B------:R-:W-:-:S05]  /*64f0*/  LOP3.LUT R22, RZ, R22, RZ, 0x33, !PT ;  /* 0x00000016ff167212 */ /* 0x000fca00078e33ff */
[----:B------:R-:W-:-:S05]  /*6500*/  PLOP3.LUT P0, PT, PT, PT, UP0, 0x80, 0x0 ;  /* 0x000000000000781c */ /* 0x000fca0003f0f008 */
[----:B------:R-:W-:-:S08]  /*6510*/  @UP0 ULDC UR4, c[0x0][0x754] ;  /* 0x0001d50000040ab9 */ /* 0x000fd00000000800 */
[----:B------:R-:W-:Y:S01]  /*6520*/  @P0 IMAD.HI.U32 R5, R22, UR4, RZ ;  /* 0x0000000416050c27 */ /* 0x000fe2000f8e00ff */
[----:B------:R-:W-:-:S04]  /*6530*/  @UP0 ULDC UR4, c[0x0][0x758] ;  /* 0x0001d60000040ab9 */ /* 0x000fc80000000800 */
[----:B------:R-:W-:-:S04]  /*6540*/  @P0 SHF.R.U32.HI R22, RZ, UR4, R5 ;  /* 0x00000004ff160c19 */ /* 0x000fc80008011605 */
[----:B------:R-:W-:Y:S01]  /*6550*/  LOP3.LUT R22, RZ, R22, RZ, 0x33, !PT ;  /* 0x00000016ff167212 */ /* 0x000fe200078e33ff */
[----:B------:R-:W-:Y:S06]  /*6560*/  BRA `(.L_x_323) ;  /* 0x0000000000187947 */ /* 0x000fec0003800000 */
.L_x_322:
[----:B------:R-:W-:-:S06]  /*6570*/  UISETP.NE.AND UP0, UPT, UR6, 0x1, UPT ;  /* 0x000000010600788c */ /* 0x000fcc000bf05270 */
[----:B------:R-:W-:-:S05]  /*6580*/  PLOP3.LUT P0, PT, PT, PT, UP0, 0x80, 0x0 ;  /* 0x000000000000781c */ /* 0x000fca0003f0f008 */
[----:B------:R-:W-:-:S08]  /*6590*/  @UP0 ULDC UR4, c[0x0][0x754] ;  /* 0x0001d50000040ab9 */ /* 0x000fd00000000800 */
[----:B------:R-:W-:Y:S01]  /*65a0*/  @P0 IMAD.HI.U32 R5, R22, UR4, RZ ;  /* 0x0000000416050c27 */ /* 0x000fe2000f8e00ff */
[----:B------:R-:W-:-:S04]  /*65b0*/  @UP0 ULDC UR4, c[0x0][0x758] ;  /* 0x0001d60000040ab9 */ /* 0x000fc80000000800 */
[----:B------:R-:W-:-:S07]  /*65c0*/  @P0 SHF.R.U32.HI R22, RZ, UR4, R5 ;  /* 0x00000004ff160c19 */ /* 0x000fce0008011605 */
.L_x_323:
[----:B------:R-:W-:Y:S05]  /*65d0*/  BSYNC B0 ;  /* 0x0000000000007941 */ /* 0x000fea0003800000 */
.L_x_321:
[----:B------:R-:W-:-:S05]  /*65e0*/  IMAD R5, R22, UR6, R229 ;  /* 0x0000000616057c24 */ /* 0x000fca000f8e02e5 */
[----:B------:R-:W-:Y:S02]  /*65f0*/  VIMNMX R14, R14, R5, !PT ;  /* 0x000000050e0e7248 */ /* 0x000fe40007fe0100 */
[----:B------:R-:W-:-:S07]  /*6600*/  VIADDMNMX R20, R5, UR6, R20, PT ;  /* 0x0000000605147c46 */ /* 0x000fce000b800114 */
.L_x_320:
[----:B------:R-:W1:Y:S01]  /*6610*/  S2R R224, SR_CTAID.X ;  /* 0x0000000000e07919 */ /* 0x000e620000002500 */
[----:B------:R-:W-:-:S04]  /*6620*/  VIADD R15, R15, 0x8 ;  /* 0x000000080f0f7836 */ /* 0x000fc80000000000 */
[----:B------:R-:W-:Y:S01]  /*6630*/  IMAD.IADD R23, R10, 0x1, R15 ;  /* 0x000000010a177824 */ /* 0x000fe200078e020f */
[----:B------:R-:W-:Y:S01]  /*6640*/  VIADDMNMX R22, R15, R12, R233, PT ;  /* 0x0000000c0f167246 */ /* 0x000fe200038001e9 */
[----:B-1----:R-:W-:-:S05]  /*6650*/  IMAD R224, R224, -0x50, RZ ;  /* 0xffffffb0e0e07824 */ /* 0x002fca00078e02ff */
[C---:B------:R-:W-:Y:S02]  /*6660*/  ISETP.GE.AND P0, PT, R224.reuse, 0x1, PT ;  /* 0x00000001e000780c */ /* 0x040fe40003f06270 */
[----:B------:R-:W-:Y:S02]  /*6670*/  ISETP.GE.AND P1, PT, R224, 0x2, PT ;  /* 0x00000002e000780c */ /* 0x000fe40003f26270 */
[----:B------:R-:W-:Y:S02]  /*6680*/  ISETP.GT.AND P4, PT, R14, RZ, !P0 ;  /* 0x000000ff0e00720c */ /* 0x000fe40004784270 */
[----:B------:R-:W-:Y:S02]  /*6690*/  ISETP.GE.AND P2, PT, R224, 0x11, PT ;  /* 0x00000011e000780c */ /* 0x000fe40003f46270 */
[----:B------:R-:W-:Y:S02]  /*66a0*/  ISETP.GT.AND P5, PT, R14, 0x1, !P1 ;  /* 0x000000010e00780c */ /* 0x000fe40004fa4270 */
[----:B------:R-:W-:-:S02]  /*66b0*/  ISETP.LT.OR P4, PT, R20, 0x1, P4 ;  /* 0x000000011400780c */ /* 0x000fc40002781670 */
[----:B------:R-:W-:Y:S02]  /*66c0*/  ISETP.GT.AND P6, PT, R14, 0x10, !P2 ;  /* 0x000000100e00780c */ /* 0x000fe400057c4270 */
[----:B------:R-:W-:Y:S02]  /*66d0*/  ISETP.LT.OR P5, PT, R20, 0x2, P5 ;  /* 0x000000021400780c */ /* 0x000fe40002fa1670 */
[----:B------:R-:W-:Y:S02]  /*66e0*/  ISETP.GE.AND P3, PT, R224, 0x12, PT ;  /* 0x00000012e000780c */ /* 0x000fe40003f66270 */
[----:B------:R-:W-:Y:S02]  /*66f0*/  FSEL R7, R24, -INF , !P4 ;  /* 0xff80000018077808 */ /* 0x000fe40006000000 */
[----:B------:R-:W-:Y:S02]  /*6700*/  ISETP.LT.OR P6, PT, R20, 0x11, P6 ;  /* 0x000000111400780c */ /* 0x000fe400037c1670 */
[----:B------:R-:W-:-:S02]  /*6710*/  FSEL R25, R25, -INF , !P5 ;  /* 0xff80000019197808 */ /* 0x000fc40006800000 */
[----:B------:R-:W-:Y:S02]  /*6720*/  ISETP.GE.AND P4, PT, R224, 0x21, PT ;  /* 0x00000021e000780c */ /* 0x000fe40003f86270 */
[----:B------:R-:W-:Y:S02]  /*6730*/  ISETP.GT.AND P5, PT, R14, 0x11, !P3 ;  /* 0x000000110e00780c */ /* 0x000fe40005fa4270 */
[----:B------:R-:W-:Y:S02]  /*6740*/  FSEL R11, R28, -INF , !P6 ;  /* 0xff8000001c0b7808 */ /* 0x000fe40007000000 */
[----:B------:R-:W-:Y:S02]  /*6750*/  ISETP.GT.AND P6, PT, R14, 0x20, !P4 ;  /* 0x000000200e00780c */ /* 0x000fe400067c4270 */
[C---:B------:R-:W-:Y:S02]  /*6760*/  ISETP.LT.OR P5, PT, R20.reuse, 0x12, P5 ;  /* 0x000000121400780c */ /* 0x040fe40002fa1670 */
[----:B------:R-:W-:-:S02]  /*6770*/  ISETP.LT.OR P6, PT, R20, 0x21, P6 ;  /* 0x000000211400780c */ /* 0x000fc400037c1670 */
[----:B------:R-:W-:Y:S02]  /*6780*/  FSEL R29, R29, -INF , !P5 ;  /* 0xff8000001d1d7808 */ /* 0x000fe40006800000 */
[----:B------:R-:W-:Y:S02]  /*6790*/  ISETP.GE.AND P5, PT, R224, 0x22, PT ;  /* 0x00000022e000780c */ /* 0x000fe40003fa6270 */
[----:B------:R-:W-:Y:S02]  /*67a0*/  FSEL R9, R32, -INF , !P6 ;  /* 0xff80000020097808 */ /* 0x000fe40007000000 */
[----:B------:R-:W-:-:S04]  /*67b0*/  ISETP.GT.AND P6, PT, R14, 0x21, !P5 ;  /* 0x000000210e00780c */ /* 0x000fc80006fc4270 */
[----:B------:R-:W-:-:S04]  /*67c0*/  ISETP.LT.OR P6, PT, R20, 0x22, P6 ;  /* 0x000000221400780c */ /* 0x000fc800037c1670 */
[----:B------:R-:W-:Y:S02]  /*67d0*/  FSEL R33, R33, -INF , !P6 ;  /* 0xff80000021217808 */ /* 0x000fe40007000000 */
[----:B------:R-:W-:-:S04]  /*67e0*/  ISETP.GE.AND P6, PT, R224, 0x31, PT ;  /* 0x00000031e000780c */ /* 0x000fc80003fc6270 */
        /* <DEDUP_REMOVED lines=15> */
[----:B------:R-:W-:-:S13]  /*68e0*/  PLOP3.LUT P6, PT, PT, PT, UP1, 0x40, 0x0 ;  /* 0x000000000000781c */ /* 0x000fda0003fce818 */
        /* <DEDUP_REMOVED lines=12> */
[----:B------:R-:W-:Y:S01]  /*69b0*/  PLOP3.LUT P6, PT, PT, PT, UP0, 0x80, 0x0 ;  /* 0x000000000000781c */ /* 0x000fe20003fcf008 */
[----:B------:R-:W-:-:S12]  /*69c0*/  @UP0 ULDC UR4, c[0x0][0x758] ;  /* 0x0001d60000040ab9 */ /* 0x000fd80000000800 */
[----:B------:R-:W-:-:S04]  /*69d0*/  @P6 SHF.R.U32.HI R10, RZ, UR4, R12 ;  /* 0x00000004ff0a6c19 */ /* 0x000fc8000801160c */
[----:B------:R-:W-:Y:S01]  /*69e0*/  LOP3.LUT R10, RZ, R10, RZ, 0x33, !PT ;  /* 0x0000000aff0a7212 */ /* 0x000fe200078e33ff */
[----:B------:R-:W-:Y:S06]  /*69f0*/  BRA `(.L_x_327) ;  /* 0x00000000001c7947 */ /* 0x000fec0003800000 */
.L_x_326:
[----:B------:R-:W-:-:S06]  /*6a00*/  UISETP.NE.AND UP0, UPT, UR6, 0x1, UPT ;  /* 0x000000010600788c */ /* 0x000fcc000bf05270 */
[----:B------:R-:W-:-:S05]  /*6a10*/  PLOP3.LUT P6, PT, PT, PT, UP0, 0x80, 0x0 ;  /* 0x000000000000781c */ /* 0x000fca0003fcf008 */
[----:B------:R-:W-:-:S08]  /*6a20*/  @UP0 ULDC UR4, c[0x0][0x754] ;  /* 0x0001d50000040ab9 */ /* 0x000fd00000000800 */
[----:B------:R-:W-:Y:S01]  /*6a30*/  @P6 IMAD.HI.U32 R12, R10, UR4, RZ ;  /* 0x000000040a0c6c27 */ /* 0x000fe2000f8e00ff */
[----:B------:R-:W-:Y:S01]  /*6a40*/  PLOP3.LUT P6, PT, PT, PT, UP0, 0x80, 0x0 ;  /* 0x000000000000781c */ /* 0x000fe20003fcf008 */
[----:B------:R-:W-:-:S12]  /*6a50*/  @UP0 ULDC UR4, c[0x0][0x758] ;  /* 0x0001d60000040ab9 */ /* 0x000fd80000000800 */
[----:B------:R-:W-:-:S07]  /*6a60*/  @P6 SHF.R.U32.HI R10, RZ, UR4, R12 ;  /* 0x00000004ff0a6c19 */ /* 0x000fce000801160c */
.L_x_327:
[----:B------:R-:W-:Y:S05]  /*6a70*/  BSYNC B0 ;  /* 0x0000000000007941 */ /* 0x000fea0003800000 */
.L_x_325:
[----:B------:R-:W-:-:S05]  /*6a80*/  IMAD R10, R10, UR6, R229 ;  /* 0x000000060a0a7c24 */ /* 0x000fca000f8e02e5 */
[----:B------:R-:W-:Y:S02]  /*6a90*/  VIMNMX R23, R23, R10, !PT ;  /* 0x0000000a17177248 */ /* 0x000fe40007fe0100 */
[----:B------:R-:W-:-:S07]  /*6aa0*/  VIADDMNMX R22, R10, UR6, R22, PT ;  /* 0x000000060a167c46 */ /* 0x000fce000b800116 */
.L_x_324:
[C---:B------:R-:W-:Y:S01]  /*6ab0*/  ISETP.GT.AND P3, PT, R23.reuse, 0x11, !P3 ;  /* 0x000000111700780c */ /* 0x040fe20005f64270 */
[----:B------:R-:W-:Y:S01]  /*6ac0*/  ULDC UR4, c[0x0][0x744] ;  /* 0x0001d10000047ab9 */ /* 0x000fe20000000800 */
[C---:B------:R-:W-:Y:S01]  /*6ad0*/  ISETP.GT.AND P2, PT, R23.reuse, 0x10, !P2 ;  /* 0x000000101700780c */ /* 0x040fe20005744270 */
[----:B------:R-:W-:Y:S01]  /*6ae0*/  IMAD R32, R18, 0x4, R17 ;  /* 0x0000000412207824 */ /* 0x000fe200078e0211 */
[----:B------:R-:W-:Y:S01]  /*6af0*/  ISETP.GT.AND P4, PT, R23, 0x20, !P4 ;  /* 0x000000201700780c */ /* 0x000fe20006784270 */
[--C-:B--2---:R-:W-:Y:S01]  /*6b00*/  FFMA.FTZ R10, R5, UR4, -R8.reuse ;  /* 0x00000004050a7c23 */ /* 0x104fe20008010808 */
[C---:B------:R-:W-:Y:S01]  /*6b10*/  ISETP.LT.OR P3, PT, R22.reuse, 0x12, P3 ;  /* 0x000000121600780c */ /* 0x040fe20001f61670 */
[--C-:B------:R-:W-:Y:S01]  /*6b20*/  FFMA.FTZ R7, R7, UR4, -R8.reuse ;  /* 0x0000000407077c23 */ /* 0x100fe20008010808 */
[C---:B------:R-:W-:Y:S01]  /*6b30*/  ISETP.LT.OR P2, PT, R22.reuse, 0x11, P2 ;  /* 0x000000111600780c */ /* 0x040fe20001741670 */
[--C-:B------:R-:W-:Y:S01]  /*6b40*/  FFMA.FTZ R20, R25, UR4, -R8.reuse ;  /* 0x0000000419147c23 */ /* 0x100fe20008010808 */
[----:B------:R-:W-:Y:S01]  /*6b50*/  ISETP.LT.OR P4, PT, R22, 0x21, P4 ;  /* 0x000000211600780c */ /* 0x000fe20002781670 */
[--C-:B------:R-:W-:Y:S01]  /*6b60*/  FFMA.FTZ R11, R11, UR4, -R8.reuse ;  /* 0x000000040b0b7c23 */ /* 0x100fe20008010808 */
[----:B------:R-:W-:Y:S01]  /*6b70*/  ISETP.GE.AND P6, PT, R224, 0x32, PT ;  /* 0x00000032e000780c */ /* 0x000fe20003fc6270 */
[--C-:B------:R-:W-:Y:S01]  /*6b80*/  FFMA.FTZ R14, R29, UR4, -R8.reuse ;  /* 0x000000041d0e7c23 */ /* 0x100fe20008010808 */
[----:B------:R-:W-:Y:S01]  /*6b90*/  FSEL R31, R31, -INF , !P3 ;  /* 0xff8000001f1f7808 */ /* 0x000fe20005800000 */
[--C-:B------:R-:W-:Y:S01]  /*6ba0*/  FFMA.FTZ R9, R9, UR4, -R8.reuse ;  /* 0x0000000409097c23 */ /* 0x100fe20008010808 */
[----:B------:R-:W-:Y:S01]  /*6bb0*/  FSEL R15, R30, -INF , !P2 ;  /* 0xff8000001e0f7808 */ /* 0x000fe20005000000 */
[--C-:B------:R-:W-:Y:S01]  /*6bc0*/  FFMA.FTZ R12, R33, UR4, -R8.reuse ;  /* 0x00000004210c7c23 */ /* 0x100fe20008010808 */
[----:B------:R-:W-:Y:S01]  /*6bd0*/  FSEL R21, R34, -INF , !P4 ;  /* 0xff80000022157808 */ /* 0x000fe20006000000 */
[--C-:B------:R-:W-:Y:S01]  /*6be0*/  FFMA.FTZ R5, R37, UR4, -R8.reuse ;  /* 0x0000000425057c23 */ /* 0x100fe20008010808 */
[C---:B------:R-:W-:Y:S01]  /*6bf0*/  ISETP.GT.AND P3, PT, R23.reuse, 0x31, !P6 ;  /* 0x000000311700780c */ /* 0x040fe20007764270 */
[----:B------:R-:W1:Y:S01]  /*6c00*/  LDS R30, [R32+0x2c300] ;  /* 0x02c30000201e7984 */ /* 0x000e620000000800 */
[C---:B------:R-:W-:Y:S01]  /*6c10*/  ISETP.GE.AND P2, PT, R224.reuse, 0x31, PT ;  /* 0x00000031e000780c */ /* 0x040fe20003f46270 */
[----:B------:R-:W2:Y:S01]  /*6c20*/  MUFU.EX2 R7, R7 ;  /* 0x0000000700077308 */ /* 0x000ea20000000800 */
[C---:B------:R-:W-:Y:S01]  /*6c30*/  ISETP.GE.AND P4, PT, R224.reuse, 0x41, PT ;  /* 0x00000041e000780c */ /* 0x040fe20003f86270 */
[----:B------:R-:W-:Y:S01]  /*6c40*/  UMOV UR57, 0x40000040 ;  /* 0x4000004000397882 */ /* 0x000fe20000000000 */
[----:B------:R-:W-:Y:S01]  /*6c50*/  ISETP.GE.AND P6, PT, R224, 0x42, PT ;  /* 0x00000042e000780c */ /* 0x000fe20003fc6270 */
[----:B------:R-:W-:Y:S01]  /*6c60*/  UMOV UR59, 0x40 ;  /* 0x00000040003b7882 */ /* 0x000fe20000000000 */
[C---:B------:R-:W-:Y:S01]  /*6c70*/  ISETP.GT.AND P0, PT, R23.reuse, RZ, !P0 ;  /* 0x000000ff1700720c */ /* 0x040fe20004704270 */
[----:B------:R-:W-:Y:S01]  /*6c80*/  UMOV UR9, UR57 ;  /* 0x0000003900097c82 */ /* 0x000fe20008000000 */
[C---:B------:R-:W-:Y:S01]  /*6c90*/  ISETP.GT.AND P1, PT, R23.reuse, 0x1, !P1 ;  /* 0x000000011700780c */ /* 0x040fe20004f24270 */
[----:B------:R-:W-:Y:S01]  /*6ca0*/  MUFU.EX2 R20, R20 ;  /* 0x0000001400147308 */ /* 0x000fe20000000800 */
[C---:B------:R-:W-:Y:S01]  /*6cb0*/  ISETP.GT.AND P5, PT, R23.reuse, 0x21, !P5 ;  /* 0x000000211700780c */ /* 0x040fe20006fa4270 */
[----:B------:R-:W-:Y:S01]  /*6cc0*/  UMOV UR11, 0x40 ;  /* 0x00000040000b7882 */ /* 0x000fe20000000000 */
[C---:B------:R-:W-:Y:S01]  /*6cd0*/  ISETP.GT.AND P2, PT, R23.reuse, 0x30, !P2 ;  /* 0x000000301700780c */ /* 0x040fe20005744270 */
[----:B------:R-:W-:Y:S01]  /*6ce0*/  UMOV UR13, UR57 ;  /* 0x00000039000d7c82 */ /* 0x000fe20008000000 */
[C---:B------:R-:W-:Y:S01]  /*6cf0*/  ISETP.GT.AND P4, PT, R23.reuse, 0x40, !P4 ;  /* 0x000000401700780c */ /* 0x040fe20006784270 */
[----:B------:R-:W-:Y:S01]  /*6d00*/  UMOV UR15, 0x40 ;  /* 0x00000040000f7882 */ /* 0x000fe20000000000 */
[----:B------:R-:W-:Y:S01]  /*6d10*/  ISETP.GT.AND P6, PT, R23, 0x41, !P6 ;  /* 0x000000411700780c */ /* 0x000fe200077c4270 */
[--C-:B------:R-:W-:Y:S01]  /*6d20*/  FFMA.FTZ R23, R13, UR4, -R8.reuse ;  /* 0x000000040d177c23 */ /* 0x100fe20008010808 */
[C---:B------:R-:W-:Y:S01]  /*6d30*/  ISETP.LT.OR P0, PT, R22.reuse, 0x1, P0 ;  /* 0x000000011600780c */ /* 0x040fe20000701670 */
[----:B------:R-:W-:Y:S01]  /*6d40*/  FFMA.FTZ R13, R41, UR4, -R8 ;  /* 0x00000004290d7c23 */ /* 0x000fe20008010808 */
[C---:B------:R-:W-:Y:S01]  /*6d50*/  ISETP.LT.OR P1, PT, R22.reuse, 0x2, P1 ;  /* 0x000000021600780c */ /* 0x040fe20000f21670 */
[----:B------:R4:W-:Y:S01]  /*6d60*/  MUFU.EX2 R8, R23 ;  /* 0x0000001700087308 */ /* 0x0009e20000000800 */
[C---:B------:R-:W-:Y:S01]  /*6d70*/  ISETP.LT.OR P5, PT, R22.reuse, 0x22, P5 ;  /* 0x000000221600780c */ /* 0x040fe20002fa1670 */
[----:B------:R-:W-:Y:S01]  /*6d80*/  UMOV UR17, UR57 ;  /* 0x0000003900117c82 */ /* 0x000fe20008000000 */
[C---:B------:R-:W-:Y:S01]  /*6d90*/  ISETP.LT.OR P2, PT, R22.reuse, 0x31, P2 ;  /* 0x000000311600780c */ /* 0x040fe20001741670 */
[----:B------:R-:W-:Y:S01]  /*6da0*/  UMOV UR19, 0x40 ;  /* 0x0000004000137882 */ /* 0x000fe20000000000 */
[C---:B------:R-:W-:Y:S01]  /*6db0*/  ISETP.LT.OR P3, PT, R22.reuse, 0x32, P3 ;  /* 0x000000321600780c */ /* 0x040fe20001f61670 */
[----:B------:R-:W-:Y:S01]  /*6dc0*/  UMOV UR49, 0x40000040 ;  /* 0x4000004000317882 */ /* 0x000fe20000000000 */
[----:B------:R-:W-:Y:S01]  /*6dd0*/  ISETP.LT.OR P4, PT, R22, 0x41, P4 ;  /* 0x000000411600780c */ /* 0x000fe20002781670 */
[----:B------:R-:W5:Y:S01]  /*6de0*/  MUFU.EX2 R12, R12 ;  /* 0x0000000c000c7308 */ /* 0x000f620000000800 */
[----:B----4-:R-:W-:Y:S01]  /*6df0*/  FSEL R23, R26, -INF , !P0 ;  /* 0xff8000001a177808 */ /* 0x010fe20004000000 */
[----:B------:R-:W-:Y:S01]  /*6e00*/  UMOV UR51, 0x40 ;  /* 0x0000004000337882 */ /* 0x000fe20000000000 */
[----:B------:R-:W4:Y:S01]  /*6e10*/  LDS R26, [R32+0x2c320] ;  /* 0x02c32000201a7984 */ /* 0x000f220000000800 */
[----:B------:R-:W-:Y:S01]  /*6e20*/  ISETP.LT.OR P6, PT, R22, 0x42, P6 ;  /* 0x000000421600780c */ /* 0x000fe200037c1670 */
[----:B------:R-:W-:Y:S01]  /*6e30*/  VIADD R22, R17, 0x2c500 ;  /* 0x0002c50011167836 */ /* 0x000fe20000000000 */
[----:B------:R-:W-:Y:S01]  /*6e40*/  FSEL R27, R27, -INF , !P1 ;  /* 0xff8000001b1b7808 */ /* 0x000fe20004800000 */
[----:B---3--:R-:W-:Y:S01]  /*6e50*/  FFMA.FTZ R34, R23, UR4, -R6 ;  /* 0x0000000417227c23 */ /* 0x008fe20008010806 */
[----:B------:R-:W-:Y:S01]  /*6e60*/  FSEL R35, R35, -INF , !P5 ;  /* 0xff80000023237808 */ /* 0x000fe20006800000 */
[----:B------:R-:W3:Y:S01]  /*6e70*/  MUFU.EX2 R9, R9 ;  /* 0x0000000900097308 */ /* 0x000ee20000000800 */
[----:B------:R-:W-:Y:S01]  /*6e80*/  SHF.R.U32.HI R24, RZ, 0x4, R22 ;  /* 0x00000004ff187819 */ /* 0x000fe20000011616 */
[--C-:B------:R-:W-:Y:S01]  /*6e90*/  FFMA.FTZ R22, R15, UR4, -R6.reuse ;  /* 0x000000040f167c23 */ /* 0x100fe20008010806 */
[--C-:B------:R-:W-:Y:S01]  /*6ea0*/  FFMA.FTZ R25, R27, UR4, -R6.reuse ;  /* 0x000000041b197c23 */ /* 0x100fe20008010806 */
[----:B------:R-:W-:Y:S01]  /*6eb0*/  FSEL R29, R38, -INF , !P2 ;  /* 0xff800000261d7808 */ /* 0x000fe20005000000 */
[--C-:B------:R-:W-:Y:S01]  /*6ec0*/  FFMA.FTZ R36, R35, UR4, -R6.reuse ;  /* 0x0000000423247c23 */ /* 0x100fe20008010806 */
[----:B------:R-:W-:Y:S01]  /*6ed0*/  LOP3.LUT R15, R24, 0x3fff, RZ, 0xc0, !PT ;  /* 0x00003fff180f7812 */ /* 0x000fe200078ec0ff */
[--C-:B------:R-:W-:Y:S01]  /*6ee0*/  FFMA.FTZ R24, R31, UR4, -R6.reuse ;  /* 0x000000041f187c23 */ /* 0x100fe20008010806 */
[----:B------:R-:W-:Y:S01]  /*6ef0*/  FSEL R27, R42, -INF , !P4 ;  /* 0xff8000002a1b7808 */ /* 0x000fe20006000000 */
[--C-:B------:R-:W-:Y:S01]  /*6f00*/  FFMA.FTZ R35, R29, UR4, -R6.reuse ;  /* 0x000000041d237c23 */ /* 0x100fe20008010806 */
[----:B------:R-:W-:Y:S01]  /*6f10*/  FSEL R39, R39, -INF , !P3 ;  /* 0xff80000027277808 */ /* 0x000fe20005800000 */
[--C-:B------:R-:W-:Y:S01]  /*6f20*/  FFMA.FTZ R31, R21, UR4, -R6.reuse ;  /* 0x00000004151f7c23 */ /* 0x100fe20008010806 */
[----:B------:R-:W-:Y:S01]  /*6f30*/  FSEL R43, R43, -INF , !P6 ;  /* 0xff8000002b2b7808 */ /* 0x000fe20007000000 */
[--C-:B------:R-:W-:Y:S01]  /*6f40*/  FFMA.FTZ R28, R27, UR4, -R6.reuse ;  /* 0x000000041b1c7c23 */ /* 0x100fe20008010806 */
[----:B------:R-:W-:Y:S01]  /*6f50*/  LOP3.LUT R15, R15, 0x80000, RZ, 0xfc, !PT ;  /* 0x000800000f0f7812 */ /* 0x000fe200078efcff */
[--C-:B------:R-:W-:Y:S01]  /*6f60*/  FFMA.FTZ R29, R39, UR4, -R6.reuse ;  /* 0x00000004271d7c23 */ /* 0x100fe20008010806 */
[----:B------:R-:W-:Y:S01]  /*6f70*/  MUFU.EX2 R25, R25 ;  /* 0x0000001900197308 */ /* 0x000fe20000000800 */
[----:B------:R-:W-:Y:S01]  /*6f80*/  FFMA.FTZ R27, R43, UR4, -R6 ;  /* 0x000000042b1b7c23 */ /* 0x000fe20008010806 */
[----:B-1----:R-:W-:Y:S01]  /*6f90*/  FADD.FTZ R44, R44, -R30 ;  /* 0x8000001e2c2c7221 */ /* 0x002fe20000010000 */
[----:B------:R-:W-:-:S02]  /*6fa0*/  VIADD R6, R15, 0x80 ;  /* 0x000000800f067836 */ /* 0x000fc40000000000 */
[--C-:B------:R-:W-:Y:S01]  /*6fb0*/  FADD.FTZ R53, R53, -R30.reuse ;  /* 0x8000001e35357221 */ /* 0x100fe20000010000 */
[--C-:B------:R-:W-:Y:S01]  /*6fc0*/  FADD.FTZ R52, R52, -R30.reuse ;  /* 0x8000001e34347221 */ /* 0x100fe20000010000 */
[----:B--2---:R-:W-:Y:S01]  /*6fd0*/  FMUL.FTZ R44, R7, R44 ;  /* 0x0000002c072c7220 */ /* 0x004fe20000410000 */
[--C-:B------:R-:W-:Y:S01]  /*6fe0*/  FADD.FTZ R45, R45, -R30.reuse ;  /* 0x8000001e2d2d7221 */ /* 0x100fe20000010000 */
[----:B------:R-:W1:Y:S01]  /*6ff0*/  MUFU.EX2 R34, R34 ;  /* 0x0000002200227308 */ /* 0x000e620000000800 */
[----:B------:R-:W-:Y:S01]  /*7000*/  R2UR UR4, R6 ;  /* 0x00000000060472ca */ /* 0x000fe200000e0000 */
[----:B------:R-:W-:Y:S02]  /*7010*/  VIADD R6, R15, 0x100 ;  /* 0x000001000f067836 */ /* 0x000fe40000000000 */
[C---:B-----5:R-:W-:Y:S01]  /*7020*/  FMUL.FTZ R53, R12.reuse, R53 ;  /* 0x000000350c357220 */ /* 0x060fe20000410000 */
[----:B---3--:R-:W-:Y:S01]  /*7030*/  FMUL.FTZ R52, R9, R52 ;  /* 0x0000003409347220 */ /* 0x008fe20000410000 */
[----:B------:R-:W-:Y:S01]  /*7040*/  F2FP.BF16.F32.PACK_AB R12, R12, R9 ;  /* 0x000000090c0c723e */ /* 0x000fe200000010ff */
[----:B------:R-:W-:Y:S01]  /*7050*/  FADD.FTZ R48, R48, -R30 ;  /* 0x8000001e30307221 */ /* 0x000fe20000010000 */
[----:B------:R-:W-:Y:S01]  /*7060*/  R2UR UR5, R6 ;  /* 0x00000000060572ca */ /* 0x000fe200000e0000 */
[----:B------:R2:W3:Y:S01]  /*7070*/  MUFU.EX2 R21, R22 ;  /* 0x0000001600157308 */ /* 0x0004e20000000800 */
[----:B------:R-:W-:-:S02]  /*7080*/  VIADD R6, R15, 0x180 ;  /* 0x000001800f067836 */ /* 0x000fc40000000000 */
[----:B----4-:R-:W-:Y:S01]  /*7090*/  FADD.FTZ R37, R46, -R26 ;  /* 0x8000001a2e257221 */ /* 0x010fe20000010000 */
[--C-:B------:R-:W-:Y:S01]  /*70a0*/  FADD.FTZ R49, R49, -R30.reuse ;  /* 0x8000001e31317221 */ /* 0x100fe20000010000 */
[--C-:B------:R-:W-:Y:S01]  /*70b0*/  FADD.FTZ R32, R217, -R30.reuse ;  /* 0x8000001ed9207221 */ /* 0x100fe20000010000 */
[----:B------:R-:W-:Y:S01]  /*70c0*/  FADD.FTZ R33, R220, -R30 ;  /* 0x8000001edc217221 */ /* 0x000fe20000010000 */
[----:B------:R-:W-:Y:S01]  /*70d0*/  R2UR UR6, R6 ;  /* 0x00000000060672ca */ /* 0x000fe200000e0000 */
[--C-:B------:R-:W-:Y:S01]  /*70e0*/  FADD.FTZ R50, R50, -R26.reuse ;  /* 0x8000001a32327221 */ /* 0x100fe20000010000 */
[----:B------:R-:W4:Y:S01]  /*70f0*/  MUFU.EX2 R11, R11 ;  /* 0x0000000b000b7308 */ /* 0x000f220000000800 */
[----:B--2---:R-:W-:Y:S01]  /*7100*/  VIADD R22, R15, 0x200 ;  /* 0x000002000f167836 */ /* 0x004fe20000000000 */
[----:B------:R-:W-:Y:S01]  /*7110*/  F2FP.BF16.F32.PACK_AB R6, R20, R7 ;  /* 0x000000071406723e */ /* 0x000fe200000010ff */
[--C-:B------:R-:W-:Y:S01]  /*7120*/  FADD.FTZ R38, R47, -R26.reuse ;  /* 0x8000001a2f267221 */ /* 0x100fe20000010000 */
[----:B-1----:R-:W-:Y:S01]  /*7130*/  F2FP.BF16.F32.PACK_AB R7, R25, R34 ;  /* 0x000000221907723e */ /* 0x002fe200000010ff */
[----:B------:R-:W-:Y:S01]  /*7140*/  BAR.SYNC.DEFER_BLOCKING 0x9, 0x100 ;  /* 0x0244000000007b1d */ /* 0x000fe20000010000 */
[----:B------:R-:W-:Y:S01]  /*7150*/  R2UR UR7, R22 ;  /* 0x00000000160772ca */ /* 0x000fe200000e0000 */
[----:B------:R-:W-:Y:S01]  /*7160*/  FMUL.FTZ R34, R34, R37 ;  /* 0x0000002522227220 */ /* 0x000fe20000410000 */
[--C-:B------:R-:W-:Y:S01]  /*7170*/  FADD.FTZ R51, R51, -R26.reuse ;  /* 0x8000001a33337221 */ /* 0x100fe20000010000 */
[--C-:B------:R-:W-:Y:S01]  /*7180*/  FADD.FTZ R54, R54, -R26.reuse ;  /* 0x8000001a36367221 */ /* 0x100fe20000010000 */
[--C-:B------:R-:W-:Y:S01]  /*7190*/  FADD.FTZ R55, R55, -R26.reuse ;  /* 0x8000001a37377221 */ /* 0x100fe20000010000 */
[----:B------:R-:W1:Y:S01]  /*71a0*/  MUFU.EX2 R14, R14 ;  /* 0x0000000e000e7308 */ /* 0x000e620000000800 */
[--C-:B------:R-:W-:Y:S01]  /*71b0*/  FADD.FTZ R218, R218, -R26.reuse ;  /* 0x8000001adada7221 */ /* 0x100fe20000010000 */
[--C-:B------:R-:W-:Y:S01]  /*71c0*/  FADD.FTZ R219, R219, -R26.reuse ;  /* 0x8000001adbdb7221 */ /* 0x100fe20000010000 */
[--C-:B------:R-:W-:Y:S01]  /*71d0*/  FADD.FTZ R222, R222, -R26.reuse ;  /* 0x8000001adede7221 */ /* 0x100fe20000010000 */
[----:B------:R-:W-:Y:S01]  /*71e0*/  FADD.FTZ R26, R223, -R26 ;  /* 0x8000001adf1a7221 */ /* 0x000fe20000010000 */
[----:B------:R-:W-:Y:S01]  /*71f0*/  FMUL.FTZ R45, R20, R45 ;  /* 0x0000002d142d7220 */ /* 0x000fe20000410000 */
[----:B------:R-:W-:Y:S01]  /*7200*/  FMUL.FTZ R33, R8, R33 ;  /* 0x0000002108217220 */ /* 0x000fe20000410000 */
[----:B---3--:R-:W-:Y:S01]  /*7210*/  FMUL.FTZ R50, R21, R50 ;  /* 0x0000003215327220 */ /* 0x008fe20000410000 */
[----:B------:R-:W-:Y:S01]  /*7220*/  MUFU.EX2 R10, R10 ;  /* 0x0000000a000a7308 */ /* 0x000fe20000000800 */
[----:B----4-:R-:W-:Y:S01]  /*7230*/  FMUL.FTZ R48, R11, R48 ;  /* 0x000000300b307220 */ /* 0x010fe20000410000 */
[----:B------:R-:W-:Y:S01]  /*7240*/  FMUL.FTZ R25, R25, R38 ;  /* 0x0000002619197220 */ /* 0x000fe20000410000 */
[----:B------:R-:W-:Y:S01]  /*7250*/  F2FP.BF16.F32.PACK_AB R52, R53, R52 ;  /* 0x000000343534723e */ /* 0x000fe200000010ff */
[----:B------:R-:W-:Y:S01]  /*7260*/  UMOV UR10, UR4 ;  /* 0x00000004000a7c82 */ /* 0x000fe20008000000 */
[----:B------:R-:W-:Y:S01]  /*7270*/  R2UR UR58, R15 ;  /* 0x000000000f3a72ca */ /* 0x000fe200000e0000 */
[----:B------:R-:W-:Y:S01]  /*7280*/  UMOV UR14, UR5 ;  /* 0x00000005000e7c82 */ /* 0x000fe20008000000 */
[----:B------:R-:W-:Y:S01]  /*7290*/  F2FP.BF16.F32.PACK_AB R25, R25, R34 ;  /* 0x000000221919723e */ /* 0x000fe200000010ff */
[----:B------:R-:W2:Y:S01]  /*72a0*/  MUFU.EX2 R13, R13 ;  /* 0x0000000d000d7308 */ /* 0x000ea20000000800 */
[C---:B-1----:R-:W-:Y:S01]  /*72b0*/  F2FP.BF16.F32.PACK_AB R20, R14.reuse, R11 ;  /* 0x0000000b0e14723e */ /* 0x042fe200000010ff */
[----:B------:R-:W-:Y:S01]  /*72c0*/  STSM.16.M88.2 [R0+0x2c500], R6 ;  /* 0x02c5000600007844 */ /* 0x000fe20000000100 */
[----:B------:R-:W-:Y:S01]  /*72d0*/  FMUL.FTZ R49, R14, R49 ;  /* 0x000000310e317220 */ /* 0x000fe20000410000 */
[----:B------:R-:W-:Y:S01]  /*72e0*/  UMOV UR18, UR6 ;  /* 0x0000000600127c82 */ /* 0x000fe20008000000 */
[----:B------:R-:W-:Y:S01]  /*72f0*/  UMOV UR53, UR49 ;  /* 0x0000003100357c82 */ /* 0x000fe20008000000 */
[----:B------:R-:W-:Y:S01]  /*7300*/  UMOV UR55, 0x40 ;  /* 0x0000004000377882 */ /* 0x000fe20000000000 */
[----:B------:R-:W-:Y:S01]  /*7310*/  UMOV UR45, UR49 ;  /* 0x00000031002d7c82 */ /* 0x000fe20008000000 */
[----:B------:R-:W1:Y:S01]  /*7320*/  MUFU.EX2 R24, R24 ;  /* 0x0000001800187308 */ /* 0x000e620000000800 */
[----:B------:R-:W-:Y:S01]  /*7330*/  F2FP.BF16.F32.PACK_AB R48, R49, R48 ;  /* 0x000000303130723e */ /* 0x000fe200000010ff */
[----:B------:R-:W-:Y:S01]  /*7340*/  UMOV UR47, 0x40 ;  /* 0x00000040002f7882 */ /* 0x000fe20000000000 */
[----:B------:R-:W-:Y:S01]  /*7350*/  UMOV UR29, 0x40000040 ;  /* 0x40000040001d7882 */ /* 0x000fe20000000000 */
[----:B------:R-:W-:Y:S01]  /*7360*/  UMOV UR31, 0x40 ;  /* 0x00000040001f7882 */ /* 0x000fe20000000000 */
[----:B------:R-:W-:Y:S01]  /*7370*/  UMOV UR41, UR29 ;  /* 0x0000001d00297c82 */ /* 0x000fe20008000000 */
[----:B------:R-:W-:Y:S01]  /*7380*/  UMOV UR43, 0x40 ;  /* 0x00000040002b7882 */ /* 0x000fe20000000000 */
[----:B------:R-:W-:Y:S01]  /*7390*/  UMOV UR37, UR29 ;  /* 0x0000001d00257c82 */ /* 0x000fe20008000000 */
[----:B------:R-:W3:Y:S01]  /*73a0*/  MUFU.EX2 R5, R5 ;  /* 0x0000000500057308 */ /* 0x000ee20000000800 */
[----:B--2---:R-:W-:Y:S01]  /*73b0*/  F2FP.BF16.F32.PACK_AB R8, R13, R8 ;  /* 0x000000080d08723e */ /* 0x004fe200000010ff */
[----:B------:R-:W-:Y:S01]  /*73c0*/  UMOV UR39, 0x40 ;  /* 0x0000004000277882 */ /* 0x000fe20000000000 */
[----:B------:R-:W-:Y:S01]  /*73d0*/  UMOV UR33, UR29 ;  /* 0x0000001d00217c82 */ /* 0x000fe20008000000 */
[----:B------:R-:W-:Y:S01]  /*73e0*/  UMOV UR35, 0x40 ;  /* 0x0000004000237882 */ /* 0x000fe20000000000 */
[----:B------:R-:W-:Y:S01]  /*73f0*/  UMOV UR25, UR29 ;  /* 0x0000001d00197c82 */ /* 0x000fe20008000000 */
[----:B------:R-:W-:Y:S01]  /*7400*/  UMOV UR27, 0x40 ;  /* 0x00000040001b7882 */ /* 0x000fe20000000000 */
[----:B------:R-:W-:Y:S01]  /*7410*/  UMOV UR21, 0x40000040 ;  /* 0x4000004000157882 */ /* 0x000fe20000000000 */
[----:B------:R2:W4:Y:S01]  /*7420*/  MUFU.EX2 R23, R31 ;  /* 0x0000001f00177308 */ /* 0x0005220000000800 */
[C---:B-1----:R-:W-:Y:S01]  /*7430*/  F2FP.BF16.F32.PACK_AB R21, R24.reuse, R21 ;  /* 0x000000151815723e */ /* 0x042fe200000010ff */
[----:B------:R-:W-:Y:S01]  /*7440*/  FMUL.FTZ R51, R24, R51 ;  /* 0x0000003318337220 */ /* 0x000fe20000410000 */
[----:B------:R-:W-:Y:S01]  /*7450*/  F2FP.BF16.F32.PACK_AB R24, R45, R44 ;  /* 0x0000002c2d18723e */ /* 0x000fe200000010ff */
[----:B------:R-:W-:Y:S01]  /*7460*/  UMOV UR23, 0x40 ;  /* 0x0000004000177882 */ /* 0x000fe20000000000 */
[----:B------:R-:W-:Y:S01]  /*7470*/  VIADD R14, R15, 0xb0 ;  /* 0x000000b00f0e7836 */ /* 0x000fe20000000000 */
[----:B------:R1:W-:Y:S01]  /*7480*/  STSM.16.M88.2 [R0+0x2cd00], R20 ;  /* 0x02cd001400007844 */ /* 0x0003e20000000100 */
[----:B------:R-:W-:Y:S01]  /*7490*/  F2FP.BF16.F32.PACK_AB R49, R51, R50 ;  /* 0x000000323331723e */ /* 0x000fe200000010ff */
[----:B------:R-:W5:Y:S01]  /*74a0*/  MUFU.EX2 R22, R36 ;  /* 0x0000002400167308 */ /* 0x000f620000000800 */
[--C-:B--2---:R-:W-:Y:S01]  /*74b0*/  FADD.FTZ R31, R216, -R30.reuse ;  /* 0x8000001ed81f7221 */ /* 0x104fe20000010000 */
[----:B------:R-:W-:Y:S01]  /*74c0*/  FADD.FTZ R30, R221, -R30 ;  /* 0x8000001edd1e7221 */ /* 0x000fe20000010000 */
[----:B---3--:R-:W-:-:S02]  /*74d0*/  FMUL.FTZ R32, R5, R32 ;  /* 0x0000002005207220 */ /* 0x008fc40000410000 */
[----:B------:R-:W-:Y:S01]  /*74e0*/  FMUL.FTZ R31, R10, R31 ;  /* 0x0000001f0a1f7220 */ /* 0x000fe20000410000 */
[----:B------:R-:W-:Y:S01]  /*74f0*/  FMUL.FTZ R30, R13, R30 ;  /* 0x0000001e0d1e7220 */ /* 0x000fe20000410000 */
[----:B------:R-:W-:Y:S01]  /*7500*/  F2FP.BF16.F32.PACK_AB R10, R5, R10 ;  /* 0x0000000a050a723e */ /* 0x000fe200000010ff */
[----:B------:R-:W2:Y:S01]  /*7510*/  MUFU.EX2 R35, R35 ;  /* 0x0000002300237308 */ /* 0x000ea20000000800 */
[----:B----4-:R-:W-:Y:S01]  /*7520*/  FMUL.FTZ R54, R23, R54 ;  /* 0x0000003617367220 */ /* 0x010fe20000410000 */
[----:B------:R-:W-:Y:S01]  /*7530*/  F2FP.BF16.F32.PACK_AB R32, R32, R31 ;  /* 0x0000001f2020723e */ /* 0x000fe200000010ff */
[----:B-1----:R-:W-:Y:S01]  /*7540*/  VIADD R20, R15, 0x130 ;  /* 0x000001300f147836 */ /* 0x002fe20000000000 */
[----:B------:R-:W-:-:S04]  /*7550*/  F2FP.BF16.F32.PACK_AB R30, R30, R33 ;  /* 0x000000211e1e723e */ /* 0x000fc800000010ff */
[----:B------:R-:W1:Y:S01]  /*7560*/  MUFU.EX2 R36, R29 ;  /* 0x0000001d00247308 */ /* 0x000e620000000800 */
[C---:B-----5:R-:W-:Y:S01]  /*7570*/  F2FP.BF16.F32.PACK_AB R13, R22.reuse, R23 ;  /* 0x00000017160d723e */ /* 0x060fe200000010ff */
[----:B------:R-:W-:Y:S01]  /*7580*/  FMUL.FTZ R55, R22, R55 ;  /* 0x0000003716377220 */ /* 0x000fe20000410000 */
[----:B------:R-:W-:-:S03]  /*7590*/  IMAD R22, R4, 0x2000, R17 ;  /* 0x0000200004167824 */ /* 0x000fc600078e0211 */
[----:B------:R-:W-:Y:S01]  /*75a0*/  STSM.16.M88.2 [R0+0x2d500], R12 ;  /* 0x02d5000c00007844 */ /* 0x000fe20000000100 */
[----:B------:R-:W-:Y:S01]  /*75b0*/  VIADD R6, R22, 0x24100 ;  /* 0x0002410016067836 */ /* 0x000fe20000000000 */
[----:B------:R-:W3:Y:S01]  /*75c0*/  MUFU.EX2 R9, R27 ;  /* 0x0000001b00097308 */ /* 0x000ee20000000800 */
[----:B--2---:R-:W-:Y:S01]  /*75d0*/  FMUL.FTZ R218, R35, R218 ;  /* 0x000000da23da7220 */ /* 0x004fe20000410000 */
[----:B------:R-:W-:Y:S02]  /*75e0*/  F2FP.BF16.F32.PACK_AB R53, R55, R54 ;  /* 0x000000363735723e */ /* 0x000fe400000010ff */
[----:B------:R-:W-:-:S04]  /*75f0*/  SHF.R.U32.HI R6, RZ, 0x4, R6 ;  /* 0x00000004ff067819 */ /* 0x000fc80000011606 */
[----:B------:R-:W2:Y:S01]  /*7600*/  MUFU.EX2 R37, R28 ;  /* 0x0000001c00257308 */ /* 0x000ea20000000800 */
[C---:B-1----:R-:W-:Y:S01]  /*7610*/  F2FP.BF16.F32.PACK_AB R11, R36.reuse, R35 ;  /* 0x00000023240b723e */ /* 0x042fe200000010ff */
[----:B------:R-:W-:Y:S01]  /*7620*/  FMUL.FTZ R219, R36, R219 ;  /* 0x000000db24db7220 */ /* 0x000fe20000410000 */
[----:B------:R-:W-:Y:S01]  /*7630*/  LOP3.LUT R23, R6, 0x3fff, RZ, 0xc0, !PT ;  /* 0x00003fff06177812 */ /* 0x000fe200078ec0ff */
[----:B------:R-:W-:Y:S02]  /*7640*/  VIADD R6, R15, 0x10 ;  /* 0x000000100f067836 */ /* 0x000fe40000000000 */
[----:B------:R-:W-:Y:S01]  /*7650*/  STSM.16.M88.2 [R0+0x2dd00], R10 ;  /* 0x02dd000a00007844 */ /* 0x000fe20000000100 */
[----:B------:R-:W-:Y:S01]  /*7660*/  R2UR UR56, R23 ;  /* 0x00000000173872ca */ /* 0x000fe200000e0000 */
[----:B---3--:R-:W-:Y:S01]  /*7670*/  FMUL.FTZ R5, R9, R26 ;  /* 0x0000001a09057220 */ /* 0x008fe20000410000 */
[----:B------:R-:W-:Y:S02]  /*7680*/  F2FP.BF16.F32.PACK_AB R33, R219, R218 ;  /* 0x000000dadb21723e */ /* 0x000fe400000010ff */
[----:B------:R-:W-:Y:S01]  /*7690*/  R2UR UR50, R6 ;  /* 0x00000000063272ca */ /* 0x000fe200000e0000 */
[----:B------:R-:W-:Y:S01]  /*76a0*/  VIADD R6, R15, 0x110 ;  /* 0x000001100f067836 */ /* 0x000fe20000000000 */
[----:B--2---:R-:W-:Y:S01]  /*76b0*/  F2FP.BF16.F32.PACK_AB R9, R9, R37 ;  /* 0x000000250909723e */ /* 0x004fe200000010ff */
[----:B------:R-:W-:-:S03]  /*76c0*/  FMUL.FTZ R222, R37, R222 ;  /* 0x000000de25de7220 */ /* 0x000fc60000410000 */
[----:B------:R-:W-:-:S03]  /*76d0*/  R2UR UR5, R6 ;  /* 0x00000000060572ca */ /* 0x000fc600000e0000 */
[----:B------:R-:W-:Y:S01]  /*76e0*/  UMOV UR8, UR56 ;  /* 0x0000003800087c82 */ /* 0x000fe20008000000 */
[----:B------:R-:W-:Y:S01]  /*76f0*/  UMOV UR12, UR56 ;  /* 0x00000038000c7c82 */ /* 0x000fe20008000000 */
[----:B------:R1:W-:Y:S01]  /*7700*/  STSM.16.M88.2 [R0+0x2e500], R8 ;  /* 0x02e5000800007844 */ /* 0x0003e20000000100 */
[----:B------:R-:W-:Y:S01]  /*7710*/  F2FP.BF16.F32.PACK_AB R31, R5, R222 ;  /* 0x000000de051f723e */ /* 0x000fe200000010ff */
[----:B------:R-:W-:Y:S01]  /*7720*/  UMOV UR16, UR56 ;  /* 0x0000003800107c82 */ /* 0x000fe20008000000 */
[----:B------:R-:W-:Y:S01]  /*7730*/  VIADD R5, R23, 0x80 ;  /* 0x0000008017057836 */ /* 0x000fe20000000000 */
[----:B------:R-:W-:Y:S01]  /*7740*/  @!PT LDS RZ, [RZ] ;  /* 0x00000000fffff984 */ /* 0x000fe20000000800 */
[----:B------:R-:W-:Y:S01]  /*7750*/  @!PT LDS RZ, [RZ] ;  /* 0x00000000fffff984 */ /* 0x000fe20000000800 */
[----:B------:R-:W-:Y:S01]  /*7760*/  @!PT LDS RZ, [RZ] ;  /* 0x00000000fffff984 */ /* 0x000fe20000000800 */
[----:B------:R-:W-:Y:S01]  /*7770*/  @!PT LDS RZ, [RZ] ;  /* 0x00000000fffff984 */ /* 0x000fe20000000800 */
[----:B------:R2:W-:Y:S06]  /*7780*/  MEMBAR.ALL.CTA ;  /* 0x0000000000007992 */ /* 0x0005ec0000008000 */
[----:B--2---:R-:W2:Y:S01]  /*7790*/  FENCE.VIEW.ASYNC.S ;  /* 0x00000000000073c6 */ /* 0x004ea20000000000 */
[----:B------:R-:W-:Y:S01]  /*77a0*/  VIADD R6, R15, 0x210 ;  /* 0x000002100f067836 */ /* 0x000fe20000000000 */
[----:B------:R-:W-:Y:S01]  /*77b0*/  R2UR UR48, R5 ;  /* 0x00000000053072ca */ /* 0x000fe200000e0000 */
[----:B------:R-:W-:-:S03]  /*77c0*/  VIADD R5, R15, 0x90 ;  /* 0x000000900f057836 */ /* 0x000fc60000000000 */
[----:B------:R-:W-:Y:S01]  /*77d0*/  R2UR UR46, R6 ;  /* 0x00000000062e72ca */ /* 0x000fe200000e0000 */
[----:B------:R-:W-:Y:S01]  /*77e0*/  VIADD R6, R15, 0x20 ;  /* 0x000000200f067836 */ /* 0x000fe20000000000 */
[----:B-1----:R-:W-:Y:S02]  /*77f0*/  MOV R8, UR59 ;  /* 0x0000003b00087c02 */ /* 0x002fe40008000f00 */
[----:B------:R-:W-:Y:S01]  /*7800*/  R2UR UR4, R5 ;  /* 0x00000000050472ca */ /* 0x000fe200000e0000 */
[C---:B------:R-:W-:Y:S01]  /*7810*/  VIADD R5, R15.reuse, 0x190 ;  /* 0x000001900f057836 */ /* 0x040fe20000000000 */
[----:B------:R-:W-:Y:S02]  /*7820*/  MOV R9, UR58 ;  /* 0x0000003a00097c02 */ /* 0x000fe40008000f00 */
[----:B------:R-:W-:Y:S01]  /*7830*/  R2UR UR30, R6 ;  /* 0x00000000061e72ca */ /* 0x000fe200000e0000 */
[----:B------:R-:W-:Y:S01]  /*7840*/  VIADD R6, R15, 0x120 ;  /* 0x000001200f067836 */ /* 0x000fe20000000000 */
[----:B------:R-:W-:Y:S01]  /*7850*/  R2UR UR54, R5 ;  /* 0x00000000053672ca */ /* 0x000fe200000e0000 */
[----:B------:R-:W-:Y:S01]  /*7860*/  UMOV UR52, UR48 ;  /* 0x0000003000347c82 */ /* 0x000fe20008000000 */
[----:B------:R-:W-:Y:S01]  /*7870*/  UMOV UR44, UR48 ;  /* 0x00000030002c7c82 */ /* 0x000fe20008000000 */
[----:B------:R-:W-:Y:S01]  /*7880*/  VIADD R5, R23, 0x100 ;  /* 0x0000010017057836 */ /* 0x000fe20000000000 */
[----:B------:R-:W-:Y:S01]  /*7890*/  R2UR UR38, R6 ;  /* 0x00000000062672ca */ /* 0x000fe200000e0000 */
[----:B------:R-:W-:Y:S01]  /*78a0*/  VIADD R6, R15, 0x220 ;  /* 0x000002200f067836 */ /* 0x000fe20000000000 */
[----:B--2---:R-:W-:Y:S02]  /*78b0*/  BAR.SYNC.DEFER_BLOCKING 0x9, 0x100 ;  /* 0x0244000000007b1d */ /* 0x004fe40000010000 */
[----:B------:R-:W-:Y:S01]  /*78c0*/  R2UR UR28, R5 ;  /* 0x00000000051c72ca */ /* 0x000fe200000e0000 */
[C---:B------:R-:W-:Y:S01]  /*78d0*/  VIADD R5, R15.reuse, 0xa0 ;  /* 0x000000a00f057836 */ /* 0x040fe20000000000 */
[----:B------:R-:W-:Y:S01]  /*78e0*/  R2UR UR26, R6 ;  /* 0x00000000061a72ca */ /* 0x000fe200000e0000 */
[----:B------:R-:W-:-:S03]  /*78f0*/  VIADD R6, R15, 0x30 ;  /* 0x000000300f067836 */ /* 0x000fc60000000000 */
[----:B------:R-:W-:Y:S01]  /*7900*/  R2UR UR42, R5 ;  /* 0x00000000052a72ca */ /* 0x000fe200000e0000 */
[----:B------:R-:W-:Y:S01]  /*7910*/  VIADD R5, R15, 0x1a0 ;  /* 0x000001a00f057836 */ /* 0x000fe20000000000 */
[----:B------:R-:W-:Y:S01]  /*7920*/  R2UR UR22, R6 ;  /* 0x00000000061672ca */ /* 0x000fe200000e0000 */
[----:B------:R-:W-:-:S03]  /*7930*/  VIADD R6, R17, 0x2ed00 ;  /* 0x0002ed0011067836 */ /* 0x000fc60000000000 */
[----:B------:R-:W-:Y:S01]  /*7940*/  R2UR UR34, R5 ;  /* 0x00000000052272ca */ /* 0x000fe200000e0000 */
[----:B------:R-:W-:Y:S01]  /*7950*/  UMOV UR40, UR28 ;  /* 0x0000001c00287c82 */ /* 0x000fe20008000000 */
[----:B------:R-:W-:Y:S01]  /*7960*/  UMOV UR36, UR28 ;  /* 0x0000001c00247c82 */ /* 0x000fe20008000000 */
[----:B------:R-:W-:Y:S01]  /*7970*/  UMOV UR32, UR28 ;  /* 0x0000001c00207c82 */ /* 0x000fe20008000000 */
[----:B------:R-:W-:Y:S01]  /*7980*/  UMOV UR24, UR28 ;  /* 0x0000001c00187c82 */ /* 0x000fe20008000000 */
[----:B------:R-:W-:Y:S01]  /*7990*/  VIADD R5, R23, 0x180 ;  /* 0x0000018017057836 */ /* 0x000fe20000000000 */
[----:B------:R-:W-:-:S04]  /*79a0*/  SHF.R.U32.HI R6, RZ, 0x4, R6 ;  /* 0x00000004ff067819 */ /* 0x000fc80000011606 */
[----:B------:R-:W-:Y:S01]  /*79b0*/  R2UR UR20, R5 ;  /* 0x00000000051472ca */ /* 0x000fe200000e0000 */
[----:B------:R-:W-:Y:S01]  /*79c0*/  STSM.16.M88.2 [R0+0x2ed00], R24 ;  /* 0x02ed001800007844 */ /* 0x000fe20000000100 */
[----:B------:R-:W-:Y:S01]  /*79d0*/  IMAD R5, R4, 0x2800, R17 ;  /* 0x0000280004057824 */ /* 0x000fe200078e0211 */
[----:B------:R-:W-:Y:S02]  /*79e0*/  LOP3.LUT R216, R6, 0x3fff, RZ, 0xc0, !PT ;  /* 0x00003fff06d87812 */ /* 0x000fe400078ec0ff */
[----:B------:R-:W-:Y:S02]  /*79f0*/  STSM.16.M88.2 [R0+0x2f500], R48 ;  /* 0x02f5003000007844 */ /* 0x000fe40000000100 */
[----:B------:R-:W-:Y:S02]  /*7a00*/  SHF.R.U32.HI R5, RZ, 0x4, R5 ;  /* 0x00000004ff057819 */ /* 0x000fe40000011605 */
[----:B------:R-:W-:Y:S01]  /*7a10*/  STSM.16.M88.2 [R0+0x2fd00], R52 ;  /* 0x02fd003400007844 */ /* 0x000fe20000000100 */
[----:B------:R-:W-:-:S02]  /*7a20*/  LOP3.LUT R6, R216, 0x400000, RZ, 0xfc, !PT ;  /* 0x00400000d8067812 */ /* 0x000fc400078efcff */
[----:B------:R-:W-:Y:S01]  /*7a30*/  LOP3.LUT R5, R5, 0x3fff, RZ, 0xc0, !PT ;  /* 0x00003fff05057812 */ /* 0x000fe200078ec0ff */
[----:B------:R-:W-:Y:S04]  /*7a40*/  STSM.16.M88.2 [R0+0x30500], R32 ;  /* 0x0305002000007844 */ /* 0x000fe80000000100 */
        /* <DEDUP_REMOVED lines=32> */
[----:B------:R-:W-:Y:S01]  /*7c50*/  MOV R217, UR58 ;  /* 0x0000003a00d97c02 */ /* 0x000fe20008000f00 */
[----:B------:R-:W-:Y:S01]  /*7c60*/  UMOV UR58, UR6 ;  /* 0x00000006003a7c82 */ /* 0x000fe20008000000 */
[----:B------:R-:W-:Y:S01]  /*7c70*/  MOV R7, UR59 ;  /* 0x0000003b00077c02 */ /* 0x000fe20008000f00 */
[----:B------:R-:W-:Y:S01]  /*7c80*/  UMOV UR59, UR7 ;  /* 0x00000007003b7c82 */ /* 0x000fe20008000000 */
[----:B------:R-:W-:Y:S01]  /*7c90*/  MOV R11, UR58 ;  /* 0x0000003a000b7c02 */ /* 0x000fe20008000f00 */
[----:B------:R-:W-:Y:S01]  /*7ca0*/  UMOV UR58, UR10 ;  /* 0x0000000a003a7c82 */ /* 0x000fe20008000000 */
[----:B------:R-:W-:Y:S01]  /*7cb0*/  R2UR UR10, R14 ;  /* 0x000000000e0a72ca */ /* 0x000fe200000e0000 */
[----:B------:R-:W-:Y:S01]  /*7cc0*/  UMOV UR4, UR20 ;  /* 0x0000001400047c82 */ /* 0x000fe20008000000 */
[----:B------:R-:W-:Y:S01]  /*7cd0*/  MOV R10, UR59 ;  /* 0x0000003b000a7c02 */ /* 0x000fe20008000f00 */
[----:B------:R-:W-:Y:S01]  /*7ce0*/  UMOV UR59, UR11 ;  /* 0x0000000b003b7c82 */ /* 0x000fe20008000000 */
[----:B------:R-:W-:Y:S01]  /*7cf0*/  UMOV UR11, 0x40 ;  /* 0x00000040000b7882 */ /* 0x000fe20000000000 */
[----:B------:R-:W-:Y:S01]  /*7d00*/  R2UR UR6, R20 ;  /* 0x00000000140672ca */ /* 0x000fe200000e0000 */
[----:B------:R-:W-:Y:S01]  /*7d10*/  UMOV UR7, 0x40 ;  /* 0x0000004000077882 */ /* 0x000fe20000000000 */
[C---:B------:R-:W-:Y:S01]  /*7d20*/  VIADD R14, R15.reuse, 0x1b0 ;  /* 0x000001b00f0e7836 */ /* 0x040fe20000000000 */
[----:B------:R-:W-:Y:S01]  /*7d30*/  MOV R12, UR59 ;  /* 0x0000003b000c7c02 */ /* 0x000fe20008000f00 */
[----:B------:R-:W-:Y:S01]  /*7d40*/  VIADD R15, R15, 0x230 ;  /* 0x000002300f0f7836 */ /* 0x000fe20000000000 */
[----:B------:R-:W-:Y:S01]  /*7d50*/  MOV R221, UR58 ;  /* 0x0000003a00dd7c02 */ /* 0x000fe20008000f00 */
[----:B------:R-:W-:Y:S01]  /*7d60*/  UMOV UR59, 0x8 ;  /* 0x00000008003b7882 */ /* 0x000fe20000000000 */
[----:B------:R-:W-:Y:S01]  /*7d70*/  R2UR UR14, R14 ;  /* 0x000000000e0e72ca */ /* 0x000fe200000e0000 */
[----:B------:R-:W-:-:S02]  /*7d80*/  VIADD R14, R5, 0x80 ;  /* 0x00000080050e7836 */ /* 0x000fc40000000000 */
[----:B------:R-:W-:Y:S01]  /*7d90*/  IMAD.U32 R21, RZ, RZ, UR59 ;  /* 0x0000003bff157e24 */ /* 0x000fe2000f8e00ff */
        /* <DEDUP_REMOVED lines=15> */
[----:B------:R-:W-:Y:S01]  /*7e90*/  MOV R218, UR57 ;  /* 0x0000003900da7c02 */ /* 0x000fe20008000f00 */
[----:B------:R-:W-:Y:S01]  /*7ea0*/  UMOV UR57, UR13 ;  /* 0x0000000d00397c82 */ /* 0x000fe20008000000 */
[----:B------:R-:W-:Y:S01]  /*7eb0*/  UMOV UR12, UR20 ;  /* 0x00000014000c7c82 */ /* 0x000fe20008000000 */
[----:B------:R-:W-:Y:S01]  /*7ec0*/  UMOV UR13, UR21 ;  /* 0x00000015000d7c82 */ /* 0x000fe20008000000 */
[----:B------:R-:W-:-:S02]  /*7ed0*/  MOV R220, UR56 ;  /* 0x0000003800dc7c02 */ /* 0x000fc40008000f00 */
[----:B------:R-:W-:Y:S01]  /*7ee0*/  MOV R13, UR57 ;  /* 0x00000039000d7c02 */ /* 0x000fe20008000f00 */
[----:B------:R-:W-:Y:S01]  /*7ef0*/  UMOV UR57, 0x40000040 ;  /* 0x4000004000397882 */ /* 0x000fe20000000000 */
[----:B------:R-:W-:Y:S02]  /*7f00*/  WARPGROUP.DEPBAR.LE gsb0, 0x0 ;  /* 0x00008000000079c5 */ /* 0x000fe40000010000 */
[----:B------:R-:W-:-:S06]  /*7f10*/  WARPGROUP.ARRIVE ;  /* 0x00000000000079c5 */ /* 0x000fcc0000000000 */
[----:B------:R-:W-:Y:S01]  /*7f20*/  HGMMA.64x16x16.F32.BF16 R168, gdesc[UR16].tnspA.tnspB, R168, gsb0 ;  /* 0x6020000010a879f0 */ /* 0x000fe200080018a8 */
[----:B------:R-:W-:Y:S01]  /*7f30*/  R2UR UR16, R5 ;  /* 0x00000000051072ca */ /* 0x000fe200000e0000 */
[----:B------:R-:W-:Y:S01]  /*7f40*/  UMOV UR17, UR21 ;  /* 0x0000001500117c82 */ /* 0x000fe20008000000 */
[----:B------:R-:W-:Y:S01]  /*7f50*/  R2UR UR18, R15 ;  /* 0x000000000f1272ca */ /* 0x000fe200000e0000 */
[----:B------:R-:W-:Y:S01]  /*7f60*/  UMOV UR19, 0x40 ;  /* 0x0000004000137882 */ /* 0x000fe20000000000 */
[----:B------:R-:W-:-:S09]  /*7f70*/  VIADD R15, R6, 0x80 ;  /* 0x00000080060f7836 */ /* 0x000fd20000000000 */
        /* <DEDUP_REMOVED lines=15> */
[----:B------:R-:W-:Y:S02]  /*8070*/  UMOV UR29, 0x40000040 ;  /* 0x40000040001d7882 */ /* 0x000fe40000000000 */
        /* <DEDUP_REMOVED lines=14> */
[----:B------:R-:W-:-:S13]  /*8160*/  R2UR UR24, R6 ;  /* 0x00000000061872ca */ /* 0x000fda00000e0000 */
[----:B------:R-:W-:Y:S02]  /*8170*/  UMOV UR58, UR24 ;  /* 0x00000018003a7c82 */ /* 0x000fe40008000000 */
[----:B------:R-:W-:Y:S01]  /*8180*/  IMAD.U32 R20, RZ, RZ, UR58 ;  /* 0x0000003aff147e24 */ /* 0x000fe2000f8e00ff */
        /* <DEDUP_REMOVED lines=9> */
[----:B------:R-:W-:Y:S02]  /*8220*/  R2UR UR4, R14 ;  /* 0x000000000e0472ca */ /* 0x000fe400000e0000 */
[----:B------:R-:W-:Y:S01]  /*8230*/  R2UR UR5, R15 ;  /* 0x000000000f0572ca */ /* 0x000fe200000e0000 */
[----:B------:R-:W-:Y:S02]  /*8240*/  WARPGROUP.DEPBAR.LE gsb0, 0x0 ;  /* 0x00008000000079c5 */ /* 0x000fe40000010000 */
[----:B------:R-:W-:-:S06]  /*8250*/  WARPGROUP.ARRIVE ;  /* 0x00000000000079c5 */ /* 0x000fcc0000000000 */
[----:B------:R-:W-:Y:S03]  /*8260*/  HGMMA.64x16x16.F32.BF16 R184, gdesc[UR12].tnspA.tnspB, R184, gsb0 ;  /* 0x602000000cb879f0 */ /* 0x000fe600080018b8 */
[----:B------:R-:W-:Y:S02]  /*8270*/  WARPGROUP.DEPBAR.LE gsb0, 0x0 ;  /* 0x00008000000079c5 */ /* 0x000fe40000010000 */
[----:B------:R-:W-:-:S06]  /*8280*/  WARPGROUP.ARRIVE ;  /* 0x00000000000079c5 */ /* 0x000fcc0000000000 */
[----:B------:R-:W-:Y:S03]  /*8290*/  HGMMA.64x16x16.F32.BF16 R200, gdesc[UR16].tnspA.tnspB, R200, gsb0 ;  /* 0x6020000010c879f0 */ /* 0x000fe600080018c8 */
[----:B------:R-:W-:Y:S02]  /*82a0*/  WARPGROUP.DEPBAR.LE gsb0, 0x0 ;  /* 0x00008000000079c5 */ /* 0x000fe40000010000 */
[----:B------:R-:W-:Y:S01]  /*82b0*/  @!PT LDS RZ, [RZ] ;  /* 0x00000000fffff984 */ /* 0x000fe20000000800 */
[----:B------:R-:W-:Y:S01]  /*82c0*/  @!PT LDS RZ, [RZ] ;  /* 0x00000000fffff984 */ /* 0x000fe20000000800 */
[----:B------:R-:W-:Y:S01]  /*82d0*/  @!PT LDS RZ, [RZ] ;  /* 0x00000000fffff984 */ /* 0x000fe20000000800 */
[----:B------:R-:W-:Y:S01]  /*82e0*/  @!PT LDS RZ, [RZ] ;  /* 0x00000000fffff984 */ /* 0x000fe20000000800 */
[----:B------:R2:W-:Y:S06]  /*82f0*/  MEMBAR.ALL.CTA ;  /* 0x0000000000007992 */ /* 0x0005ec0000008000 */
[----:B--2---:R-:W2:Y:S02]  /*8300*/  FENCE.VIEW.ASYNC.S ;  /* 0x00000000000073c6 */ /* 0x004ea40000000000 */
[----:B--2---:R-:W-:Y:S06]  /*8310*/  BAR.SYNC.DEFER_BLOCKING 0x9, 0x100 ;  /* 0x0244000000007b1d */ /* 0x004fec0000010000 */
[----:B-1----:R-:W-:-:S06]  /*8320*/  WARPGROUP.ARRIVE ;  /* 0x00000000000079c5 */ /* 0x002fcc0000000000 */
[----:B------:R-:W-:Y:S01]  /*8330*/  HGMMA.64x64x16.F32.BF16 R24, gdesc[UR56].tnspA, RZ, !UPT, gsb0 ;  /* 0x20e00000381879f0 */ /* 0x000fe2000c0018ff */
[----:B------:R-:W-:Y:S01]  /*8340*/  UMOV UR56, UR4 ;  /* 0x0000000400387c82 */ /* 0x000fe20008000000 */
[----:B------:R-:W-:Y:S01]  /*8350*/  UMOV UR57, 0x40000040 ;  /* 0x4000004000397882 */ /* 0x000fe20000000000 */
[----:B------:R-:W-:Y:S01]  /*8360*/  UMOV UR58, UR5 ;  /* 0x00000005003a7c82 */ /* 0x000fe20008000000 */
[----:B------:R-:W-:Y:S01]  /*8370*/  UMOV UR59, 0x8 ;  /* 0x00000008003b7882 */ /* 0x000fe20000000000 */
[----:B------:R-:W-:Y:S02]  /*8380*/  IMAD.U32 R14, RZ, RZ, UR58 ;  /* 0x0000003aff0e7e24 */ /* 0x000fe4000f8e00ff */
[----:B------:R-:W-:Y:S01]  /*8390*/  IMAD.U32 R15, RZ, RZ, UR59 ;  /* 0x0000003bff0f7e24 */ /* 0x000fe2000f8e00ff */
[----:B------:R-:W-:Y:S02]  /*83a0*/  WARPGROUP.DEPBAR.LE gsb0, 0x0 ;  /* 0x00008000000079c5 */ /* 0x000fe40000010000 */
[----:B------:R-:W-:-:S06]  /*83b0*/  WARPGROUP.ARRIVE ;  /* 0x00000000000079c5 */ /* 0x000fcc0000000000 */
[----:B------:R-:W-:Y:S01]  /*83c0*/  HGMMA.64x64x16.F32.BF16 R24, gdesc[UR56].tnspA, R24, gsb0 ;  /* 0x20e00000381879f0 */ /* 0x000fe20008001818 */
[----:B------:R-:W-:Y:S01]  /*83d0*/  R2UR UR59, R12 ;  /* 0x000000000c3b72ca */ /* 0x000fe200000e0000 */
[----:B------:R-:W-:Y:S01]  /*83e0*/  VIADD R12, R5, 0x100 ;  /* 0x00000100050c7836 */ /* 0x000fe20000000000 */
[----:B------:R-:W-:Y:S01]  /*83f0*/  R2UR UR57, R13 ;  /* 0x000000000d3972ca */ /* 0x000fe200000e0000 */
[----:B------:R-:W-:Y:S01]  /*8400*/  VIADD R13, R6, 0x100 ;  /* 0x00000100060d7836 */ /* 0x000fe20000000000 */
[----:B------:R-:W-:Y:S02]  /*8410*/  R2UR UR58, R221 ;  /* 0x00000000dd3a72ca */ /* 0x000fe400000e0000 */
[----:B------:R-:W-:Y:S02]  /*8420*/  R2UR UR56, R220 ;  /* 0x00000000dc3872ca */ /* 0x000fe400000e0000 */
[----:B------:R-:W-:Y:S02]  /*8430*/  R2UR UR4, R12 ;  /* 0x000000000c0472ca */ /* 0x000fe400000e0000 */
[----:B------:R-:W-:-:S03]  /*8440*/  R2UR UR5, R13 ;  /* 0x000000000d0572ca */ /* 0x000fc600000e0000 */
[----:B------:R-:W-:Y:S01]  /*8450*/  UMOV UR33, UR59 ;  /* 0x0000003b00217c82 */ /* 0x000fe20008000000 */
[----:B------:R-:W-:Y:S01]  /*8460*/  UMOV UR59, 0x8 ;  /* 0x00000008003b7882 */ /* 0x000fe20000000000 */
[----:B------:R-:W-:Y:S01]  /*8470*/  UMOV UR37, UR57 ;  /* 0x0000003900257c82 */ /* 0x000fe20008000000 */
[----:B------:R-:W-:Y:S01]  /*8480*/  UMOV UR57, 0x40000040 ;  /* 0x4000004000397882 */ /* 0x000fe20000000000 */
[----:B------:R-:W-:Y:S01]  /*8490*/  UMOV UR32, UR58 ;  /* 0x0000003a00207c82 */ /* 0x000fe20008000000 */
[----:B------:R-:W-:Y:S01]  /*84a0*/  IMAD.U32 R13, RZ, RZ, UR59 ;  /* 0x0000003bff0d7e24 */ /* 0x000fe2000f8e00ff */
[----:B------:R-:W-:Y:S02]  /*84b0*/  UMOV UR36, UR56 ;  /* 0x0000003800247c82 */ /* 0x000fe40008000000 */
[----:B------:R-:W-:Y:S02]  /*84c0*/  UMOV UR56, UR4 ;  /* 0x0000000400387c82 */ /* 0x000fe40008000000 */
[----:B------:R-:W-:-:S02]  /*84d0*/  UMOV UR58, UR5 ;  /* 0x00000005003a7c82 */ /* 0x000fc40008000000 */
[----:B------:R-:W-:Y:S01]  /*84e0*/  IMAD.U32 R12, RZ, RZ, UR58 ;  /* 0x0000003aff0c7e24 */ /* 0x000fe2000f8e00ff */
[----:B------:R-:W-:Y:S02]  /*84f0*/  WARPGROUP.DEPBAR.LE gsb0, 0x0 ;  /* 0x00008000000079c5 */ /* 0x000fe40000010000 */
[----:B------:R-:W-:-:S06]  /*8500*/  WARPGROUP.ARRIVE ;  /* 0x00000000000079c5 */ /* 0x000fcc0000000000 */
[----:B------:R-:W-:Y:S01]  /*8510*/  HGMMA.64x64x16.F32.BF16 R24, gdesc[UR56].tnspA, R24, gsb0 ;  /* 0x20e00000381879f0 */ /* 0x000fe20008001818 */
[----:B------:R-:W-:Y:S01]  /*8520*/  R2UR UR59, R10 ;  /* 0x000000000a3b72ca */ /* 0x000fe200000e0000 */
[----:B------:R-:W-:Y:S01]  /*8530*/  VIADD R10, R5, 0x180 ;  /* 0x00000180050a7836 */ /* 0x000fe20000000000 */
[----:B------:R-:W-:Y:S01]  /*8540*/  R2UR UR58, R11 ;  /* 0x000000000b3a72ca */ /* 0x000fe200000e0000 */
[C---:B------:R-:W-:Y:S01]  /*8550*/  VIADD R11, R6.reuse, 0x180 ;  /* 0x00000180060b7836 */ /* 0x040fe20000000000 */
[----:B------:R-:W-:Y:S01]  /*8560*/  UMOV UR57, 0x40000040 ;  /* 0x4000004000397882 */ /* 0x000fe20000000000 */
[----:B------:R-:W-:Y:S01]  /*8570*/  VIADD R6, R6, 0x200 ;  /* 0x0000020006067836 */ /* 0x000fe20000000000 */
[----:B------:R-:W-:Y:S02]  /*8580*/  R2UR UR4, R10 ;  /* 0x000000000a0472ca */ /* 0x000fe400000e0000 */
[----:B------:R-:W-:-:S05]  /*8590*/  R2UR UR5, R11 ;  /* 0x000000000b0572ca */ /* 0x000fca00000e0000 */
[----:B------:R-:W-:Y:S01]  /*85a0*/  UMOV UR49, UR59 ;  /* 0x0000003b00317c82 */ /* 0x000fe20008000000 */
[----:B------:R-:W-:Y:S01]  /*85b0*/  UMOV UR59, 0x8 ;  /* 0x00000008003b7882 */ /* 0x000fe20000000000 */
[----:B------:R-:W-:Y:S01]  /*85c0*/  UMOV UR48, UR58 ;  /* 0x0000003a00307c82 */ /* 0x000fe20008000000 */
[----:B------:R-:W-:-:S03]  /*85d0*/  IMAD.U32 R11, RZ, RZ, UR59 ;  /* 0x0000003bff0b7e24 */ /* 0x000fc6000f8e00ff */
[----:B------:R-:W-:Y:S02]  /*85e0*/  UMOV UR56, UR4 ;  /* 0x0000000400387c82 */ /* 0x000fe40008000000 */
[----:B------:R-:W-:Y:S01]  /*85f0*/  UMOV UR58, UR5 ;  /* 0x00000005003a7c82 */ /* 0x000fe20008000000 */
[----:B------:R-:W-:Y:S01]  /*8600*/  R2UR UR5, R6 ;  /* 0x00000000060572ca */ /* 0x000fe200000e0000 */
        /* <DEDUP_REMOVED lines=10> */
[----:B------:R-:W-:-:S05]  /*86b0*/  R2UR UR4, R7 ;  /* 0x00000000070472ca */ /* 0x000fca00000e0000 */
        /* <DEDUP_REMOVED lines=10> */
[----:B------:R-:W-:Y:S01]  /*8760*/  UMOV UR25, UR29 ;  /* 0x0000001d00197c82 */ /* 0x000fe20008000000 */
[----:B------:R-:W-:Y:S01]  /*8770*/  UMOV UR21, 0x40000040 ;  /* 0x4000004000157882 */ /* 0x000fe20000000000 */
[----:B------:R-:W-:Y:S01]  /*8780*/  ULDC.64 UR4, c[0x0][0x2c0] ;  /* 0x0000b00000047ab9 */ /* 0x000fe20000000a00 */
[----:B------:R-:W-:-:S02]  /*8790*/  WARPGROUP.DEPBAR.LE gsb0, 0x0 ;  /* 0x00008000000079c5 */ /* 0x000fc40000010000 */
[----:B------:R-:W-:-:S06]  /*87a0*/  WARPGROUP.ARRIVE ;  /* 0x00000000000079c5 */ /* 0x000fcc0000000000 */
[----:B------:R-:W-:Y:S01]  /*87b0*/  HGMMA.64x64x16.F32.BF16 R24, gdesc[UR56].tnspA, R24, gsb0 ;  /* 0x20e00000381879f0 */ /* 0x000fe20008001818 */
[----:B------:R-:W-:Y:S01]  /*87c0*/  R2UR UR59, R8 ;  /* 0x00000000083b72ca */ /* 0x000fe200000e0000 */
[----:B------:R-:W-:Y:S01]  /*87d0*/  UMOV UR57, 0x40000040 ;  /* 0x4000004000397882 */ /* 0x000fe20000000000 */
[----:B------:R-:W-:Y:S01]  /*87e0*/  R2UR UR58, R9 ;  /* 0x00000000093a72ca */ /* 0x000fe200000e0000 */
[----:B------:R-:W-:Y:S01]  /*87f0*/  VIADD R8, R23, 0x480 ;  /* 0x0000048017087836 */ /* 0x000fe20000000000 */
[----:B------:R-:W-:Y:S01]  /*8800*/  R2UR UR56, R217 ;  /* 0x00000000d93872ca */ /* 0x000fe200000e0000 */
[----:B------:R-:W-:-:S05]  /*8810*/  VIADD R217, R23, 0x500 ;  /* 0x0000050017d97836 */ /* 0x000fca0000000000 */
[----:B------:R-:W-:Y:S01]  /*8820*/  R2UR UR28, R217 ;  /* 0x00000000d91c72ca */ /* 0x000fe200000e0000 */
        /* <DEDUP_REMOVED lines=26> */
[----:B------:R-:W-:Y:S01]  /*89d0*/  UMOV UR32, UR28 ;  /* 0x0000001c00207c82 */ /* 0x000fe20008000000 */
[----:B------:R-:W-:Y:S01]  /*89e0*/  UMOV UR33, UR29 ;  /* 0x0000001d00217c82 */ /* 0x000fe20008000000 */
[----:B------:R-:W-:Y:S01]  /*89f0*/  UMOV UR24, UR28 ;  /* 0x0000001c00187c82 */ /* 0x000fe20008000000 */
[----:B------:R-:W-:Y:S01]  /*8a00*/  VIADD R23, R23, 0x580 ;  /* 0x0000058017177836 */ /* 0x000fe20000000000 */
[----:B------:R-:W-:Y:S01]  /*8a10*/  UMOV UR9, UR21 ;  /* 0x0000001500097c82 */ /* 0x000fe20008000000 */
[----:B------:R-:W-:Y:S01]  /*8a20*/  IMAD.SHL.U32 R8, R3, 0x4000, RZ ;  /* 0x0000400003087824 */ /* 0x000fe200078e00ff */
[----:B------:R-:W-:-:S02]  /*8a30*/  WARPGROUP.DEPBAR.LE gsb0, 0x0 ;  /* 0x00008000000079c5 */ /* 0x000fc40000010000 */
[----:B------:R-:W-:Y:S01]  /*8a40*/  WARPGROUP.ARRIVE ;  /* 0x00000000000079c5 */ /* 0x000fe20000000000 */
[----:B------:R-:W-:Y:S02]  /*8a50*/  R2UR UR20, R23 ;  /* 0x00000000171472ca */ /* 0x000fe400000e0000 */
[----:B------:R-:W-:-:S03]  /*8a60*/  IADD3 R9, P0, R8, R230, RZ ;  /* 0x000000e608097210 */ /* 0x000fc60007f1e0ff */
[----:B------:R-:W-:Y:S01]  /*8a70*/  HGMMA.64x16x16.F32.BF16 R208, gdesc[UR56].tnspA.tnspB, R208, gsb0 ;  /* 0x6020000038d079f0 */ /* 0x000fe200080018d0 */
[----:B------:R-:W-:Y:S02]  /*8a80*/  LEA.HI.X.SX32 R218, R8, R235, 0x1, P0 ;  /* 0x000000eb08da7211 */ /* 0x000fe400000f0eff */
[----:B------:R-:W-:-:S04]  /*8a90*/  LEA R8, P0, R9, UR4, 0x2 ;  /* 0x0000000409087c11 */ /* 0x000fc8000f8010ff */
[----:B------:R-:W-:Y:S01]  /*8aa0*/  LEA.HI.X R9, R9, UR5, R218, 0x2, P0 ;  /* 0x0000000509097c11 */ /* 0x000fe200080f14da */
[----:B------:R-:W-:Y:S02]  /*8ab0*/  WARPGROUP.DEPBAR.LE gsb0, 0x0 ;  /* 0x00008000000079c5 */ /* 0x000fe40000010000 */
[----:B------:R-:W-:Y:S01]  /*8ac0*/  WARPGROUP.ARRIVE ;  /* 0x00000000000079c5 */ /* 0x000fe20000000000 */
[----:B------:R-:W-:Y:S01]  /*8ad0*/  UMOV UR8, UR20 ;  /* 0x0000001400087c82 */ /* 0x000fe20008000000 */
[----:B------:R-:W-:Y:S01]  /*8ae0*/  UMOV UR4, UR20 ;  /* 0x0000001400047c82 */ /* 0x000fe20008000000 */
[----:B------:R-:W-:Y:S01]  /*8af0*/  UMOV UR5, UR21 ;  /* 0x0000001500057c82 */ /* 0x000fe20008000000 */
[----:B------:R-:W-:Y:S01]  /*8b00*/  UMOV UR12, UR20 ;  /* 0x00000014000c7c82 */ /* 0x000fe20008000000 */
[----:B------:R-:W-:Y:S01]  /*8b10*/  UMOV UR13, UR21 ;  /* 0x00000015000d7c82 */ /* 0x000fe20008000000 */
[----:B------:R-:W-:Y:S01]  /*8b20*/  HGMMA.64x16x16.F32.BF16 R144, gdesc[UR48].tnspA.tnspB, R144, gsb0 ;  /* 0x60200000309079f0 */ /* 0x000fe20008001890 */
[----:B------:R-:W-:Y:S01]  /*8b30*/  UMOV UR50, UR44 ;  /* 0x0000002c00327c82 */ /* 0x000fe20008000000 */
[----:B------:R-:W-:Y:S01]  /*8b40*/  UMOV UR51, UR45 ;  /* 0x0000002d00337c82 */ /* 0x000fe20008000000 */
[----:B------:R-:W-:Y:S01]  /*8b50*/  UMOV UR44, UR48 ;  /* 0x00000030002c7c82 */ /* 0x000fe20008000000 */
[----:B------:R-:W-:Y:S01]  /*8b60*/  UMOV UR45, UR49 ;  /* 0x00000031002d7c82 */ /* 0x000fe20008000000 */
[----:B------:R-:W-:Y:S01]  /*8b70*/  UMOV UR16, UR20 ;  /* 0x0000001400107c82 */ /* 0x000fe20008000000 */
[----:B------:R-:W-:Y:S01]  /*8b80*/  UMOV UR17, UR21 ;  /* 0x0000001500117c82 */ /* 0x000fe20008000000 */
[----:B------:R-:W-:Y:S01]  /*8b90*/  VIADD R22, R22, 0x14100 ;  /* 0x0001410016167836 */ /* 0x000fe20000000000 */
[----:B------:R1:W-:Y:S01]  /*8ba0*/  REDG.E.ADD.F32x4.FTZ.RN.STRONG.GPU desc[UR60][R8.64], R24 ;  /* 0x00000018080079a6 */ /* 0x0003e2000c10f7bc */
[----:B------:R-:W-:-:S02]  /*8bb0*/  WARPGROUP.DEPBAR.LE gsb0, 0x0 ;  /* 0x00008000000079c5 */ /* 0x000fc40000010000 */
[----:B------:R-:W-:Y:S01]  /*8bc0*/  WARPGROUP.ARRIVE ;  /* 0x00000000000079c5 */ /* 0x000fe20000000000 */
[----:B------:R-:W-:Y:S01]  /*8bd0*/  SHF.R.U32.HI R22, RZ, 0x4, R22 ;  /* 0x00000004ff167819 */ /* 0x000fe20000011616 */
[----:B------:R-:W-:Y:S01]  /*8be0*/  UMOV UR59, 0x40 ;  /* 0x00000040003b7882 */ /* 0x000fe20000000000 */
[----:B-1----:R-:W-:Y:S01]  /*8bf0*/  LOP3.LUT R24, R216, 0x80000, RZ, 0xfc, !PT ;  /* 0x00080000d8187812 */ /* 0x002fe200078efcff */
[----:B------:R1:W-:Y:S02]  /*8c00*/  REDG.E.ADD.F32x4.FTZ.RN.STRONG.GPU desc[UR60][R8.64+0x800], R28 ;  /* 0x0008001c080079a6 */ /* 0x0003e4000c10f7bc */
[----:B------:R-:W-:Y:S01]  /*8c10*/  HGMMA.64x16x16.F32.BF16 R160, gdesc[UR48].tnspA.tnspB, R160, gsb0 ;  /* 0x6020000030a079f0 */ /* 0x000fe200080018a0 */
[----:B------:R-:W-:Y:S01]  /*8c20*/  UMOV UR50, UR52 ;  /* 0x0000003400327c82 */ /* 0x000fe20008000000 */
[----:B------:R-:W-:Y:S01]  /*8c30*/  UMOV UR51, UR53 ;  /* 0x0000003500337c82 */ /* 0x000fe20008000000 */
[----:B------:R-:W-:Y:S01]  /*8c40*/  UMOV UR52, UR48 ;  /* 0x0000003000347c82 */ /* 0x000fe20008000000 */
[----:B------:R-:W-:Y:S01]  /*8c50*/  UMOV UR53, UR49 ;  /* 0x0000003100357c82 */ /* 0x000fe20008000000 */
[----:B------:R-:W-:Y:S01]  /*8c60*/  LOP3.LUT R237, R22, 0x3fff, RZ, 0xc0, !PT ;  /* 0x00003fff16ed7812 */ /* 0x000fe200078ec0ff */
[C---:B------:R-:W-:Y:S01]  /*8c70*/  VIADD R23, R24.reuse, 0x80 ;  /* 0x0000008018177836 */ /* 0x040fe20000000000 */
[----:B------:R-:W-:Y:S01]  /*8c80*/  PLOP3.LUT P0, PT, PT, PT, UP2, 0x40, 0x0 ;  /* 0x000000000000781c */ /* 0x000fe20003f0e828 */
[----:B------:R-:W-:Y:S01]  /*8c90*/  VIADD R25, R24, 0x200 ;  /* 0x0000020018197836 */ /* 0x000fe20000000000 */
[----:B------:R1:W-:Y:S01]  /*8ca0*/  REDG.E.ADD.F32x4.FTZ.RN.STRONG.GPU desc[UR60][R8.64+0x1000], R32 ;  /* 0x00100020080079a6 */ /* 0x0003e2000c10f7bc */
[----:B------:R-:W-:-:S02]  /*8cb0*/  WARPGROUP.DEPBAR.LE gsb0, 0x0 ;  /* 0x00008000000079c5 */ /* 0x000fc40000010000 */
[----:B------:R-:W-:Y:S01]  /*8cc0*/  WARPGROUP.ARRIVE ;  /* 0x00000000000079c5 */ /* 0x000fe20000000000 */
[----:B------:R-:W-:Y:S01]  /*8cd0*/  IMAD R237, R2, 0x800, R237 ;  /* 0x0000080002ed7824 */ /* 0x000fe200078e02ed */
[----:B------:R1:W-:Y:S04]  /*8ce0*/  REDG.E.ADD.F32x4.FTZ.RN.STRONG.GPU desc[UR60][R8.64+0x1800], R36 ;  /* 0x00180024080079a6 */ /* 0x0003e8000c10f7bc */
[----:B------:R-:W-:Y:S01]  /*8cf0*/  HGMMA.64x16x16.F32.BF16 R176, gdesc[UR48].tnspA.tnspB, R176, gsb0 ;  /* 0x6020000030b079f0 */ /* 0x000fe200080018b0 */
[C---:B------:R-:W-:Y:S01]  /*8d00*/  VIADD R22, R24.reuse, 0x100 ;  /* 0x0000010018167836 */ /* 0x040fe20000000000 */
[----:B------:R1:W-:Y:S01]  /*8d10*/  REDG.E.ADD.F32x4.FTZ.RN.STRONG.GPU desc[UR60][R8.64+0x2000], R40 ;  /* 0x00200028080079a6 */ /* 0x0003e2000c10f7bc */
[----:B------:R-:W-:Y:S01]  /*8d20*/  VIADD R26, R24, 0x10 ;  /* 0x00000010181a7836 */ /* 0x000fe20000000000 */
[----:B------:R-:W-:-:S02]  /*8d30*/  UMOV UR51, 0x40 ;  /* 0x0000004000337882 */ /* 0x000fc40000000000 */
[----:B------:R1:W-:Y:S04]  /*8d40*/  REDG.E.ADD.F32x4.FTZ.RN.STRONG.GPU desc[UR60][R8.64+0x2800], R44 ;  /* 0x0028002c080079a6 */ /* 0x0003e8000c10f7bc */
[----:B------:R1:W-:Y:S04]  /*8d50*/  REDG.E.ADD.F32x4.FTZ.RN.STRONG.GPU desc[UR60][R8.64+0x3000], R48 ;  /* 0x00300030080079a6 */ /* 0x0003e8000c10f7bc */
[----:B------:R1:W-:Y:S01]  /*8d60*/  REDG.E.ADD.F32x4.FTZ.RN.STRONG.GPU desc[UR60][R8.64+0x3800], R52 ;  /* 0x00380034080079a6 */ /* 0x0003e2000c10f7bc */
        /* <DEDUP_REMOVED lines=38> */
[----:B------:R-:W-:Y:S01]  /*8fd0*/  UMOV UR55, 0x40 ;  /* 0x0000004000377882 */ /* 0x000fe20000000000 */
[----:B------:R-:W-:Y:S01]  /*8fe0*/  UMOV UR53, 0x40000040 ;  /* 0x4000004000357882 */ /* 0x000fe20000000000 */
[----:B------:R-:W-:Y:S02]  /*8ff0*/  WARPGROUP.DEPBAR.LE gsb0, 0x0 ;  /* 0x00008000000079c5 */ /* 0x000fe40000010000 */
[----:B------:R-:W-:-:S08]  /*9000*/  WARPGROUP.ARRIVE ;  /* 0x00000000000079c5 */ /* 0x000fd00000000000 */
[----:B------:R-:W-:Y:S01]  /*9010*/  HGMMA.64x16x16.F32.BF16 R56, gdesc[UR52].tnspA.tnspB, R56, gsb0 ;  /* 0x60200000343879f0 */ /* 0x000fe20008001838 */
[----:B------:R-:W-:Y:S01]  /*9020*/  R2UR UR24, R23 ;  /* 0x00000000171872ca */ /* 0x000fe200000e0000 */
[----:B------:R-:W-:Y:S01]  /*9030*/  UMOV UR56, UR52 ;  /* 0x0000003400387c82 */ /* 0x000fe20008000000 */
[----:B------:R-:W-:-:S11]  /*9040*/  UMOV UR57, UR53 ;  /* 0x0000003500397c82 */ /* 0x000fd60008000000 */
[----:B------:R-:W-:Y:S01]  /*9050*/  UMOV UR58, UR24 ;  /* 0x00000018003a7c82 */ /* 0x000fe20008000000 */
[----:B------:R-:W-:Y:S02]  /*9060*/  WARPGROUP.DEPBAR.LE gsb0, 0x0 ;  /* 0x00008000000079c5 */ /* 0x000fe40000010000 */
[----:B------:R-:W-:-:S06]  /*9070*/  WARPGROUP.ARRIVE ;  /* 0x00000000000079c5 */ /* 0x000fcc0000000000 */
[----:B------:R-:W-:Y:S01]  /*9080*/  HGMMA.64x16x16.F32.BF16 R64, gdesc[UR56].tnspA.tnspB, R64, gsb0 ;  /* 0x60200000384079f0 */ /* 0x000fe20008001840 */
[----:B------:R-:W-:Y:S01]  /*9090*/  R2UR UR8, R22 ;  /* 0x00000000160872ca */ /* 0x000fe200000e0000 */
[----:B------:R-:W-:Y:S01]  /*90a0*/  UMOV UR12, UR52 ;  /* 0x00000034000c7c82 */ /* 0x000fe20008000000 */
[----:B------:R-:W-:Y:S01]  /*90b0*/  UMOV UR13, UR53 ;  /* 0x00000035000d7c82 */ /* 0x000fe20008000000 */
[----:B------:R-:W-:-:S10]  /*90c0*/  UMOV UR15, 0x40 ;  /* 0x00000040000f7882 */ /* 0x000fd40000000000 */
[----:B------:R-:W-:Y:S01]  /*90d0*/  UMOV UR14, UR8 ;  /* 0x00000008000e7c82 */ /* 0x000fe20008000000 */
[----:B------:R-:W-:Y:S02]  /*90e0*/  WARPGROUP.DEPBAR.LE gsb0, 0x0 ;  /* 0x00008000000079c5 */ /* 0x000fe40000010000 */
[----:B------:R-:W-:-:S06]  /*90f0*/  WARPGROUP.ARRIVE ;  /* 0x00000000000079c5 */ /* 0x000fcc0000000000 */
[----:B------:R-:W-:Y:S01]  /*9100*/  HGMMA.64x16x16.F32.BF16 R72, gdesc[UR12].tnspA.tnspB, R72, gsb0 ;  /* 0x602000000c4879f0 */ /* 0x000fe20008001848 */
[----:B------:R-:W-:-:S05]  /*9110*/  VIADD R22, R24, 0x180 ;  /* 0x0000018018167836 */ /* 0x000fca0000000000 */
        /* <DEDUP_REMOVED lines=8> */
[----:B------:R-:W-:Y:S01]  /*91a0*/  R2UR UR4, R25 ;  /* 0x00000000190472ca */ /* 0x000fe200000e0000 */
[----:B------:R-:W-:Y:S01]  /*91b0*/  IMAD.U32 R218, RZ, RZ, UR10 ;  /* 0x0000000affda7e24 */ /* 0x000fe2000f8e00ff */
[----:B------:R-:W-:Y:S01]  /*91c0*/  UMOV UR8, UR52 ;  /* 0x0000003400087c82 */ /* 0x000fe20008000000 */
[----:B------:R-:W-:Y:S01]  /*91d0*/  IMAD.U32 R219, RZ, RZ, UR11 ;  /* 0x0000000bffdb7e24 */ /* 0x000fe2000f8e00ff */
[----:B------:R-:W-:Y:S01]  /*91e0*/  UMOV UR9, UR53 ;  /* 0x0000003500097c82 */ /* 0x000fe20008000000 */
[----:B------:R-:W-:-:S08]  /*91f0*/  UMOV UR11, 0x40 ;  /* 0x00000040000b7882 */ /* 0x000fd00000000000 */
[----:B------:R-:W-:Y:S01]  /*9200*/  UMOV UR10, UR4 ;  /* 0x00000004000a7c82 */ /* 0x000fe20008000000 */
[----:B------:R-:W-:Y:S02]  /*9210*/  WARPGROUP.DEPBAR.LE gsb0, 0x0 ;  /* 0x00008000000079c5 */ /* 0x000fe40000010000 */
[----:B------:R-:W-:-:S06]  /*9220*/  WARPGROUP.ARRIVE ;  /* 0x00000000000079c5 */ /* 0x000fcc0000000000 */
[----:B------:R-:W-:Y:S01]  /*9230*/  HGMMA.64x16x16.F32.BF16 R88, gdesc[UR8].tnspA.tnspB, R88, gsb0 ;  /* 0x60200000085879f0 */ /* 0x000fe20008001858 */
[----:B------:R-:W-:Y:S01]  /*9240*/  VIADD R25, R237, 0x80 ;  /* 0x00000080ed197836 */ /* 0x000fe20000000000 */
[----:B------:R-:W-:-:S04]  /*9250*/  R2UR UR46, R26 ;  /* 0x000000001a2e72ca */ /* 0x000fc800000e0000 */
[----:B------:R-:W-:Y:S01]  /*9260*/  R2UR UR44, R25 ;  /* 0x00000000192c72ca */ /* 0x000fe200000e0000 */
[----:B------:R-:W-:Y:S01]  /*9270*/  UMOV UR47, 0x40 ;  /* 0x00000040002f7882 */ /* 0x000fe20000000000 */
[----:B------:R-:W-:Y:S01]  /*9280*/  UMOV UR45, 0x40000040 ;  /* 0x40000040002d7882 */ /* 0x000fe20000000000 */
[----:B------:R-:W-:Y:S02]  /*9290*/  WARPGROUP.DEPBAR.LE gsb0, 0x0 ;  /* 0x00008000000079c5 */ /* 0x000fe40000010000 */
[----:B------:R-:W-:-:S08]  /*92a0*/  WARPGROUP.ARRIVE ;  /* 0x00000000000079c5 */ /* 0x000fd00000000000 */
[----:B------:R-:W-:Y:S01]  /*92b0*/  HGMMA.64x16x16.F32.BF16 R56, gdesc[UR44].tnspA.tnspB, R56, gsb0 ;  /* 0x602000002c3879f0 */ /* 0x000fe20008001838 */
[----:B------:R-:W-:-:S05]  /*92c0*/  VIADD R26, R24, 0x90 ;  /* 0x00000090181a7836 */ /* 0x000fca0000000000 */
        /* <DEDUP_REMOVED lines=36> */
[----:B------:R-:W-:Y:S02]  /*9510*/  WARPGROUP.DEPBAR.LE gsb0, 0x0 ;  /* 0x00008000000079c5 */ /* 0x000fe40000010000 */
[----:B------:R-:W-:-:S08]  /*9520*/  WARPGROUP.ARRIVE ;  /* 0x00000000000079c5 */ /* 0x000fd00000000000 */
[----:B------:R-:W-:Y:S01]  /*9530*/  HGMMA.64x16x16.F32.BF16 R88, gdesc[UR48].tnspA.tnspB, R88, gsb0 ;  /* 0x60200000305879f0 */ /* 0x000fe20008001858 */
[----:B------:R-:W-:Y:S02]  /*9540*/  VIADD R26, R24, 0x20 ;  /* 0x00000020181a7836 */ /* 0x000fe40000000000 */
[----:B------:R-:W-:-:S03]  /*9550*/  VIADD R25, R237, 0x100 ;  /* 0x00000100ed197836 */ /* 0x000fc60000000000 */
[----:B------:R-:W-:Y:S02]  /*9560*/  R2UR UR26, R26 ;  /* 0x000000001a1a72ca */ /* 0x000fe400000e0000 */
        /* <DEDUP_REMOVED lines=8> */
[----:B------:R-:W-:Y:S01]  /*95f0*/  UMOV UR40, UR24 ;  /* 0x0000001800287c82 */ /* 0x000fe20008000000 */
[----:B------:R-:W-:Y:S01]  /*9600*/  UMOV UR41, UR25 ;  /* 0x0000001900297c82 */ /* 0x000fe20008000000 */
[----:B------:R-:W-:Y:S01]  /*9610*/  UMOV UR43, 0x40 ;  /* 0x00000040002b7882 */ /* 0x000fe20000000000 */
[----:B------:R-:W-:Y:S02]  /*9620*/  WARPGROUP.DEPBAR.LE gsb0, 0x0 ;  /* 0x00008000000079c5 */ /* 0x000fe40000010000 */
[----:B------:R-:W-:-:S07]  /*9630*/  WARPGROUP.ARRIVE ;  /* 0x00000000000079c5 */ /* 0x000fce0000000000 */
        /* <DEDUP_REMOVED lines=51> */
[----:B------:R-:W-:-:S03]  /*9970*/  IMAD.U32 R216, RZ, RZ, UR14 ;  /* 0x0000000effd87e24 */ /* 0x000fc6000f8e00ff */
[----:B------:R-:W-:Y:S01]  /*9980*/  R2UR UR14, R25 ;  /* 0x00000000190e72ca */ /* 0x000fe200000e0000 */
[----:B------:R-:W-:Y:S01]  /*9990*/  IMAD.U32 R217, RZ, RZ, UR15 ;  /* 0x0000000fffd97e24 */ /* 0x000fe2000f8e00ff */
[----:B------:R-:W-:Y:S01]  /*99a0*/  UMOV UR12, UR4 ;  /* 0x00000004000c7c82 */ /* 0x000fe20008000000 */
[----:B------:R-:W-:Y:S01]  /*99b0*/  UMOV UR13, UR5 ;  /* 0x00000005000d7c82 */ /* 0x000fe20008000000 */
[----:B------:R-:W-:Y:S01]  /*99c0*/  UMOV UR15, 0x40 ;  /* 0x00000040000f7882 */ /* 0x000fe20000000000 */
[----:B------:R-:W-:Y:S02]  /*99d0*/  WARPGROUP.DEPBAR.LE gsb0, 0x0 ;  /* 0x00008000000079c5 */ /* 0x000fe40000010000 */
[----:B------:R-:W-:-:S06]  /*99e0*/  WARPGROUP.ARRIVE ;  /* 0x00000000000079c5 */ /* 0x000fcc0000000000 */
        /* <DEDUP_REMOVED lines=11> */
[----:B------:R-:W-:Y:S02]  /*9aa0*/  IMAD.U32 R22, RZ, RZ, UR58 ;  /* 0x0000003aff167e24 */ /* 0x000fe4000f8e00ff */
[----:B------:R-:W-:Y:S01]  /*9ab0*/  IMAD.U32 R23, RZ, RZ, UR59 ;  /* 0x0000003bff177e24 */ /* 0x000fe2000f8e00ff */
[----:B------:R-:W-:Y:S02]  /*9ac0*/  WARPGROUP.DEPBAR.LE gsb0, 0x0 ;  /* 0x00008000000079c5 */ /* 0x000fe40000010000 */
[----:B-1----:R-:W-:Y:S05]  /*9ad0*/  @P0 BRA `(.L_x_328) ;  /* 0x0000000000040947 */ /* 0x002fea0003800000 */
[----:B------:R-:W-:Y:S01]  /*9ae0*/  BPT.TRAP 0x1 ;  /* 0x000000040000795c */ /* 0x000fe20000300000 */
.L_x_328:
[----:B------:R-:W-:Y:S01]  /*9af0*/  VIADD R24, R5, 0x500 ;  /* 0x0000050005187836 */ /* 0x000fe20000000000 */
[----:B------:R-:W-:Y:S01]  /*9b00*/  R2UR UR58, R20 ;  /* 0x00000000143a72ca */ /* 0x000fe200000e0000 */
[----:B------:R-:W-:Y:S01]  /*9b10*/  UMOV UR57, 0x40000040 ;  /* 0x4000004000397882 */ /* 0x000fe20000000000 */
[----:B------:R-:W-:Y:S01]  /*9b20*/  R2UR UR59, R21 ;  /* 0x00000000153b72ca */ /* 0x000fe200000e0000 */
[----:B------:R-:W-:Y:S01]  /*9b30*/  VIADD R20, R5, 0x580 ;  /* 0x0000058005147836 */ /* 0x000fe20000000000 */
[----:B------:R-:W-:Y:S01]  /*9b40*/  R2UR UR56, R24 ;  /* 0x00000000183872ca */ /* 0x000fe200000e0000 */
[----:B------:R-:W-:-:S05]  /*9b50*/  VIADD R24, R17, 0x31838 ;  /* 0x0003183811187836 */ /* 0x000fca0000000000 */
[----:B------:R-:W-:-:S04]  /*9b60*/  PRMT R24, RZ, 0x654, R24 ;  /* 0x00000654ff187816 */ /* 0x000fc80000000018 */
[----:B------:R1:W-:Y:S02]  /*9b70*/  SYNCS.ARRIVE.TRANS64.RED.A1T0 RZ, [R24+URZ], RZ ;  /* 0x000000ff18ff79a7 */ /* 0x0003e4000810043f */
[----:B-1----:R-:W-:-:S06]  /*9b80*/  WARPGROUP.ARRIVE ;  /* 0x00000000000079c5 */ /* 0x002fcc0000000000 */
        /* <DEDUP_REMOVED lines=41> */
[----:B------:R-:W-:-:S04]  /*9e20*/  PLOP3.LUT P0, PT, PT, PT, UP2, 0x40, 0x0 ;  /* 0x000000000000781c */ /* 0x000fc80003f0e828 */
[----:B------:R-:W-:Y:S01]  /*9e30*/  HGMMA.64x16x16.F32.BF16 R96, gdesc[UR52].tnspA.tnspB, R96, gsb0 ;  /* 0x60200000346079f0 */ /* 0x000fe20008001860 */
[----:B------:R-:W-:Y:S01]  /*9e40*/  R2UR UR54, R22 ;  /* 0x00000000163672ca */ /* 0x000fe200000e0000 */
[----:B------:R1:W-:Y:S01]  /*9e50*/  REDG.E.ADD.F32x4.FTZ.RN.STRONG.GPU desc[UR60][R8.64+0x4000], R24 ;  /* 0x00400018080079a6 */ /* 0x0003e2000c10f7bc */
[----:B------:R-:W-:Y:S02]  /*9e60*/  R2UR UR55, R23 ;  /* 0x00000000173772ca */ /* 0x000fe400000e0000 */
[----:B------:R-:W-:Y:S01]  /*9e70*/  R2UR UR44, R5 ;  /* 0x00000000052c72ca */ /* 0x000fe200000e0000 */
[----:B------:R-:W-:Y:S02]  /*9e80*/  WARPGROUP.DEPBAR.LE gsb0, 0x0 ;  /* 0x00008000000079c5 */ /* 0x000fe40000010000 */
[----:B------:R-:W-:Y:S01]  /*9e90*/  WARPGROUP.ARRIVE ;  /* 0x00000000000079c5 */ /* 0x000fe20000000000 */
[----:B------:R-:W-:Y:S01]  /*9ea0*/  UMOV UR41, UR25 ;  /* 0x0000001900297c82 */ /* 0x000fe20008000000 */
[----:B------:R-:W-:Y:S01]  /*9eb0*/  UMOV UR37, UR25 ;  /* 0x0000001900257c82 */ /* 0x000fe20008000000 */
[----:B------:R-:W-:Y:S01]  /*9ec0*/  UMOV UR33, UR25 ;  /* 0x0000001900217c82 */ /* 0x000fe20008000000 */
[----:B------:R-:W-:Y:S01]  /*9ed0*/  UMOV UR21, UR5 ;  /* 0x0000000500157c82 */ /* 0x000fe20008000000 */
[----:B------:R-:W-:-:S03]  /*9ee0*/  UMOV UR17, UR5 ;  /* 0x0000000500117c82 */ /* 0x000fc60008000000 */
[----:B------:R-:W-:Y:S01]  /*9ef0*/  HGMMA.64x16x16.F32.BF16 R104, gdesc[UR52].tnspA.tnspB, R104, gsb0 ;  /* 0x60200000346879f0 */ /* 0x000fe20008001868 */
[----:B------:R-:W-:Y:S01]  /*9f00*/  R2UR UR54, R216 ;  /* 0x00000000d83672ca */ /* 0x000fe200000e0000 */
[----:B------:R-:W-:Y:S01]  /*9f10*/  UMOV UR13, UR5 ;  /* 0x00000005000d7c82 */ /* 0x000fe20008000000 */
[----:B------:R-:W-:Y:S01]  /*9f20*/  R2UR UR55, R217 ;  /* 0x00000000d93772ca */ /* 0x000fe200000e0000 */
[----:B------:R1:W-:Y:S01]  /*9f30*/  REDG.E.ADD.F32x4.FTZ.RN.STRONG.GPU desc[UR60][R8.64+0x4800], R28 ;  /* 0x0048001c080079a6 */ /* 0x0003e2000c10f7bc */
[----:B------:R-:W-:-:S03]  /*9f40*/  VIADD R5, R237, 0x500 ;  /* 0x00000500ed057836 */ /* 0x000fc60000000000 */
[----:B------:R1:W-:Y:S01]  /*9f50*/  REDG.E.ADD.F32x4.FTZ.RN.STRONG.GPU desc[UR60][R8.64+0x5000], R32 ;  /* 0x00500020080079a6 */ /* 0x0003e2000c10f7bc */
[----:B------:R-:W-:Y:S02]  /*9f60*/  WARPGROUP.DEPBAR.LE gsb0, 0x0 ;  /* 0x00008000000079c5 */ /* 0x000fe40000010000 */
[----:B------:R-:W-:Y:S01]  /*9f70*/  WARPGROUP.ARRIVE ;  /* 0x00000000000079c5 */ /* 0x000fe20000000000 */
[----:B------:R-:W-:Y:S01]  /*9f80*/  R2UR UR24, R5 ;  /* 0x00000000051872ca */ /* 0x000fe200000e0000 */
[----:B------:R-:W-:Y:S01]  /*9f90*/  VIADD R237, R237, 0x580 ;  /* 0x00000580eded7836 */ /* 0x000fe20000000000 */
[----:B------:R1:W-:Y:S03]  /*9fa0*/  REDG.E.ADD.F32x4.FTZ.RN.STRONG.GPU desc[UR60][R8.64+0x5800], R36 ;  /* 0x00580024080079a6 */ /* 0x0003e6000c10f7bc */
[----:B------:R-:W-:Y:S01]  /*9fb0*/  HGMMA.64x16x16.F32.BF16 R112, gdesc[UR52].tnspA.tnspB, R112, gsb0 ;  /* 0x60200000347079f0 */ /* 0x000fe20008001870 */
[----:B------:R-:W-:Y:S01]  /*9fc0*/  R2UR UR54, R218 ;  /* 0x00000000da3672ca */ /* 0x000fe200000e0000 */
[----:B------:R1:W-:Y:S01]  /*9fd0*/  REDG.E.ADD.F32x4.FTZ.RN.STRONG.GPU desc[UR60][R8.64+0x6000], R40 ;  /* 0x00600028080079a6 */ /* 0x0003e2000c10f7bc */
[----:B------:R-:W-:-:S05]  /*9fe0*/  R2UR UR55, R219 ;  /* 0x00000000db3772ca */ /* 0x000fca00000e0000 */
[----:B------:R-:W-:Y:S01]  /*9ff0*/  UMOV UR40, UR24 ;  /* 0x0000001800287c82 */ /* 0x000fe20008000000 */
[----:B------:R-:W-:Y:S01]  /*a000*/  UMOV UR36, UR24 ;  /* 0x0000001800247c82 */ /* 0x000fe20008000000 */
[----:B------:R-:W-:Y:S01]  /*a010*/  UMOV UR32, UR24 ;  /* 0x0000001800207c82 */ /* 0x000fe20008000000 */
[----:B------:R-:W-:Y:S01]  /*a020*/  R2UR UR4, R237 ;  /* 0x00000000ed0472ca */ /* 0x000fe200000e0000 */
[----:B------:R1:W-:Y:S04]  /*a030*/  REDG.E.ADD.F32x4.FTZ.RN.STRONG.GPU desc[UR60][R8.64+0x6800], R44 ;  /* 0x0068002c080079a6 */ /* 0x0003e8000c10f7bc */
[----:B------:R1:W-:Y:S04]  /*a040*/  REDG.E.ADD.F32x4.FTZ.RN.STRONG.GPU desc[UR60][R8.64+0x7000], R48 ;  /* 0x00700030080079a6 */ /* 0x0003e8000c10f7bc */
[----:B------:R1:W-:Y:S04]  /*a050*/  REDG.E.ADD.F32x4.FTZ.RN.STRONG.GPU desc[UR60][R8.64+0x7800], R52 ;  /* 0x00780034080079a6 */ /* 0x0003e8000c10f7bc */
        /* <DEDUP_REMOVED lines=69> */
[----:B-1----:R-:W-:Y:S05]  /*a4b0*/  @P0 BRA `(.L_x_329) ;  /* 0x0000000000040947 */ /* 0x002fea0003800000 */
[----:B------:R-:W-:Y:S01]  /*a4c0*/  BPT.TRAP 0x1 ;  /* 0x000000040000795c */ /* 0x000fe20000300000 */
.L_x_329:
[----:B------:R-:W-:Y:S01]  /*a4d0*/  R2UR UR4, R228 ;  /* 0x00000000e40472ca */ /* 0x000fe200000e0000 */
[----:B------:R-:W-:Y:S02]  /*a4e0*/  VIADD R3, R3, 0x1 ;  /* 0x0000000103037836 */ /* 0x000fe40000000000 */
[----:B------:R-:W-:Y:S02]  /*a4f0*/  VIADD R2, R2, 0x1 ;  /* 0x0000000102027836 */ /* 0x000fe40000000000 */
[----:B------:R-:W-:Y:S01]  /*a500*/  VIADD R16, R16, 0x31820 ;  /* 0x0003182010107836 */ /* 0x000fe20000000000 */
[----:B------:R-:W-:Y:S02]  /*a510*/  ISETP.GE.AND P1, PT, R3, R234, PT ;  /* 0x000000ea0300720c */ /* 0x000fe40003f26270 */
[----:B------:R-:W-:Y:S02]  /*a520*/  ISETP.NE.AND P0, PT, R2, 0x2, PT ;  /* 0x000000020200780c */ /* 0x000fe40003f05270 */
[----:B------:R-:W-:-:S02]  /*a530*/  PRMT R16, RZ, 0x654, R16 ;  /* 0x00000654ff107816 */ /* 0x000fc40000000010 */
[----:B------:R-:W-:Y:S01]  /*a540*/  SEL R6, RZ, 0x1, P0 ;  /* 0x00000001ff067807 */ /* 0x000fe20000000000 */
[----:B------:R-:W-:Y:S01]  /*a550*/  ULOP3.LUT UR4, UR4, 0x1, URZ, 0x3c, !UPT ;  /* 0x0000000104047892 */ /* 0x000fe2000f8e3c3f */
[----:B------:R1:W-:Y:S01]  /*a560*/  SYNCS.ARRIVE.TRANS64.RED.A1T0 RZ, [R16+URZ], RZ ;  /* 0x000000ff10ff79a7 */ /* 0x0003e2000810043f */
[----:B------:R-:W-:Y:S02]  /*a570*/  SEL R2, R2, RZ, P0 ;  /* 0x000000ff02027207 */ /* 0x000fe40000000000 */
[----:B------:R-:W-:Y:S02]  /*a580*/  LOP3.LUT R19, R19, R6, RZ, 0x3c, !PT ;  /* 0x0000000613137212 */ /* 0x000fe400078e3cff */
[----:B------:R-:W-:Y:S01]  /*a590*/  IMAD.U32 R228, RZ, RZ, UR4 ;  /* 0x00000004ffe47e24 */ /* 0x000fe2000f8e00ff */
[----:B------:R-:W-:Y:S06]  /*a5a0*/  @!P1 BRA `(.L_x_330) ;  /* 0xffffff7000589947 */ /* 0x000fec000383ffff */
        /* <DEDUP_REMOVED lines=82> */
.L_x_309:
[----:B------:R-:W-:Y:S05]  /*aad0*/  @P0 BRA `(.L_x_331) ;  /* 0x0000001000200947 */ /* 0x000fea0003800000 */
[----:B------:R-:W2:Y:S01]  /*aae0*/  S2UR UR4, SR_CgaCtaId ;  /* 0x00000000000479c3 */ /* 0x000ea20000008800 */
[----:B------:R-:W-:Y:S02]  /*aaf0*/  UMOV UR37, 0x400 ;  /* 0x0000040000257882 */ /* 0x000fe40000000000 */
[----:B--2---:R-:W-:-:S06]  /*ab00*/  ULEA UR37, UR4, UR37, 0x18 ;  /* 0x0000002504257291 */ /* 0x004fcc000f8ec03f */
        /* <DEDUP_REMOVED lines=19> */
.L_x_332:
[----:B------:R-:W-:-:S06]  /*ac40*/  UIADD3 UR4, UR37, 0xa000, URZ ;  /* 0x0000a00025047890 */ /* 0x000fcc000fffe03f */
[----:B------:R-:W-:-:S05]  /*ac50*/  IMAD.U32 R17, RZ, RZ, UR4 ;  /* 0x00000004ff117e24 */ /* 0x000fca000f8e00ff */
        /* <DEDUP_REMOVED lines=18> */
.L_x_333:
        /* <DEDUP_REMOVED lines=18> */
.L_x_334:
        /* <DEDUP_REMOVED lines=18> */
.L_x_335:
[----:B------:R-:W1:Y:S01]  /*afc0*/  S2R R0, SR_TID.X ;  /* 0x0000000000007919 */ /* 0x000e620000002100 */
[----:B------:R-:W-:Y:S05]  /*afd0*/  WARPSYNC.ALL ;  /* 0x0000000000007948 */ /* 0x000fea0003800000 */
[----:B------:R-:W-:Y:S01]  /*afe0*/  BAR.SYNC.DEFER_BLOCKING 0x1, 0x100 ;  /* 0x0044000000007b1d */ /* 0x000fe20000010000 */
[----:B------:R-:W-:Y:S02]  /*aff0*/  F2FP.BF16.F32.PACK_AB R136, R137, R136 ;  /* 0x000000888988723e */ /* 0x000fe400000010ff */
        /* <DEDUP_REMOVED lines=31> */
[----:B------:R-:W-:-:S02]  /*b1f0*/  SHF.R.U32.HI R3, RZ, 0x3, R2 ;  /* 0x00000003ff037819 */ /* 0x000fc40000011602 */
[----:B------:R-:W-:Y:S01]  /*b200*/  SHF.R.S32.HI R6, RZ, 0x7, R6 ;  /* 0x00000007ff067819 */ /* 0x000fe20000011406 */
[----:B------:R-:W1:Y:S01]  /*b210*/  SHFL.IDX PT, R2, R8, RZ, 0x1f ;  /* 0x00001fff08027589 */ /* 0x000e6200000e0000 */
[----:B------:R-:W-:Y:S02]  /*b220*/  LOP3.LUT R0, R0, R3, RZ, 0x3c, !PT ;  /* 0x0000000300007212 */ /* 0x000fe400078e3cff */
[----:B------:R-:W-:Y:S01]  /*b230*/  F2FP.BF16.F32.PACK_AB R163, R167, R166 ;  /* 0x000000a6a7a3723e */ /* 0x000fe200000010ff */
[----:B------:R-:W-:Y:S01]  /*b240*/  IMAD R5, R6, 0xa, R5 ;  /* 0x0000000a06057824 */ /* 0x000fe200078e0205 */
[----:B------:R-:W-:Y:S02]  /*b250*/  F2FP.BF16.F32.PACK_AB R169, R171, R170 ;  /* 0x000000aaaba9723e */ /* 0x000fe400000010ff */
[----:B------:R-:W-:Y:S01]  /*b260*/  F2FP.BF16.F32.PACK_AB R176, R177, R176 ;  /* 0x000000b0b1b0723e */ /* 0x000fe200000010ff */
[----:B------:R-:W-:Y:S01]  /*b270*/  IMAD.U32 R0, R5, 0x200, R0 ;  /* 0x0000020005007824 */ /* 0x000fe200078e0000 */
[----:B------:R-:W-:-:S02]  /*b280*/  F2FP.BF16.F32.PACK_AB R170, R173, R172 ;  /* 0x000000acadaa723e */ /* 0x000fc400000010ff */
[----:B------:R-:W-:Y:S02]  /*b290*/  F2FP.BF16.F32.PACK_AB R171, R175, R174 ;  /* 0x000000aeafab723e */ /* 0x000fe400000010ff */
[----:B------:R-:W-:Y:S02]  /*b2a0*/  LEA R0, R0, UR37, 0x1 ;  /* 0x0000002500007c11 */ /* 0x000fe4000f8e08ff */
[----:B------:R-:W-:Y:S02]  /*b2b0*/  F2FP.BF16.F32.PACK_AB R177, R179, R178 ;  /* 0x000000b2b3b1723e */ /* 0x000fe400000010ff */
[----:B------:R-:W-:Y:S01]  /*b2c0*/  F2FP.BF16.F32.PACK_AB R184, R185, R184 ;  /* 0x000000b8b9b8723e */ /* 0x000fe200000010ff */
[----:B------:R2:W-:Y:S01]  /*b2d0*/  STSM.16.MT88.4 [R0+0xa000], R136 ;  /* 0x00a0008800007844 */ /* 0x0005e20000004200 */
[----:B------:R-:W-:Y:S02]  /*b2e0*/  F2FP.BF16.F32.PACK_AB R178, R181, R180 ;  /* 0x000000b4b5b2723e */ /* 0x000fe400000010ff */
[----:B------:R-:W-:Y:S01]  /*b2f0*/  F2FP.BF16.F32.PACK_AB R179, R183, R182 ;  /* 0x000000b6b7b3723e */ /* 0x000fe200000010ff */
[----:B------:R2:W-:Y:S01]  /*b300*/  STSM.16.MT88.4 [R0+0xf000], R144 ;  /* 0x00f0009000007844 */ /* 0x0005e20000004200 */
[----:B------:R-:W-:-:S02]  /*b310*/  F2FP.BF16.F32.PACK_AB R185, R187, R186 ;  /* 0x000000babbb9723e */ /* 0x000fc400000010ff */
[----:B------:R-:W-:Y:S01]  /*b320*/  F2FP.BF16.F32.PACK_AB R192, R193, R192 ;  /* 0x000000c0c1c0723e */ /* 0x000fe200000010ff */
[----:B------:R2:W-:Y:S01]  /*b330*/  STSM.16.MT88.4 [R0+0xa800], R152 ;  /* 0x00a8009800007844 */ /* 0x0005e20000004200 */
        /* <DEDUP_REMOVED lines=20> */
[----:B------:R-:W-:Y:S01]  /*b480*/  F2FP.BF16.F32.PACK_AB R4, R57, R56 ;  /* 0x000000383904723e */ /* 0x000fe200000010ff */
[----:B------:R2:W-:Y:S01]  /*b490*/  STSM.16.MT88.4 [R0+0x11000], R208 ;  /* 0x011000d000007844 */ /* 0x0005e20000004200 */
[----:B------:R-:W-:Y:S02]  /*b4a0*/  F2FP.BF16.F32.PACK_AB R5, R59, R58 ;  /* 0x0000003a3b05723e */ /* 0x000fe400000010ff */
[----:B------:R-:W-:-:S02]  /*b4b0*/  F2FP.BF16.F32.PACK_AB R6, R61, R60 ;  /* 0x0000003c3d06723e */ /* 0x000fc400000010ff */
[----:B------:R-:W-:Y:S02]  /*b4c0*/  F2FP.BF16.F32.PACK_AB R7, R63, R62 ;  /* 0x0000003e3f07723e */ /* 0x000fe400000010ff */
[----:B------:R-:W-:Y:S02]  /*b4d0*/  F2FP.BF16.F32.PACK_AB R97, R99, R98 ;  /* 0x000000626361723e */ /* 0x000fe400000010ff */
[----:B------:R-:W-:Y:S01]  /*b4e0*/  F2FP.BF16.F32.PACK_AB R64, R65, R64 ;  /* 0x000000404140723e */ /* 0x000fe200000010ff */
[----:B------:R2:W-:Y:S01]  /*b4f0*/  STSM.16.MT88.4 [R0], R4 ;  /* 0x0000000400007844 */ /* 0x0005e20000004200 */
        /* <DEDUP_REMOVED lines=99> */
.L_x_337:
[----:B------:R-:W-:Y:S05]  /*bb30*/  BSYNC B0 ;  /* 0x0000000000007941 */ /* 0x000fea0003800000 */
.L_x_336:
[----:B------:R-:W-:-:S04]  /*bb40*/  DEPBAR.LE SB0, 0x0 ;  /* 0x000080000000791a */ /* 0x000fc80000000000 */
[----:B------:R-:W-:Y:S05]  /*bb50*/  EXIT ;  /* 0x000000000000794d */ /* 0x000fea0003800000 */
.L_x_331:
[----:B------:R-:W2:Y:S01]  /*bb60*/  S2R R0, SR_TID.X ;  /* 0x0000000000007919 */ /* 0x000ea20000002100 */
[----:B------:R-:W3:Y:S01]  /*bb70*/  S2UR UR8, SR_CTAID.Y ;  /* 0x00000000000879c3 */ /* 0x000ee20000002600 */
[----:B------:R-:W-:Y:S01]  /*bb80*/  BSSY B0, `(.L_x_338) ;  /* 0x0000033000007945 */ /* 0x000fe20003800000 */
[----:B------:R-:W4:Y:S06]  /*bb90*/  S2R R11, SR_CTAID.X ;  /* 0x00000000000b7919 */ /* 0x000f2c0000002500 */
[----:B------:R-:W5:Y:S08]  /*bba0*/  LDC.64 R4, c[0x0][0x820] ;  /* 0x00020800ff047b82 */ /* 0x000f700000000a00 */
[----:B------:R-:W4:Y:S08]  /*bbb0*/  LDC.64 R20, c[0x0][0x808] ;  /* 0x00020200ff147b82 */ /* 0x000f300000000a00 */
[----:B------:R-:W1:Y:S01]  /*bbc0*/  S2UR UR6, SR_CTAID.Z ;  /* 0x00000000000679c3 */ /* 0x000e620000002700 */
[----:B---3--:R-:W-:Y:S01]  /*bbd0*/  USHF.R.S32.HI UR9, URZ, 0x1f, UR8 ;  /* 0x0000001f3f097899 */ /* 0x008fe20008011408 */
[----:B--2---:R-:W-:-:S06]  /*bbe0*/  VIADD R3, R0, 0xffffff80 ;  /* 0xffffff8000037836 */ /* 0x004fcc0000000000 */
[----:B------:R-:W2:Y:S01]  /*bbf0*/  LDC.64 R12, c[0x0][0x828] ;  /* 0x00020a00ff0c7b82 */ /* 0x000ea20000000a00 */
[----:B------:R-:W-:-:S04]  /*bc00*/  SHF.R.S32.HI R0, RZ, 0x1f, R3 ;  /* 0x0000001fff007819 */ /* 0x000fc80000011403 */
[----:B------:R-:W-:Y:S01]  /*bc10*/  LEA.HI R8, R0, R3, RZ, 0x5 ;  /* 0x0000000300087211 */ /* 0x000fe200078f28ff */
[----:B----4-:R-:W-:Y:S02]  /*bc20*/  IMAD R17, R11, -0x50, R20 ;  /* 0xffffffb00b117824 */ /* 0x010fe400078e0214 */
[----:B------:R-:W3:Y:S01]  /*bc30*/  LDC.64 R18, c[0x0][0x850] ;  /* 0x00021400ff127b82 */ /* 0x000ee20000000a00 */
[----:B------:R-:W-:Y:S01]  /*bc40*/  LOP3.LUT R0, R8, 0x1fffffe0, RZ, 0xc0, !PT ;  /* 0x1fffffe008007812 */ /* 0x000fe200078ec0ff */
[----:B-1----:R-:W-:-:S04]  /*bc50*/  USHF.R.S32.HI UR7, URZ, 0x1f, UR6 ;  /* 0x0000001f3f077899 */ /* 0x002fc80008011406 */
[----:B------:R-:W-:Y:S02]  /*bc60*/  IMAD.IADD R0, R3, 0x1, -R0 ;  /* 0x0000000103007824 */ /* 0x000fe400078e0a00 */
[----:B------:R-:W1:Y:S02]  /*bc70*/  LDC.64 R22, c[0x0][0x858] ;  /* 0x00021600ff167b82 */ /* 0x000e640000000a00 */
[----:B------:R-:W-:Y:S02]  /*bc80*/  IMAD.SHL.U32 R6, R0, 0x8, RZ ;  /* 0x0000000800067824 */ /* 0x000fe400078e00ff */
[----:B-----5:R-:W-:-:S03]  /*bc90*/  IMAD R0, R4, UR9, RZ ;  /* 0x0000000904007c24 */ /* 0x020fc6000f8e02ff */
[----:B------:R-:W-:Y:S01]  /*bca0*/  SHF.R.S32.HI R7, RZ, 0x1f, R6 ;  /* 0x0000001fff077819 */ /* 0x000fe20000011406 */
[----:B------:R-:W-:Y:S02]  /*bcb0*/  IMAD R5, R5, UR8, R0 ;  /* 0x0000000805057c24 */ /* 0x000fe4000f8e0200 */
[----:B------:R-:W-:Y:S01]  /*bcc0*/  IMAD.WIDE.U32 R2, R4, UR8, R6 ;  /* 0x0000000804027c25 */ /* 0x000fe2000f8e0006 */
[----:B------:R-:W-:-:S03]  /*bcd0*/  SHF.R.S32.HI R4, RZ, 0x5, R8 ;  /* 0x00000005ff047819 */ /* 0x000fc60000011408 */
[----:B------:R-:W-:Y:S01]  /*bce0*/  IMAD.IADD R3, R3, 0x1, R5 ;  /* 0x0000000103037824 */ /* 0x000fe200078e0205 */
[C---:B------:R-:W-:Y:S01]  /*bcf0*/  ISETP.GE.AND P6, PT, R4.reuse, R17, PT ;  /* 0x000000110400720c */ /* 0x040fe20003fc6270 */
[C---:B------:R-:W-:Y:S01]  /*bd00*/  VIADD R0, R4.reuse, 0x8 ;  /* 0x0000000804007836 */ /* 0x040fe20000000000 */
[----:B------:R-:W-:Y:S01]  /*bd10*/  SHF.R.S32.HI R5, RZ, 0x1f, R4 ;  /* 0x0000001fff057819 */ /* 0x000fe20000011404 */
[----:B------:R-:W-:Y:S01]  /*bd20*/  VIADD R8, R4, 0x18 ;  /* 0x0000001804087836 */ /* 0x000fe20000000000 */
[----:B------:R-:W-:Y:S01]  /*bd30*/  ISETP.GE.OR P2, PT, R6, R21, P6 ;  /* 0x000000150600720c */ /* 0x000fe20003746670 */
[----:B------:R-:W-:Y:S01]  /*bd40*/  VIADD R10, R4, 0x20 ;  /* 0x00000020040a7836 */ /* 0x000fe20000000000 */
[-C--:B------:R-:W-:Y:S01]  /*bd50*/  ISETP.GE.AND P5, PT, R0, R17.reuse, PT ;  /* 0x000000110000720c */ /* 0x080fe20003fa6270 */
[----:B------:R-:W-:Y:S01]  /*bd60*/  VIADD R0, R4, 0x10 ;  /* 0x0000001004007836 */ /* 0x000fe20000000000 */
[-C--:B------:R-:W-:Y:S01]  /*bd70*/  ISETP.GE.AND P3, PT, R8, R17.reuse, PT ;  /* 0x000000110800720c */ /* 0x080fe20003f66270 */
[----:B--2---:R-:W-:Y:S01]  /*bd80*/  IMAD.WIDE.U32 R8, R12, UR6, R2 ;  /* 0x000000060c087c25 */ /* 0x004fe2000f8e0002 */
[----:B------:R-:W-:-:S02]  /*bd90*/  ISETP.GE.AND P0, PT, R10, R17, PT ;  /* 0x000000110a00720c */ /* 0x000fc40003f06270 */
[----:B------:R-:W-:Y:S01]  /*bda0*/  ISETP.GE.AND P4, PT, R0, R17, PT ;  /* 0x000000110000720c */ /* 0x000fe20003f86270 */
[----:B------:R-:W-:Y:S01]  /*bdb0*/  IMAD R0, R12, UR7, RZ ;  /* 0x000000070c007c24 */ /* 0x000fe2000f8e02ff */
[----:B------:R-:W-:Y:S01]  /*bdc0*/  ISETP.GE.OR P1, PT, R6, R21, P5 ;  /* 0x000000150600720c */ /* 0x000fe20002f26670 */
[----:B------:R-:W-:-:S04]  /*bdd0*/  IMAD.WIDE R2, R11, 0x50, R4 ;  /* 0x000000500b027825 */ /* 0x000fc800078e0204 */
[----:B------:R-:W-:-:S04]  /*bde0*/  IMAD R13, R13, UR6, R0 ;  /* 0x000000060d0d7c24 */ /* 0x000fc8000f8e0200 */
[----:B------:R-:W-:Y:S01]  /*bdf0*/  IMAD.IADD R13, R9, 0x1, R13 ;  /* 0x00000001090d7824 */ /* 0x000fe200078e020d */
[----:B------:R-:W-:Y:S06]  /*be00*/  @P2 BRA `(.L_x_339) ;  /* 0x0000000000282947 */ /* 0x000fec0003800000 */
[----:B------:R-:W-:Y:S01]  /*be10*/  ULDC.64 UR4, c[0x0][0x818] ;  /* 0x0002060000047ab9 */ /* 0x000fe20000000a00 */
        /* <DEDUP_REMOVED lines=9> */
.L_x_339:
[----:B------:R-:W-:Y:S05]  /*beb0*/  BSYNC B0 ;  /* 0x0000000000007941 */ /* 0x000fea0003800000 */
.L_x_338:
[----:B------:R-:W-:Y:S01]  /*bec0*/  BSSY B0, `(.L_x_340) ;  /* 0x0000010000007945 */ /* 0x000fe20003800000 */
[----:B------:R-:W-:-:S03]  /*bed0*/  ISETP.GE.OR P2, PT, R6, R21, P4 ;  /* 0x000000150600720c */ /* 0x000fc60002746670 */
[----:B------:R-:W-:Y:S10]  /*bee0*/  @P1 BRA `(.L_x_341) ;  /* 0x0000000000341947 */ /* 0x000ff40003800000 */
[----:B--2---:R-:W-:Y:S01]  /*bef0*/  IADD3 R15, P1, R2, 0x8, RZ ;  /* 0x00000008020f7810 */ /* 0x004fe20007f3e0ff */
[----:B------:R-:W-:Y:S01]  /*bf00*/  ULDC.64 UR4, c[0x0][0x818] ;  /* 0x0002060000047ab9 */ /* 0x000fe20000000a00 */
[----:B------:R-:W-:Y:S02]  /*bf10*/  IMAD.MOV.U32 R10, RZ, RZ, R8 ;  /* 0x000000ffff0a7224 */ /* 0x000fe400078e0008 */
        /* <DEDUP_REMOVED lines=10> */
.L_x_341:
[----:B------:R-:W-:Y:S05]  /*bfc0*/  BSYNC B0 ;  /* 0x0000000000007941 */ /* 0x000fea0003800000 */
.L_x_340:
[----:B------:R-:W-:Y:S01]  /*bfd0*/  BSSY B0, `(.L_x_342) ;  /* 0x0000010000007945 */ /* 0x000fe20003800000 */
[----:B------:R-:W-:-:S03]  /*bfe0*/  ISETP.GE.OR P1, PT, R6, R21, P3 ;  /* 0x000000150600720c */ /* 0x000fc60001f26670 */
[----:B------:R-:W-:Y:S10]  /*bff0*/  @P2 BRA `(.L_x_343) ;  /* 0x0000000000342947 */ /* 0x000ff40003800000 */
[----:B--2-4-:R-:W-:Y:S01]  /*c000*/  IADD3 R15, P2, R2, 0x10, RZ ;  /* 0x00000010020f7810 */ /* 0x014fe20007f5e0ff */
        /* <DEDUP_REMOVED lines=12> */
.L_x_343:
[----:B------:R-:W-:Y:S05]  /*c0d0*/  BSYNC B0 ;  /* 0x0000000000007941 */ /* 0x000fea0003800000 */
.L_x_342:
[----:B------:R-:W-:Y:S01]  /*c0e0*/  BSSY B0, `(.L_x_344) ;  /* 0x0000011000007945 */ /* 0x000fe20003800000 */
[----:B------:R-:W-:Y:S01]  /*c0f0*/  ISETP.GE.OR P2, PT, R6, R21, P0 ;  /* 0x000000150600720c */ /* 0x000fe20000746670 */
[----:B------:R-:W-:Y:S02]  /*c100*/  VIADD R0, R4, 0x28 ;  /* 0x0000002804007836 */ /* 0x000fe40000000000 */
[----:B------:R-:W-:Y:S10]  /*c110*/  @P1 BRA `(.L_x_345) ;  /* 0x0000000000341947 */ /* 0x000ff40003800000 */
[----:B--2-4-:R-:W-:Y:S01]  /*c120*/  IADD3 R15, P1, R2, 0x18, RZ ;  /* 0x00000018020f7810 */ /* 0x014fe20007f3e0ff */
[----:B------:R-:W-:Y:S01]  /*c130*/  ULDC.64 UR4, c[0x0][0x818] ;  /* 0x0002060000047ab9 */ /* 0x000fe20000000a00 */
[----:B------:R-:W-:-:S03]  /*c140*/  IMAD.MOV.U32 R11, RZ, RZ, R13 ;  /* 0x000000ffff0b7224 */ /* 0x000fc600078e000d */
        /* <DEDUP_REMOVED lines=9> */
[----:B------:R2:W-:Y:S02]  /*c1e0*/  STG.E.128 desc[UR60][R14.64], RZ ;  /* 0x000000ff0e007986 */ /* 0x0005e4000c101d3c */
.L_x_345:
[----:B------:R-:W-:Y:S05]  /*c1f0*/  BSYNC B0 ;  /* 0x0000000000007941 */ /* 0x000fea0003800000 */
.L_x_344:
[----:B------:R-:W-:Y:S01]  /*c200*/  BSSY B0, `(.L_x_346) ;  /* 0x0000010000007945 */ /* 0x000fe20003800000 */
[----:B------:R-:W-:-:S03]  /*c210*/  ISETP.GE.AND P1, PT, R0, R17, PT ;  /* 0x000000110000720c */ /* 0x000fc60003f26270 */
        /* <DEDUP_REMOVED lines=14> */
.L_x_347:
[----:B------:R-:W-:Y:S05]  /*c300*/  BSYNC B0 ;  /* 0x0000000000007941 */ /* 0x000fea0003800000 */
.L_x_346:
[----:B------:R-:W-:Y:S01]  /*c310*/  ISETP.GE.OR P2, PT, R6, R21, P1 ;  /* 0x000000150600720c */ /* 0x000fe20000f46670 */
[----:B------:R-:W-:Y:S01]  /*c320*/  ULDC UR4, c[0x0][0x83c] ;  /* 0x00020f0000047ab9 */ /* 0x000fe20000000800 */
[----:B------:R-:W-:Y:S01]  /*c330*/  BSSY B0, `(.L_x_348) ;  /* 0x0000010000007945 */ /* 0x000fe20003800000 */
[----:B------:R-:W-:-:S10]  /*c340*/  VIADD R0, R4, 0x30 ;  /* 0x0000003004007836 */ /* 0x000fd40000000000 */
[----:B------:R-:W-:Y:S05]  /*c350*/  @P2 BRA `(.L_x_349) ;  /* 0x0000000000342947 */ /* 0x000fea0003800000 */
        /* <DEDUP_REMOVED lines=13> */
.L_x_349:
[----:B------:R-:W-:Y:S05]  /*c430*/  BSYNC B0 ;  /* 0x0000000000007941 */ /* 0x000fea0003800000 */
.L_x_348:
[----:B------:R-:W-:Y:S01]  /*c440*/  ISETP.GE.OR P3, PT, R6, UR4, P3 ;  /* 0x0000000406007c0c */ /* 0x000fe20009f66670 */
[----:B------:R-:W-:Y:S01]  /*c450*/  BSSY B0, `(.L_x_350) ;  /* 0x000001c000007945 */ /* 0x000fe20003800000 */
[----:B------:R-:W-:Y:S01]  /*c460*/  ISETP.GE.AND P2, PT, R0, R17, PT ;  /* 0x000000110000720c */ /* 0x000fe20003f46270 */
[----:B------:R-:W-:Y:S01]  /*c470*/  VIADD R0, R4, 0x38 ;  /* 0x0000003804007836 */ /* 0x000fe20000000000 */
[----:B------:R-:W-:Y:S02]  /*c480*/  P2R R26, PR, RZ, 0x8 ;  /* 0x00000008ff1a7803 */ /* 0x000fe40000000000 */
[C---:B------:R-:W-:Y:S02]  /*c490*/  ISETP.GE.OR P3, PT, R6.reuse, R21, P2 ;  /* 0x000000150600720c */ /* 0x040fe40001766670 */
[C---:B------:R-:W-:Y:S02]  /*c4a0*/  ISETP.GE.OR P6, PT, R6.reuse, UR4, P6 ;  /* 0x0000000406007c0c */ /* 0x040fe4000b7c6670 */
[----:B------:R-:W-:-:S02]  /*c4b0*/  ISETP.GE.OR P5, PT, R6, UR4, P5 ;  /* 0x0000000406007c0c */ /* 0x000fc4000afa6670 */
[C---:B------:R-:W-:Y:S02]  /*c4c0*/  ISETP.GE.OR P4, PT, R6.reuse, UR4, P4 ;  /* 0x0000000406007c0c */ /* 0x040fe4000a786670 */
[----:B------:R-:W-:Y:S02]  /*c4d0*/  P2R R20, PR, RZ, 0x40 ;  /* 0x00000040ff147803 */ /* 0x000fe40000000000 */
[----:B------:R-:W-:Y:S02]  /*c4e0*/  P2R R24, PR, RZ, 0x20 ;  /* 0x00000020ff187803 */ /* 0x000fe40000000000 */
[C---:B------:R-:W-:Y:S02]  /*c4f0*/  ISETP.GE.OR P0, PT, R6.reuse, UR4, P0 ;  /* 0x0000000406007c0c */ /* 0x040fe40008706670 */
[----:B------:R-:W-:Y:S02]  /*c500*/  P2R R25, PR, RZ, 0x10 ;  /* 0x00000010ff197803 */ /* 0x000fe40000000000 */
[----:B------:R-:W-:-:S02]  /*c510*/  ISETP.GE.OR P1, PT, R6, UR4, P1 ;  /* 0x0000000406007c0c */ /* 0x000fc40008f26670 */
[----:B------:R-:W-:Y:S01]  /*c520*/  ISETP.GE.OR P2, PT, R6, UR4, P2 ;  /* 0x0000000406007c0c */ /* 0x000fe20009746670 */
[----:B------:R-:W-:-:S12]  /*c530*/  @P3 BRA `(.L_x_351) ;  /* 0x0000000000343947 */ /* 0x000fd80003800000 */
        /* <DEDUP_REMOVED lines=13> */
.L_x_351:
[----:B------:R-:W-:Y:S05]  /*c610*/  BSYNC B0 ;  /* 0x0000000000007941 */ /* 0x000fea0003800000 */
.L_x_350:
[----:B------:R-:W-:Y:S01]  /*c620*/  ISETP.GE.AND P3, PT, R0, R17, PT ;  /* 0x000000110000720c */ /* 0x000fe20003f66270 */
[----:B---3--:R-:W-:Y:S01]  /*c630*/  IMAD R0, R18, UR9, RZ ;  /* 0x0000000912007c24 */ /* 0x008fe2000f8e02ff */
[----:B------:R-:W-:Y:S02]  /*c640*/  BSSY B0, `(.L_x_352) ;  /* 0x0000013000007945 */ /* 0x000fe40003800000 */
[C---:B------:R-:W-:Y:S01]  /*c650*/  ISETP.GE.OR P4, PT, R6.reuse, R21, P3 ;  /* 0x000000150600720c */ /* 0x040fe20001f86670 */
[----:B------:R-:W-:Y:S01]  /*c660*/  IMAD R19, R19, UR8, R0 ;  /* 0x0000000813137c24 */ /* 0x000fe2000f8e0200 */
[----:B------:R-:W-:Y:S01]  /*c670*/  ISETP.GE.OR P3, PT, R6, UR4, P3 ;  /* 0x0000000406007c0c */ /* 0x000fe20009f66670 */
        /* <DEDUP_REMOVED lines=15> */
.L_x_353:
[----:B------:R-:W-:Y:S05]  /*c770*/  BSYNC B0 ;  /* 0x0000000000007941 */ /* 0x000fea0003800000 */
.L_x_352:
[----:B------:R-:W-:Y:S01]  /*c780*/  ISETP.GE.AND P4, PT, R0, R17, PT ;  /* 0x000000110000720c */ /* 0x000fe20003f86270 */
[----:B------:R-:W-:Y:S01]  /*c790*/  IMAD.WIDE.U32 R10, R18, UR8, R6 ;  /* 0x00000008120a7c25 */ /* 0x000fe2000f8e0006 */
[----:B------:R-:W-:Y:S02]  /*c7a0*/  BSSY B0, `(.L_x_354) ;  /* 0x0000013000007945 */ /* 0x000fe40003800000 */
[----:B------:R-:W-:Y:S01]  /*c7b0*/  ISETP.GE.OR P5, PT, R6, R21, P4 ;  /* 0x000000150600720c */ /* 0x000fe200027a6670 */
[----:B------:R-:W-:Y:S01]  /*c7c0*/  VIADD R0, R4, 0x48 ;  /* 0x0000004804007836 */ /* 0x000fe20000000000 */
[----:B------:R-:W-:Y:S01]  /*c7d0*/  ISETP.GE.OR P4, PT, R6, UR4, P4 ;  /* 0x0000000406007c0c */ /* 0x000fe2000a786670 */
[----:B--234-:R-:W-:-:S10]  /*c7e0*/  IMAD.IADD R15, R11, 0x1, R19 ;  /* 0x000000010b0f7824 */ /* 0x01cfd400078e0213 */
[----:B------:R-:W-:Y:S05]  /*c7f0*/  @P5 BRA `(.L_x_355) ;  /* 0x0000000000345947 */ /* 0x000fea0003800000 */
[----:B------:R-:W-:Y:S01]  /*c800*/  IADD3 R19, P5, R2, 0x40, RZ ;  /* 0x0000004002137810 */ /* 0x000fe20007fbe0ff */
        /* <DEDUP_REMOVED lines=12> */
.L_x_355:
[----:B------:R-:W-:Y:S05]  /*c8d0*/  BSYNC B0 ;  /* 0x0000000000007941 */ /* 0x000fea0003800000 */
.L_x_354:
[----:B------:R-:W-:Y:S01]  /*c8e0*/  ISETP.GE.AND P6, PT, R0, R17, PT ;  /* 0x000000110000720c */ /* 0x000fe20003fc6270 */
[----:B-1----:R-:W-:Y:S01]  /*c8f0*/  IMAD R0, R22, UR7, RZ ;  /* 0x0000000716007c24 */ /* 0x002fe2000f8e02ff */
[----:B------:R-:W-:Y:S01]  /*c900*/  BSSY B0, `(.L_x_356) ;  /* 0x0000014000007945 */ /* 0x000fe20003800000 */
[----:B------:R-:W-:Y:S01]  /*c910*/  IMAD.MOV.U32 R14, RZ, RZ, R10 ;  /* 0x000000ffff0e7224 */ /* 0x000fe200078e000a */
[C---:B------:R-:W-:Y:S01]  /*c920*/  ISETP.GE.OR P5, PT, R6.reuse, R21, P6 ;  /* 0x000000150600720c */ /* 0x040fe200037a6670 */
[----:B------:R-:W-:Y:S01]  /*c930*/  IMAD R11, R23, UR6, R0 ;  /* 0x00000006170b7c24 */ /* 0x000fe2000f8e0200 */
[----:B------:R-:W-:Y:S01]  /*c940*/  ISETP.GE.OR P6, PT, R6, UR4, P6 ;  /* 0x0000000406007c0c */ /* 0x000fe2000b7c6670 */
[----:B------:R-:W-:-:S10]  /*c950*/  IMAD.WIDE.U32 R6, R22, UR6, R14 ;  /* 0x0000000616067c25 */ /* 0x000fd4000f8e000e */
[----:B------:R-:W-:Y:S05]  /*c960*/  @P5 BRA `(.L_x_357) ;  /* 0x0000000000345947 */ /* 0x000fea0003800000 */
[----:B------:R-:W-:Y:S01]  /*c970*/  IADD3 R9, P5, R2, 0x48, RZ ;  /* 0x0000004802097810 */ /* 0x000fe20007fbe0ff */
        /* <DEDUP_REMOVED lines=12> */
.L_x_357:
[----:B------:R-:W-:Y:S05]  /*ca40*/  BSYNC B0 ;  /* 0x0000000000007941 */ /* 0x000fea0003800000 */
.L_x_356:
[----:B------:R-:W-:Y:S01]  /*ca50*/  ISETP.NE.AND P5, PT, R20, RZ, PT ;  /* 0x000000ff1400720c */ /* 0x000fe20003fa5270 */
[----:B------:R-:W-:Y:S01]  /*ca60*/  BSSY B0, `(.L_x_358) ;  /* 0x000000d000007945 */ /* 0x000fe20003800000 */
[----:B-1----:R-:W-:-:S11]  /*ca70*/  IMAD.IADD R9, R7, 0x1, R11 ;  /* 0x0000000107097824 */ /* 0x002fd600078e020b */
[----:B------:R-:W-:Y:S05]  /*ca80*/  @P5 BRA `(.L_x_359) ;  /* 0x0000000000285947 */ /* 0x000fea0003800000 */
        /* <DEDUP_REMOVED lines=10> */
.L_x_359:
[----:B------:R-:W-:Y:S05]  /*cb30*/  BSYNC B0 ;  /* 0x0000000000007941 */ /* 0x000fea0003800000 */
.L_x_358:
[----:B------:R-:W-:Y:S01]  /*cb40*/  ISETP.NE.AND P5, PT, R24, RZ, PT ;  /* 0x000000ff1800720c */ /* 0x000fe20003fa5270 */
[----:B------:R-:W-:-:S12]  /*cb50*/  BSSY B0, `(.L_x_360) ;  /* 0x000000f000007945 */ /* 0x000fd80003800000 */
[----:B------:R-:W-:Y:S05]  /*cb60*/  @P5 BRA `(.L_x_361) ;  /* 0x0000000000345947 */ /* 0x000fea0003800000 */
[----:B-1----:R-:W-:Y:S01]  /*cb70*/  IADD3 R11, P5, R2, 0x8, RZ ;  /* 0x00000008020b7810 */ /* 0x002fe20007fbe0ff */
        /* <DEDUP_REMOVED lines=12> */
.L_x_361:
[----:B------:R-:W-:Y:S05]  /*cc40*/  BSYNC B0 ;  /* 0x0000000000007941 */ /* 0x000fea0003800000 */
.L_x_360:
[----:B------:R-:W-:Y:S01]  /*cc50*/  ISETP.NE.AND P5, PT, R25, RZ, PT ;  /* 0x000000ff1900720c */ /* 0x000fe20003fa5270 */
[----:B------:R-:W-:-:S12]  /*cc60*/  BSSY B0, `(.L_x_362) ;  /* 0x000000f000007945 */ /* 0x000fd80003800000 */
[----:B------:R-:W-:Y:S05]  /*cc70*/  @P5 BRA `(.L_x_363) ;  /* 0x0000000000345947 */ /* 0x000fea0003800000 */
[----:B-1-3--:R-:W-:Y:S01]  /*cc80*/  IADD3 R11, P5, R2, 0x10, RZ ;  /* 0x00000010020b7810 */ /* 0x00afe20007fbe0ff */
        /* <DEDUP_REMOVED lines=12> */
.L_x_363:
[----:B------:R-:W-:Y:S05]  /*cd50*/  BSYNC B0 ;  /* 0x0000000000007941 */ /* 0x000fea0003800000 */
.L_x_362:
[----:B------:R-:W-:Y:S01]  /*cd60*/  ISETP.NE.AND P5, PT, R26, RZ, PT ;  /* 0x000000ff1a00720c */ /* 0x000fe20003fa5270 */
[----:B------:R-:W-:-:S12]  /*cd70*/  BSSY B0, `(.L_x_364) ;  /* 0x000000f000007945 */ /* 0x000fd80003800000 */
[----:B------:R-:W-:Y:S05]  /*cd80*/  @P5 BRA `(.L_x_365) ;  /* 0x0000000000345947 */ /* 0x000fea0003800000 */
[----:B-1-34-:R-:W-:Y:S01]  /*cd90*/  IADD3 R11, P5, R2, 0x18, RZ ;  /* 0x00000018020b7810 */ /* 0x01afe20007fbe0ff */
        /* <DEDUP_REMOVED lines=12> */
.L_x_365:
[----:B------:R-:W-:Y:S05]  /*ce60*/  BSYNC B0 ;  /* 0x0000000000007941 */ /* 0x000fea0003800000 */
.L_x_364:
[----:B------:R-:W-:Y:S04]  /*ce70*/  BSSY B0, `(.L_x_366) ;  /* 0x000000f000007945 */ /* 0x000fe80003800000 */
        /* <DEDUP_REMOVED lines=14> */
.L_x_367:
[----:B------:R-:W-:Y:S05]  /*cf60*/  BSYNC B0 ;  /* 0x0000000000007941 */ /* 0x000fea0003800000 */
.L_x_366:
        /* <DEDUP_REMOVED lines=15> */
.L_x_369:
[----:B------:R-:W-:Y:S05]  /*d060*/  BSYNC B0 ;  /* 0x0000000000007941 */ /* 0x000fea0003800000 */
.L_x_368:
        /* <DEDUP_REMOVED lines=15> */
.L_x_371:
[----:B------:R-:W-:Y:S05]  /*d160*/  BSYNC B0 ;  /* 0x0000000000007941 */ /* 0x000fea0003800000 */
.L_x_370:
        /* <DEDUP_REMOVED lines=15> */
.L_x_373:
[----:B------:R-:W-:Y:S05]  /*d260*/  BSYNC B0 ;  /* 0x0000000000007941 */ /* 0x000fea0003800000 */
.L_x_372:
        /* <DEDUP_REMOVED lines=15> */
.L_x_375:
[----:B------:R-:W-:Y:S05]  /*d360*/  BSYNC B0 ;  /* 0x0000000000007941 */ /* 0x000fea0003800000 */
.L_x_374:
[----:B------:R-:W-:Y:S04]  /*d370*/  BSSY B0, `(.L_x_376) ;  /* 0x000000f000007945 */ /* 0x000fe80003800000 */
[----:B------:R-:W-:Y:S05]  /*d380*/  @P6 BRA `(.L_x_377) ;  /* 0x0000000000346947 */ /* 0x000fea0003800000 */
[----:B------:R-:W-:Y:S01]  /*d390*/  IADD3 R5, P0, R2, 0x48, RZ ;  /* 0x0000004802057810 */ /* 0x000fe20007f1e0ff */
[----:B------:R-:W-:Y:S01]  /*d3a0*/  ULDC.64 UR4, c[0x0][0x848] ;  /* 0x0002120000047ab9 */ /* 0x000fe20000000a00 */
[----:B------:R-:W-:-:S03]  /*d3b0*/  IMAD.MOV.U32 R2, RZ, RZ, R6 ;  /* 0x000000ffff027224 */ /* 0x000fc600078e0006 */
        /* <DEDUP_REMOVED lines=10> */
.L_x_377:
[----:B------:R-:W-:Y:S05]  /*d460*/  BSYNC B0 ;  /* 0x0000000000007941 */ /* 0x000fea0003800000 */
.L_x_376:
[----:B------:R-:W-:Y:S05]  /*d470*/  EXIT ;  /* 0x000000000000794d */ /* 0x000fea0003800000 */
.L_x_306:
[----:B------:R-:W-:-:S08]  /*d480*/  NOP ;  /* 0x0000000000007918 */ /* 0x000fd00000000000 */
[----:B------:R-:W1:-:S00]  /*d490*/  USETMAXREG.DEALLOC.CTAPOOL 0x18 ;  /* 0x00000018000079c8 */ /* 0x000e4000080e0500 */
[----:B-1----:R-:W-:Y:S01]  /*d4a0*/  LOP3.LUT R2, R2, 0x3, RZ, 0xc0, !PT ;  /* 0x0000000302027812 */ /* 0x002fe200078ec0ff */
[----:B------:R-:W-:Y:S05]  /*d4b0*/  BSSY B0, `(.L_x_378) ;  /* 0x00001af000007945 */ /* 0x000fea0003800000 */
        /* <DEDUP_REMOVED lines=9> */
[----:B------:R-:W1:Y:S01]  /*d550*/  S2UR UR9, SR_CTAID.X ;  /* 0x00000000000979c3 */ /* 0x000e620000002500 */
[----:B------:R-:W-:Y:S01]  /*d560*/  ULDC UR6, c[0x0][0x280] ;  /* 0x0000a00000067ab9 */ /* 0x000fe20000000800 */
[----:B------:R-:W-:Y:S01]  /*d570*/  ULDC UR4, c[0x0][0x290] ;  /* 0x0000a40000047ab9 */ /* 0x000fe20000000800 */
[----:B------:R-:W-:Y:S01]  /*d580*/  ULDC UR5, c[0x0][0x74c] ;  /* 0x0001d30000057ab9 */ /* 0x000fe20000000800 */
[----:B------:R-:W-:-:S04]  /*d590*/  UIADD3 UR7, UR6, 0x3f, URZ ;  /* 0x0000003f06077890 */ /* 0x000fc8000fffe03f */
[----:B------:R-:W2:Y:S01]  /*d5a0*/  S2UR UR20, SR_CTAID.Y ;  /* 0x00000000001479c3 */ /* 0x000ea20000002600 */
[----:B-1----:R-:W-:Y:S02]  /*d5b0*/  UIMAD UR11, UR9, 0x50, URZ ;  /* 0x00000050090b78a4 */ /* 0x002fe4000f8e023f */
[----:B------:R-:W-:Y:S02]  /*d5c0*/  ISETP.LE.AND P0, PT, RZ, UR9, PT ;  /* 0x00000009ff007c0c */ /* 0x000fe4000bf03270 */
[----:B------:R-:W-:-:S04]  /*d5d0*/  UIADD3 UR4, -UR4, UR11, UR6 ;  /* 0x0000000b04047290 */ /* 0x000fc8000fffe106 */
[----:B------:R-:W-:-:S04]  /*d5e0*/  UIADD3 UR4, UR4, -UR5, URZ ;  /* 0x8000000504047290 */ /* 0x000fc8000fffe03f */
[----:B------:R-:W-:-:S04]  /*d5f0*/  USHF.R.S32.HI UR5, URZ, 0x1f, UR4 ;  /* 0x0000001f3f057899 */ /* 0x000fc80008011404 */
[----:B------:R-:W-:Y:S02]  /*d600*/  ULEA.HI UR5, UR5, UR4, URZ, 0x6 ;  /* 0x0000000405057291 */ /* 0x000fe4000f8f303f */
[----:B------:R-:W-:Y:S02]  /*d610*/  USHF.R.S32.HI UR4, URZ, 0x1f, UR7 ;  /* 0x0000001f3f047899 */ /* 0x000fe40008011407 */
[----:B------:R-:W-:Y:S02]  /*d620*/  USHF.R.S32.HI UR5, URZ, 0x6, UR5 ;  /* 0x000000063f057899 */ /* 0x000fe40008011405 */
[----:B------:R-:W-:Y:S02]  /*d630*/  ULEA.HI UR4, UR4, UR7, URZ, 0x6 ;  /* 0x0000000704047291 */ /* 0x000fe4000f8f303f */
[----:B------:R-:W-:Y:S02]  /*d640*/  UISETP.LT.AND UP0, UPT, URZ, UR5, UPT ;  /* 0x000000053f00728c */ /* 0x000fe4000bf01270 */
[----:B------:R-:W-:-:S02]  /*d650*/  USHF.R.S32.HI UR4, URZ, 0x6, UR4 ;  /* 0x000000063f047899 */ /* 0x000fc40008011404 */
[----:B------:R-:W-:-:S04]  /*d660*/  USEL UR8, URZ, UR5, !UP0 ;  /* 0x000000053f087287 */ /* 0x000fc8000c000000 */
[----:B------:R-:W-:Y:S01]  /*d670*/  IMAD.U32 R10, RZ, RZ, UR4 ;  /* 0x00000004ff0a7e24 */ /* 0x000fe2000f8e00ff */
[----:B--2---:R-:W-:Y:S07]  /*d680*/  @!P0 BRA `(.L_x_381) ;  /* 0x0000000000248947 */ /* 0x004fee0003800000 */
[----:B------:R-:W1:Y:S01]  /*d690*/  LDC R3, c[0x0][0x748] ;  /* 0x0001d200ff037b82 */ /* 0x000e620000000800 */
[----:B------:R-:W-:Y:S01]  /*d6a0*/  UIMAD UR6, UR9, 0x50, UR6 ;  /* 0x00000050090678a4 */ /* 0x000fe2000f8e0206 */
[----:B------:R-:W-:-:S03]  /*d6b0*/  ULDC UR4, c[0x0][0x290] ;  /* 0x0000a40000047ab9 */ /* 0x000fc60000000800 */
[----:B------:R-:W-:-:S06]  /*d6c0*/  UIADD3 UR4, -UR4, 0x8f, UR6 ;  /* 0x0000008f04047890 */ /* 0x000fcc000fffe106 */
[----:B-1----:R-:W-:-:S05]  /*d6d0*/  VIADD R3, R3, UR4 ;  /* 0x0000000403037c36 */ /* 0x002fca0008000000 */
[----:B------:R-:W-:-:S04]  /*d6e0*/  SHF.R.S32.HI R4, RZ, 0x1f, R3 ;  /* 0x0000001fff047819 */ /* 0x000fc80000011403 */
[----:B------:R-:W-:-:S04]  /*d6f0*/  LEA.HI R4, R4, R3, RZ, 0x6 ;  /* 0x0000000304047211 */ /* 0x000fc800078f30ff */
[----:B------:R-:W-:-:S04]  /*d700*/  SHF.R.S32.HI R3, RZ, 0x6, R4 ;  /* 0x00000006ff037819 */ /* 0x000fc80000011404 */
[----:B------:R-:W-:-:S07]  /*d710*/  VIMNMX R10, R3, R10, PT ;  /* 0x0000000a030a7248 */ /* 0x000fce0003fe0100 */
.L_x_381:
[----:B------:R-:W-:Y:S01]  /*d720*/  ISETP.GT.AND P0, PT, R10, UR8, PT ;  /* 0x000000080a007c0c */ /* 0x000fe2000bf04270 */
[----:B------:R-:W-:-:S12]  /*d730*/  IMAD.MOV.U32 R11, RZ, RZ, 0x1 ;  /* 0x00000001ff0b7424 */ /* 0x000fd800078e00ff */
[----:B------:R-:W-:Y:S05]  /*d740*/  @!P0 BRA `(.L_x_380) ;  /* 0x0000001400888947 */ /* 0x000fea0003800000 */
[----:B------:R-:W-:Y:S01]  /*d750*/  USHF.R.S32.HI UR10, URZ, 0x1f, UR20 ;  /* 0x0000001f3f0a7899 */ /* 0x000fe20008011414 */
[----:B------:R-:W-:Y:S01]  /*d760*/  IMAD.U32 R4, RZ, RZ, UR8 ;  /* 0x00000008ff047e24 */ /* 0x000fe2000f8e00ff */
[----:B------:R-:W-:Y:S01]  /*d770*/  ULDC.64 UR6, c[0x0][0x718] ;  /* 0x0001c60000067ab9 */ /* 0x000fe20000000a00 */
[----:B------:R-:W-:Y:S01]  /*d780*/  ULDC.64 UR12, c[0x0][0x730] ;  /* 0x0001cc00000c7ab9 */ /* 0x000fe20000000a00 */
[----:B------:R-:W-:Y:S01]  /*d790*/  UIMAD.WIDE.U32 UR4, UR20, UR6, URZ ;  /* 0x00000006140472a5 */ /* 0x000fe2000f8e003f */
[----:B------:R-:W-:Y:S01]  /*d7a0*/  BSSY B1, `(.L_x_380) ;  /* 0x000015c000017945 */ /* 0x000fe20003800000 */
[----:B------:R-:W-:Y:S01]  /*d7b0*/  UIMAD UR6, UR10, UR6, URZ ;  /* 0x000000060a0672a4 */ /* 0x000fe2000f8e023f */
[----:B------:R-:W-:Y:S01]  /*d7c0*/  IMAD.MOV.U32 R2, RZ, RZ, RZ ;  /* 0x000000ffff027224 */ /* 0x000fe200078e00ff */
[----:B------:R-:W-:Y:S01]  /*d7d0*/  UIMAD UR10, UR10, UR12, URZ ;  /* 0x0000000c0a0a72a4 */ /* 0x000fe2000f8e023f */
[----:B------:R-:W-:Y:S01]  /*d7e0*/  IMAD.MOV.U32 R11, RZ, RZ, 0x1 ;  /* 0x00000001ff0b7424 */ /* 0x000fe200078e00ff */
[----:B------:R-:W-:-:S02]  /*d7f0*/  UIMAD UR9, UR20, UR7, UR6 ;  /* 0x00000007140972a4 */ /* 0x000fc4000f8e0206 */
[----:B------:R-:W-:Y:S02]  /*d800*/  UIMAD.WIDE.U32 UR6, UR20, UR12, URZ ;  /* 0x0000000c140672a5 */ /* 0x000fe4000f8e003f */
[----:B------:R-:W-:Y:S01]  /*d810*/  USHF.R.S32.HI UR39, URZ, 0x1f, UR21 ;  /* 0x0000001f3f277899 */ /* 0x000fe20008011415 */
[----:B------:R-:W-:Y:S01]  /*d820*/  ULDC UR12, c[0x0][0x2e8] ;  /* 0x0000ba00000c7ab9 */ /* 0x000fe20000000800 */
[----:B------:R-:W-:Y:S01]  /*d830*/  ULDC.64 UR30, c[0x0][0x720] ;  /* 0x0001c800001e7ab9 */ /* 0x000fe20000000a00 */
[----:B------:R-:W-:Y:S02]  /*d840*/  UISETP.NE.AND UP0, UPT, UR12, 0x1, UPT ;  /* 0x000000010c00788c */ /* 0x000fe4000bf05270 */
[----:B------:R-:W-:Y:S01]  /*d850*/  UIMAD UR46, UR39, UR30, URZ ;  /* 0x0000001e272e72a4 */ /* 0x000fe2000f8e023f */
[----:B------:R-:W-:Y:S01]  /*d860*/  ELECT P0, URZ, PT ;  /* 0x00000000003f782f */ /* 0x000fe20003800000 */
[----:B------:R-:W-:Y:S02]  /*d870*/  UIMAD UR10, UR20, UR13, UR10 ;  /* 0x0000000d140a72a4 */ /* 0x000fe4000f8e020a */
[----:B------:R-:W-:Y:S01]  /*d880*/  UIADD3 UR5, UR5, UR9, URZ ;  /* 0x0000000905057290 */ /* 0x000fe2000fffe03f */
[----:B------:R-:W-:Y:S01]  /*d890*/  ULDC.64 UR22, c[0x0][0x738] ;  /* 0x0001ce0000167ab9 */ /* 0x000fe20000000a00 */
[----:B------:R-:W-:-:S02]  /*d8a0*/  UIMAD UR46, UR21, UR31, UR46 ;  /* 0x0000001f152e72a4 */ /* 0x000fc4000f8e022e */
[----:B------:R-:W-:Y:S02]  /*d8b0*/  UIMAD UR39, UR39, UR22, URZ ;  /* 0x00000016272772a4 */ /* 0x000fe4000f8e023f */
[----:B------:R-:W-:Y:S02]  /*d8c0*/  UIADD3 UR7, UR7, UR10, URZ ;  /* 0x0000000a07077290 */ /* 0x000fe4000fffe03f */
[----:B------:R-:W-:Y:S02]  /*d8d0*/  UIMAD.WIDE.U32 UR30, UR21, UR30, UR4 ;  /* 0x0000001e151e72a5 */ /* 0x000fe4000f8e0004 */
[----:B------:R-:W-:Y:S01]  /*d8e0*/  UIMAD UR39, UR21, UR23, UR39 ;  /* 0x00000017152772a4 */ /* 0x000fe2000f8e0227 */
[----:B------:R-:W-:Y:S01]  /*d8f0*/  @UP0 ULDC UR4, c[0x0][0x2ec] ;  /* 0x0000bb0000040ab9 */ /* 0x000fe20000000800 */
[----:B------:R-:W-:Y:S02]  /*d900*/  UIMAD.WIDE.U32 UR22, UR21, UR22, UR6 ;  /* 0x00000016151672a5 */ /* 0x000fe4000f8e0006 */
[----:B------:R-:W-:Y:S01]  /*d910*/  UIMAD.WIDE.U32 UR4, UR20, UR4, URZ ;  /* 0x00000004140472a5 */ /* 0x000fe2000f8e003f */
[----:B------:R-:W-:Y:S01]  /*d920*/  @UP0 ULDC UR6, c[0x0][0x2f0] ;  /* 0x0000bc0000060ab9 */ /* 0x000fe20000000800 */
[----:B------:R-:W-:-:S02]  /*d930*/  UMOV UR12, UR20 ;  /* 0x00000014000c7c82 */ /* 0x000fc40008000000 */
[----:B------:R-:W-:Y:S01]  /*d940*/  @UP0 USHF.R.U32.HI UR12, URZ, UR6, UR5 ;  /* 0x000000063f0c0299 */ /* 0x000fe20008011605 */
[----:B------:R-:W-:Y:S11]  /*d950*/  @!P0 BRA `(.L_x_382) ;  /* 0x0000001400008947 */ /* 0x000ff60003800000 */
[----:B------:R-:W1:Y:S01]  /*d960*/  S2R R2, SR_CgaCtaId ;  /* 0x0000000000027919 */ /* 0x000e620000008800 */
[----:B------:R-:W-:-:S04]  /*d970*/  MOV R5, 0x400 ;  /* 0x0000040000057802 */ /* 0x000fc80000000f00 */
[----:B-1----:R-:W-:Y:S01]  /*d980*/  LEA R5, R2, R5, 0x18 ;  /* 0x0000000502057211 */ /* 0x002fe200078ec0ff */
[----:B------:R-:W-:-:S05]  /*d990*/  IMAD.MOV.U32 R2, RZ, RZ, 0x1 ;  /* 0x00000001ff027424 */ /* 0x000fca00078e00ff */
[----:B------:R-:W-:-:S04]  /*d9a0*/  SHF.L.U32 R2, R2, 0x1f, RZ ;  /* 0x0000001f02027819 */ /* 0x000fc800000006ff */
[----:B------:R-:W1:Y:S02]  /*d9b0*/  SYNCS.PHASECHK.TRANS64.TRYWAIT P0, [R5+URZ+0x31820], R2 ;  /* 0x03182002050075a7 */ /* 0x000e64000800017f */
[----:B-1----:R-:W-:Y:S05]  /*d9c0*/  @!P0 BRA `(.L_x_383) ;  /* 0x0000001400b88947 */ /* 0x002fea0003800000 */
.L_x_399:
[----:B------:R-:W-:Y:S01]  /*d9d0*/  ISETP.NE.AND P0, PT, R0, RZ, PT ;  /* 0x000000ff0000720c */ /* 0x000fe20003f05270 */
[----:B------:R-:W-:Y:S02]  /*d9e0*/  IMAD.U32 R8, RZ, RZ, UR31 ;  /* 0x0000001fff087e24 */ /* 0x000fe4000f8e00ff */
[----:B------:R-:W-:Y:S02]  /*d9f0*/  IMAD.U32 R6, RZ, RZ, UR23 ;  /* 0x00000017ff067e24 */ /* 0x000fe4000f8e00ff */
[----:B------:R-:W-:Y:S02]  /*da00*/  VIADD R8, R8, UR46 ;  /* 0x0000002e08087c36 */ /* 0x000fe40008000000 */
[----:B------:R-:W-:Y:S02]  /*da10*/  VIADD R6, R6, UR39 ;  /* 0x0000002706067c36 */ /* 0x000fe40008000000 */
[----:B------:R-:W-:-:S04]  /*da20*/  IMAD.MOV.U32 R7, RZ, RZ, 0x1 ;  /* 0x00000001ff077424 */ /* 0x000fc800078e00ff */
[----:B------:R-:W-:Y:S05]  /*da30*/  @P0 BRA `(.L_x_384) ;  /* 0x0000000000140947 */ /* 0x000fea0003800000 */
[----:B------:R-:W-:Y:S01]  /*da40*/  LOP3.LUT P1, RZ, R21, 0x1f, RZ, 0xc0, !PT ;  /* 0x0000001f15ff7812 */ /* 0x000fe2000782c0ff */
[----:B-1----:R-:W-:-:S04]  /*da50*/  IMAD.MOV.U32 R2, RZ, RZ, 0x8100 ;  /* 0x00008100ff027424 */ /* 0x002fc800078e00ff */
[----:B------:R2:W-:Y:S08]  /*da60*/  SYNCS.ARRIVE.TRANS64 RZ, [R5+URZ+0x31810], R2 ;  /* 0x0318100205ff79a7 */ /* 0x0005f0000800003f */
[----:B------:R-:W-:Y:S05]  /*da70*/  @!P1 BRA `(.L_x_384) ;  /* 0x0000000000049947 */ /* 0x000fea0003800000 */
[----:B------:R-:W-:Y:S01]  /*da80*/  BPT.TRAP 0x1 ;  /* 0x000000040000795c */ /* 0x000fe20000300000 */
.L_x_384:
[----:B-12---:R-:W1:Y:S01]  /*da90*/  LDC.64 R2, c[0x0][0x198] ;  /* 0x00006600ff027b82 */ /* 0x006e620000000a00 */
[----:B------:R-:W-:Y:S01]  /*daa0*/  R2UR UR38, R8 ;  /* 0x00000000082672ca */ /* 0x000fe200000e0000 */
[----:B------:R-:W-:Y:S01]  /*dab0*/  ULDC.64 UR14, c[0x0][0x700] ;  /* 0x0001c000000e7ab9 */ /* 0x000fe20000000a00 */
[----:B------:R-:W-:Y:S01]  /*dac0*/  R2UR UR19, R4 ;  /* 0x00000000041372ca */ /* 0x000fe200000e0000 */
[----:B------:R-:W-:Y:S01]  /*dad0*/  UMOV UR50, 0x0 ;  /* 0x0000000000327882 */ /* 0x000fe20000000000 */
[----:B------:R-:W-:Y:S01]  /*dae0*/  R2UR UR8, R5 ;  /* 0x00000000050872ca */ /* 0x000fe200000e0000 */
[----:B------:R-:W-:Y:S01]  /*daf0*/  UMOV UR51, 0x14f00000 ;  /* 0x14f0000000337882 */ /* 0x000fe20000000000 */
[----:B------:R-:W-:Y:S01]  /*db00*/  UMOV UR18, URZ ;  /* 0x0000003f00127c82 */ /* 0x000fe20008000000 */
        /* <DEDUP_REMOVED lines=8> */
[----:B------:R-:W-:Y:S01]  /*db90*/  USHF.L.U32 UR19, UR19, 0x6, URZ ;  /* 0x0000000613137899 */ /* 0x000fe2000800063f */
[----:B------:R-:W-:Y:S01]  /*dba0*/  IMAD.MOV.U32 R12, RZ, RZ, 0x14000 ;  /* 0x00014000ff0c7424 */ /* 0x000fe200078e00ff */
[----:B------:R-:W-:Y:S01]  /*dbb0*/  UIADD3 UR17, UR8, 0x31810, URZ ;  /* 0x0003181008117890 */ /* 0x000fe2000fffe03f */
[----:B------:R-:W-:Y:S01]  /*dbc0*/  VIADD R10, R10, 0xffffffff ;  /* 0xffffffff0a0a7836 */ /* 0x000fe20000000000 */
[----:B------:R-:W-:-:S02]  /*dbd0*/  UIADD3 UR9, UP0, UR19, UR30, URZ ;  /* 0x0000001e13097290 */ /* 0x000fc4000ff1e03f */
[----:B------:R-:W-:Y:S01]  /*dbe0*/  UIADD3 UR16, UR8, 0x14100, URZ ;  /* 0x0001410008107890 */ /* 0x000fe2000fffe03f */
[----:B-1----:R-:W-:Y:S01]  /*dbf0*/  IMAD.MOV.U32 R8, RZ, RZ, R2 ;  /* 0x000000ffff087224 */ /* 0x002fe200078e0002 */
[----:B------:R-:W-:Y:S02]  /*dc00*/  ULEA.HI.X.SX32 UR10, UR19, UR38, 0x1, UP0 ;  /* 0x00000026130a7291 */ /* 0x000fe400080f0e3f */
[----:B------:R-:W-:Y:S02]  /*dc10*/  ULEA UR54, UP0, UR9, UR14, 0x2 ;  /* 0x0000000e09367291 */ /* 0x000fe4000f80103f */
[C---:B------:R-:W-:Y:S01]  /*dc20*/  IADD3 R9, P1, R8.reuse, 0xf0, RZ ;  /* 0x000000f008097810 */ /* 0x040fe20007f3e0ff */
[----:B------:R-:W-:Y:S02]  /*dc30*/  UIADD3 UR40, UR8, 0x16100, URZ ;  /* 0x0001610008287890 */ /* 0x000fe4000fffe03f */
[----:B------:R-:W-:Y:S01]  /*dc40*/  UIADD3 UR32, UR8, 0x18100, URZ ;  /* 0x0001810008207890 */ /* 0x000fe2000fffe03f */
[----:B------:R-:W-:Y:S01]  /*dc50*/  R2UR UR48, R9 ;  /* 0x00000000093072ca */ /* 0x000fe200000e0000 */
[----:B------:R-:W-:Y:S01]  /*dc60*/  UIADD3 UR24, UR8, 0x1a100, URZ ;  /* 0x0001a10008187890 */ /* 0x000fe2000fffe03f */
[----:B------:R-:W-:Y:S01]  /*dc70*/  IADD3 R9, P2, R8, 0x2f0, RZ ;  /* 0x000002f008097810 */ /* 0x000fe20007f5e0ff */
[----:B------:R-:W-:-:S02]  /*dc80*/  UIADD3 UR52, UR8, 0x2c100, URZ ;  /* 0x0002c10008347890 */ /* 0x000fc4000fffe03f */
[----:B------:R-:W-:Y:S01]  /*dc90*/  ULEA.HI.X UR55, UR9, UR15, UR10, 0x2, UP0 ;  /* 0x0000000f09377291 */ /* 0x000fe200080f140a */
[----:B------:R-:W-:Y:S01]  /*dca0*/  R2UR UR4, R9 ;  /* 0x00000000090472ca */ /* 0x000fe200000e0000 */
[----:B------:R-:W-:Y:S01]  /*dcb0*/  UMOV UR41, UR17 ;  /* 0x0000001100297c82 */ /* 0x000fe20008000000 */
[----:B------:R-:W-:Y:S01]  /*dcc0*/  IADD3 R9, P3, R8, 0x3f0, RZ ;  /* 0x000003f008097810 */ /* 0x000fe20007f7e0ff */
[----:B------:R-:W-:Y:S01]  /*dcd0*/  UMOV UR43, UR19 ;  /* 0x00000013002b7c82 */ /* 0x000fe20008000000 */
[----:B------:R-:W-:Y:S01]  /*dce0*/  UMOV UR33, UR17 ;  /* 0x0000001100217c82 */ /* 0x000fe20008000000 */
[----:B------:R-:W-:Y:S01]  /*dcf0*/  UMOV UR35, UR19 ;  /* 0x0000001300237c82 */ /* 0x000fe20008000000 */
[----:B------:R-:W-:Y:S01]  /*dd00*/  R2UR UR6, R9 ;  /* 0x00000000090672ca */ /* 0x000fe200000e0000 */
[----:B------:R-:W-:Y:S01]  /*dd10*/  IMAD.MOV.U32 R9, RZ, RZ, R3 ;  /* 0x000000ffff097224 */ /* 0x000fe200078e0003 */
[----:B------:R-:W-:Y:S01]  /*dd20*/  UMOV UR29, UR21 ;  /* 0x00000015001d7c82 */ /* 0x000fe20008000000 */
[----:B------:R-:W-:Y:S01]  /*dd30*/  UMOV UR25, UR17 ;  /* 0x0000001100197c82 */ /* 0x000fe20008000000 */
[----:B------:R-:W-:Y:S01]  /*dd40*/  UMOV UR27, UR19 ;  /* 0x00000013001b7c82 */ /* 0x000fe20008000000 */
[--C-:B------:R-:W-:Y:S01]  /*dd50*/  IMAD.X R11, RZ, RZ, R9.reuse, P1 ;  /* 0x000000ffff0b7224 */ /* 0x100fe200008e0609 */
[----:B------:R-:W-:Y:S01]  /*dd60*/  UMOV UR9, 0x10 ;  /* 0x0000001000097882 */ /* 0x000fe20000000000 */
[----:B------:R-:W-:Y:S01]  /*dd70*/  UMOV UR53, UR17 ;  /* 0x0000001100357c82 */ /* 0x000fe20008000000 */
[----:B------:R-:W-:Y:S01]  /*dd80*/  UMOV UR13, UR21 ;  /* 0x00000015000d7c82 */ /* 0x000fe20008000000 */
[----:B------:R-:W-:Y:S01]  /*dd90*/  UMOV UR10, UR18 ;  /* 0x00000012000a7c82 */ /* 0x000fe20008000000 */
[----:B------:R-:W-:Y:S01]  /*dda0*/  R2UR UR49, R11 ;  /* 0x000000000b3172ca */ /* 0x000fe200000e0000 */
[--C-:B------:R-:W-:Y:S01]  /*ddb0*/  IMAD.X R11, RZ, RZ, R9.reuse, P2 ;  /* 0x000000ffff0b7224 */ /* 0x100fe200010e0609 */
[----:B------:R-:W-:Y:S01]  /*ddc0*/  UIADD3 UR56, UR8, 0x5000, URZ ;  /* 0x0000500008387890 */ /* 0x000fe2000fffe03f */
[----:B------:R-:W-:Y:S01]  /*ddd0*/  ISETP.GE.AND P1, PT, R4, R10, PT ;  /* 0x0000000a0400720c */ /* 0x000fe20003f26270 */
[----:B------:R-:W-:Y:S01]  /*dde0*/  UMOV UR58, 0x80 ;  /* 0x00000080003a7882 */ /* 0x000fe20000000000 */
[----:B------:R-:W-:Y:S01]  /*ddf0*/  UMOV UR59, UR11 ;  /* 0x0000000b003b7c82 */ /* 0x000fe20008000000 */
[----:B------:R-:W-:Y:S01]  /*de00*/  R2UR UR5, R11 ;  /* 0x000000000b0572ca */ /* 0x000fe200000e0000 */
[----:B------:R-:W-:Y:S01]  /*de10*/  IMAD.X R11, RZ, RZ, R9, P3 ;  /* 0x000000ffff0b7224 */ /* 0x000fe200018e0609 */
[----:B------:R-:W-:Y:S01]  /*de20*/  UMOV UR60, UR12 ;  /* 0x0000000c003c7c82 */ /* 0x000fe20008000000 */
[----:B------:R-:W-:-:S03]  /*de30*/  UMOV UR61, UR21 ;  /* 0x00000015003d7c82 */ /* 0x000fc60008000000 */
[----:B------:R-:W-:Y:S01]  /*de40*/  R2UR UR7, R11 ;  /* 0x000000000b0772ca */ /* 0x000fe200000e0000 */
[----:B------:R1:W-:Y:S01]  /*de50*/  UTMALDG.4D [UR16], [UR48], desc[UR50] ;  /* 0x00003210300075b4 */ /* 0x0003e20008019000 */
[----:B------:R-:W-:Y:S01]  /*de60*/  IMAD.MOV.U32 R11, RZ, RZ, 0x1 ;  /* 0x00000001ff0b7424 */ /* 0x000fe200078e00ff */
[----:B------:R2:W-:Y:S01]  /*de70*/  UTMALDG.4D [UR40], [UR48], desc[UR50] ;  /* 0x00003228300075b4 */ /* 0x0005e20008019000 */
[----:B------:R3:W-:Y:S01]  /*de80*/  UTMALDG.4D [UR32], [UR48], desc[UR50] ;  /* 0x00003220300075b4 */ /* 0x0007e20008019000 */
[----:B------:R-:W-:Y:S01]  /*de90*/  UTMALDG.4D [UR24], [UR48], desc[UR50] ;  /* 0x00003218300075b4 */ /* 0x000fe20008019000 */
[----:B-1----:R-:W-:Y:S01]  /*dea0*/  UMOV UR16, 0x0 ;  /* 0x0000000000107882 */ /* 0x002fe20000000000 */
[----:B------:R-:W-:Y:S01]  /*deb0*/  UMOV UR17, 0x10000000 ;  /* 0x1000000000117882 */ /* 0x000fe20000000000 */
[----:B------:R1:W-:Y:S01]  /*dec0*/  UBLKCP.S.G [UR52], [UR54], UR9 ;  /* 0x00000034360073ba */ /* 0x0003e20008000209 */
[----:B------:R4:W-:Y:S01]  /*ded0*/  SYNCS.ARRIVE.TRANS64 RZ, [R5+URZ+0x31800], R12 ;  /* 0x0318000c05ff79a7 */ /* 0x0009e2000800003f */
[----:B--2---:R-:W-:Y:S01]  /*dee0*/  UIADD3 UR40, UR8, 0xa000, URZ ;  /* 0x0000a00008287890 */ /* 0x004fe2000fffe03f */
[----:B------:R-:W-:Y:S01]  /*def0*/  UMOV UR43, UR11 ;  /* 0x0000000b002b7c82 */ /* 0x000fe20008000000 */
[----:B------:R-:W-:Y:S01]  /*df00*/  UMOV UR44, UR12 ;  /* 0x0000000c002c7c82 */ /* 0x000fe20008000000 */
[----:B------:R-:W-:Y:S01]  /*df10*/  UMOV UR42, UR18 ;  /* 0x00000012002a7c82 */ /* 0x000fe20008000000 */
[----:B---3--:R-:W-:Y:S01]  /*df20*/  UIADD3 UR32, UR8, 0xc800, URZ ;  /* 0x0000c80008207890 */ /* 0x008fe2000fffe03f */
[----:B----4-:R-:W-:Y:S01]  /*df30*/  IMAD.MOV.U32 R12, RZ, RZ, 0x1 ;  /* 0x00000001ff0c7424 */ /* 0x010fe200078e00ff */
[----:B------:R-:W-:Y:S01]  /*df40*/  UMOV UR34, 0x40 ;  /* 0x0000004000227882 */ /* 0x000fe20000000000 */
[----:B------:R-:W-:Y:S01]  /*df50*/  UMOV UR35, UR11 ;  /* 0x0000000b00237c82 */ /* 0x000fe20008000000 */
[----:B------:R-:W-:Y:S01]  /*df60*/  UMOV UR36, UR12 ;  /* 0x0000000c00247c82 */ /* 0x000fe20008000000 */
[----:B-1----:R-:W-:-:S02]  /*df70*/  UIADD3 UR9, UR8, 0x31800, URZ ;  /* 0x0003180008097890 */ /* 0x002fc4000fffe03f */
[----:B------:R-:W-:Y:S01]  /*df80*/  UIADD3 UR24, UR8, 0x2800, URZ ;  /* 0x0000280008187890 */ /* 0x000fe2000fffe03f */
[----:B------:R-:W-:Y:S01]  /*df90*/  UMOV UR26, 0x40 ;  /* 0x00000040001a7882 */ /* 0x000fe20000000000 */
[----:B------:R-:W-:Y:S01]  /*dfa0*/  UMOV UR27, UR11 ;  /* 0x0000000b001b7c82 */ /* 0x000fe20008000000 */
[----:B------:R-:W-:Y:S02]  /*dfb0*/  UMOV UR28, UR12 ;  /* 0x0000000c001c7c82 */ /* 0x000fe40008000000 */
[----:B------:R-:W-:Y:S01]  /*dfc0*/  UMOV UR25, UR9 ;  /* 0x0000000900197c82 */ /* 0x000fe20008000000 */
[----:B------:R-:W-:Y:S02]  /*dfd0*/  UIADD3 UR48, UR8, 0x7800, URZ ;  /* 0x0000780008307890 */ /* 0x000fe4000fffe03f */
[----:B------:R1:W-:Y:S01]  /*dfe0*/  UTMALDG.4D [UR8], [UR4], desc[UR16] ;  /* 0x00001008040075b4 */ /* 0x0003e20008019000 */
[----:B------:R-:W-:Y:S01]  /*dff0*/  UMOV UR57, UR9 ;  /* 0x0000000900397c82 */ /* 0x000fe20008000000 */
[----:B------:R-:W-:Y:S01]  /*e000*/  UMOV UR50, 0xc0 ;  /* 0x000000c000327882 */ /* 0x000fe20000000000 */
[----:B------:R-:W-:Y:S01]  /*e010*/  UMOV UR51, UR11 ;  /* 0x0000000b00337c82 */ /* 0x000fe20008000000 */
[----:B------:R-:W-:Y:S01]  /*e020*/  UMOV UR52, UR12 ;  /* 0x0000000c00347c82 */ /* 0x000fe20008000000 */
[----:B------:R-:W-:Y:S01]  /*e030*/  UMOV UR53, UR21 ;  /* 0x0000001500357c82 */ /* 0x000fe20008000000 */
[----:B------:R-:W-:Y:S01]  /*e040*/  UMOV UR49, UR9 ;  /* 0x0000000900317c82 */ /* 0x000fe20008000000 */
[----:B------:R-:W-:Y:S01]  /*e050*/  UMOV UR41, UR9 ;  /* 0x0000000900297c82 */ /* 0x000fe20008000000 */
[----:B------:R2:W-:Y:S01]  /*e060*/  UTMALDG.4D [UR24], [UR4], desc[UR16] ;  /* 0x00001018040075b4 */ /* 0x0005e20008019000 */
[----:B------:R-:W-:Y:S01]  /*e070*/  UMOV UR33, UR9 ;  /* 0x0000000900217c82 */ /* 0x000fe20008000000 */
[----:B------:R3:W-:Y:S01]  /*e080*/  UTMALDG.4D [UR56], [UR4], desc[UR16] ;  /* 0x00001038040075b4 */ /* 0x0007e20008019000 */
[----:B------:R3:W-:Y:S01]  /*e090*/  UTMALDG.4D [UR48], [UR4], desc[UR16] ;  /* 0x00001030040075b4 */ /* 0x0007e20008019000 */
[----:B-1----:R-:W-:Y:S01]  /*e0a0*/  UMOV UR10, 0xc0 ;  /* 0x000000c0000a7882 */ /* 0x002fe20000000000 */
[----:B------:R3:W-:Y:S01]  /*e0b0*/  UTMALDG.4D [UR40], [UR6], desc[UR16] ;  /* 0x00001028060075b4 */ /* 0x0007e20008019000 */
[----:B--2---:R-:W-:-:S02]  /*e0c0*/  UIADD3 UR24, UR8, 0xf000, URZ ;  /* 0x0000f00008187890 */ /* 0x004fc4000fffe03f */
[----:B------:R-:W-:Y:S01]  /*e0d0*/  UIADD3 UR8, UR8, 0x11800, URZ ;  /* 0x0001180008087890 */ /* 0x000fe2000fffe03f */
[----:B------:R-:W-:Y:S01]  /*e0e0*/  UMOV UR26, 0x80 ;  /* 0x00000080001a7882 */ /* 0x000fe20000000000 */
[----:B------:R3:W-:Y:S05]  /*e0f0*/  UTMALDG.4D [UR32], [UR6], desc[UR16] ;  /* 0x00001020060075b4 */ /* 0x0007ea0008019000 */
[----:B------:R3:W-:Y:S02]  /*e100*/  UTMALDG.4D [UR24], [UR6], desc[UR16] ;  /* 0x00001018060075b4 */ /* 0x0007e40008019000 */
[----:B------:R3:W-:Y:S02]  /*e110*/  UTMALDG.4D [UR8], [UR6], desc[UR16] ;  /* 0x00001008060075b4 */ /* 0x0007e40008019000 */
[----:B---3--:R-:W-:Y:S05]  /*e120*/  @P1 BRA `(.L_x_385) ;  /* 0x0000000800201947 */ /* 0x008fea0003800000 */
[----:B------:R-:W-:Y:S01]  /*e130*/  R2UR UR6, R6 ;  /* 0x00000000060672ca */ /* 0x000fe200000e0000 */
[----:B------:R-:W-:Y:S01]  /*e140*/  UIADD3 UR10, UR19, 0x40, URZ ;  /* 0x00000040130a7890 */ /* 0x000fe2000fffe03f */
[----:B------:R-:W-:Y:S01]  /*e150*/  IMAD.MOV.U32 R12, RZ, RZ, RZ ;  /* 0x000000ffff0c7224 */ /* 0x000fe200078e00ff */
[----:B------:R-:W-:Y:S01]  /*e160*/  UIADD3 UR5, UP1, UR19, UR22, URZ ;  /* 0x0000001613057290 */ /* 0x000fe2000ff3e03f */
[----:B------:R-:W-:Y:S01]  /*e170*/  LOP3.LUT R13, R21, 0x1f, RZ, 0xc0, !PT ;  /* 0x0000001f150d7812 */ /* 0x000fe200078ec0ff */
[----:B------:R-:W-:Y:S01]  /*e180*/  UIADD3 UR7, UP0, UR10, UR30, URZ ;  /* 0x0000001e0a077290 */ /* 0x000fe2000ff1e03f */
[----:B------:R-:W-:Y:S01]  /*e190*/  IMAD.MOV.U32 R11, RZ, RZ, 0x1 ;  /* 0x00000001ff0b7424 */ /* 0x000fe200078e00ff */
[----:B------:R-:W-:Y:S01]  /*e1a0*/  ULDC.64 UR8, c[0x0][0x728] ;  /* 0x0001ca0000087ab9 */ /* 0x000fe20000000a00 */
[----:B------:R-:W-:Y:S01]  /*e1b0*/  IMAD.MOV.U32 R7, RZ, RZ, 0x1 ;  /* 0x00000001ff077424 */ /* 0x000fe200078e00ff */
[----:B------:R-:W-:Y:S02]  /*e1c0*/  ULEA.HI.X.SX32 UR38, UR10, UR38, 0x1, UP0 ;  /* 0x000000260a267291 */ /* 0x000fe400080f0e3f */
[----:B------:R-:W-:Y:S01]  /*e1d0*/  IMAD.U32 R14, RZ, RZ, UR10 ;  /* 0x0000000aff0e7e24 */ /* 0x000fe2000f8e00ff */
[----:B------:R-:W-:-:S02]  /*e1e0*/  ULEA UR14, UP0, UR7, UR14, 0x2 ;  /* 0x0000000e070e7291 */ /* 0x000fc4000f80103f */
[----:B------:R-:W-:Y:S02]  /*e1f0*/  UIADD3.X UR6, URZ, UR6, URZ, UP1, !UPT ;  /* 0x000000063f067290 */ /* 0x000fe40008ffe43f */
[----:B------:R-:W-:Y:S02]  /*e200*/  ULEA UR4, UP1, UR5, UR8, 0x2 ;  /* 0x0000000805047291 */ /* 0x000fe4000f82103f */
[----:B------:R-:W-:Y:S01]  /*e210*/  ULEA.HI.X UR15, UR7, UR15, UR38, 0x2, UP0 ;  /* 0x0000000f070f7291 */ /* 0x000fe200080f1426 */
[----:B------:R-:W-:Y:S01]  /*e220*/  IMAD.U32 R16, RZ, RZ, UR14 ;  /* 0x0000000eff107e24 */ /* 0x000fe2000f8e00ff */
[----:B------:R-:W-:Y:S02]  /*e230*/  ULEA.HI.X UR5, UR5, UR9, UR6, 0x2, UP1 ;  /* 0x0000000905057291 */ /* 0x000fe400088f1406 */
[----:B------:R-:W-:Y:S02]  /*e240*/  IMAD.U32 R15, RZ, RZ, UR4 ;  /* 0x00000004ff0f7e24 */ /* 0x000fe4000f8e00ff */
[----:B------:R-:W-:-:S02]  /*e250*/  IMAD.U32 R18, RZ, RZ, UR15 ;  /* 0x0000000fff127e24 */ /* 0x000fc4000f8e00ff */
[----:B------:R-:W-:-:S07]  /*e260*/  IMAD.U32 R17, RZ, RZ, UR5 ;  /* 0x00000005ff117e24 */ /* 0x000fce000f8e00ff */
.L_x_390:
[----:B------:R-:W-:-:S04]  /*e270*/  SHF.L.U32 R8, R11, 0x1f, RZ ;  /* 0x0000001f0b087819 */ /* 0x000fc800000006ff */
[----:B------:R-:W1:Y:S02]  /*e280*/  SYNCS.PHASECHK.TRANS64.TRYWAIT P1, [R5+URZ+0x31838], R8 ;  /* 0x03183808050075a7 */ /* 0x000e64000802017f */
[----:B-1----:R-:W-:Y:S05]  /*e290*/  @!P1 BRA `(.L_x_386) ;  /* 0x0000000c00989947 */ /* 0x002fea0003800000 */
.L_x_400:
[----:B------:R-:W-:Y:S05]  /*e2a0*/  @P0 BRA `(.L_x_387) ;  /* 0x0000000000140947 */ /* 0x000fea0003800000 */
[----:B------:R-:W-:Y:S01]  /*e2b0*/  ISETP.NE.AND P1, PT, R13, RZ, PT ;  /* 0x000000ff0d00720c */ /* 0x000fe20003f25270 */
[----:B-1----:R-:W-:-:S04]  /*e2c0*/  IMAD.MOV.U32 R8, RZ, RZ, 0x8100 ;  /* 0x00008100ff087424 */ /* 0x002fc800078e00ff */
[----:B------:R2:W-:Y:S08]  /*e2d0*/  SYNCS.ARRIVE.TRANS64 RZ, [R5+URZ+0x31830], R8 ;  /* 0x0318300805ff79a7 */ /* 0x0005f0000800003f */
[----:B------:R-:W-:Y:S05]  /*e2e0*/  @!P1 BRA `(.L_x_387) ;  /* 0x0000000000049947 */ /* 0x000fea0003800000 */
[----:B------:R-:W-:Y:S01]  /*e2f0*/  BPT.TRAP 0x1 ;  /* 0x000000040000795c */ /* 0x000fe20000300000 */
.L_x_387:
[----:B-12---:R-:W-:Y:S01]  /*e300*/  IMAD.MOV.U32 R8, RZ, RZ, R2 ;  /* 0x000000ffff087224 */ /* 0x006fe200078e0002 */
[----:B------:R-:W-:Y:S01]  /*e310*/  R2UR UR19, R14 ;  /* 0x000000000e1372ca */ /* 0x000fe200000e0000 */
[----:B------:R-:W-:Y:S01]  /*e320*/  VIADD R12, R12, 0x1 ;  /* 0x000000010c0c7836 */ /* 0x000fe20000000000 */
[----:B------:R-:W-:Y:S01]  /*e330*/  R2UR UR14, R5 ;  /* 0x00000000050e72ca */ /* 0x000fe200000e0000 */
[----:B------:R-:W-:Y:S01]  /*e340*/  UMOV UR8, 0x0 ;  /* 0x0000000000087882 */ /* 0x000fe20000000000 */
[----:B------:R-:W-:Y:S01]  /*e350*/  IADD3 R9, P2, R8, 0x1f0, RZ ;  /* 0x000001f008097810 */ /* 0x000fe20007f5e0ff */
[----:B------:R-:W-:Y:S01]  /*e360*/  UMOV UR9, 0x14f00000 ;  /* 0x14f0000000097882 */ /* 0x000fe20000000000 */
[C---:B------:R-:W-:Y:S01]  /*e370*/  ISETP.NE.AND P1, PT, R12.reuse, 0x2, PT ;  /* 0x000000020c00780c */ /* 0x040fe20003f25270 */
[----:B------:R-:W-:Y:S01]  /*e380*/  UMOV UR18, URZ ;  /* 0x0000003f00127c82 */ /* 0x000fe20008000000 */
[----:B------:R-:W-:Y:S01]  /*e390*/  R2UR UR6, R9 ;  /* 0x00000000090672ca */ /* 0x000fe200000e0000 */
[----:B------:R-:W-:Y:S01]  /*e3a0*/  IMAD.MOV.U32 R9, RZ, RZ, R3 ;  /* 0x000000ffff097224 */ /* 0x000fe200078e0003 */
[----:B------:R-:W-:Y:S01]  /*e3b0*/  R2UR UR4, R15 ;  /* 0x000000000f0472ca */ /* 0x000fe200000e0000 */
[----:B------:R-:W-:Y:S01]  /*e3c0*/  UMOV UR34, 0x40 ;  /* 0x0000004000227882 */ /* 0x000fe20000000000 */
[----:B------:R-:W-:Y:S01]  /*e3d0*/  R2UR UR5, R17 ;  /* 0x00000000110572ca */ /* 0x000fe200000e0000 */
[----:B------:R-:W-:Y:S01]  /*e3e0*/  IMAD.X R19, RZ, RZ, R9, P2 ;  /* 0x000000ffff137224 */ /* 0x000fe200010e0609 */
[----:B------:R-:W-:Y:S01]  /*e3f0*/  UIADD3 UR19, UR19, -0x40, URZ ;  /* 0xffffffc013137890 */ /* 0x000fe2000fffe03f */
[----:B------:R-:W-:Y:S01]  /*e400*/  SEL R20, RZ, 0x1, P1 ;  /* 0x00000001ff147807 */ /* 0x000fe20000800000 */
[----:B------:R-:W-:Y:S01]  /*e410*/  UIADD3 UR16, UR14, 0x24100, URZ ;  /* 0x000241000e107890 */ /* 0x000fe2000fffe03f */
[----:B------:R-:W-:Y:S01]  /*e420*/  SEL R12, R12, RZ, P1 ;  /* 0x000000ff0c0c7207 */ /* 0x000fe20000800000 */
[----:B------:R-:W-:Y:S01]  /*e430*/  UIADD3 UR17, UR14, 0x31830, URZ ;  /* 0x000318300e117890 */ /* 0x000fe2000fffe03f */
[----:B------:R-:W-:Y:S01]  /*e440*/  R2UR UR7, R19 ;  /* 0x00000000130772ca */ /* 0x000fe200000e0000 */
[----:B------:R-:W-:Y:S01]  /*e450*/  UIADD3 UR32, UR14, 0x26100, URZ ;  /* 0x000261000e207890 */ /* 0x000fe2000fffe03f */
[----:B------:R-:W-:Y:S01]  /*e460*/  LOP3.LUT R7, R7, R20, RZ, 0x3c, !PT ;  /* 0x0000001407077212 */ /* 0x000fe200078e3cff */
[----:B------:R-:W-:Y:S01]  /*e470*/  UIADD3 UR24, UR14, 0x28100, URZ ;  /* 0x000281000e187890 */ /* 0x000fe2000fffe03f */
[----:B------:R-:W-:Y:S01]  /*e480*/  IMAD R19, R12, 0x8, R5 ;  /* 0x000000080c137824 */ /* 0x000fe200078e0205 */
        /* <DEDUP_REMOVED lines=8> */
[----:B------:R1:W-:Y:S01]  /*e510*/  UTMALDG.4D [UR16], [UR6], desc[UR8] ;  /* 0x00000810060075b4 */ /* 0x0003e20008019000 */
[----:B------:R-:W-:Y:S01]  /*e520*/  UMOV UR27, UR19 ;  /* 0x00000013001b7c82 */ /* 0x000fe20008000000 */
[----:B------:R-:W-:Y:S01]  /*e530*/  SHF.L.U32 R20, R7, 0x1f, RZ ;  /* 0x0000001f07147819 */ /* 0x000fe200000006ff */
[----:B------:R-:W-:Y:S01]  /*e540*/  UMOV UR10, 0x10 ;  /* 0x00000010000a7882 */ /* 0x000fe20000000000 */
[----:B------:R-:W-:Y:S01]  /*e550*/  UMOV UR15, UR17 ;  /* 0x00000011000f7c82 */ /* 0x000fe20008000000 */
[----:B------:R-:W-:Y:S01]  /*e560*/  ISETP.NE.AND P2, PT, R0, RZ, PT ;  /* 0x000000ff0000720c */ /* 0x000fe20003f45270 */
[----:B------:R2:W-:Y:S01]  /*e570*/  UTMALDG.4D [UR32], [UR6], desc[UR8] ;  /* 0x00000820060075b4 */ /* 0x0005e20008019000 */
[----:B------:R2:W-:Y:S01]  /*e580*/  UTMALDG.4D [UR24], [UR6], desc[UR8] ;  /* 0x00000818060075b4 */ /* 0x0005e20008019000 */
[----:B-1----:R-:W-:-:S02]  /*e590*/  UIADD3 UR16, UR14, 0x2a100, URZ ;  /* 0x0002a1000e107890 */ /* 0x002fc4000fffe03f */
[----:B------:R-:W-:Y:S01]  /*e5a0*/  UIADD3 UR14, UR14, 0x2c300, URZ ;  /* 0x0002c3000e0e7890 */ /* 0x000fe2000fffe03f */
[----:B------:R-:W-:-:S06]  /*e5b0*/  UMOV UR18, 0xc0 ;  /* 0x000000c000127882 */ /* 0x000fcc0000000000 */
[----:B------:R2:W-:Y:S02]  /*e5c0*/  UTMALDG.4D [UR16], [UR6], desc[UR8] ;  /* 0x00000810060075b4 */ /* 0x0005e40008019000 */
[----:B------:R2:W-:Y:S01]  /*e5d0*/  UBLKCP.S.G [UR14], [UR4], UR10 ;  /* 0x0000000e040073ba */ /* 0x0005e2000800020a */
[----:B------:R-:W1:Y:S02]  /*e5e0*/  SYNCS.PHASECHK.TRANS64.TRYWAIT P1, [R19+URZ+0x31820], R20 ;  /* 0x03182014130075a7 */ /* 0x000e64000802017f */
[----:B-12---:R-:W-:Y:S05]  /*e5f0*/  @!P1 BRA `(.L_x_388) ;  /* 0x0000000800d49947 */ /* 0x006fea0003800000 */
.L_x_402:
[----:B------:R-:W-:Y:S01]  /*e600*/  LOP3.LUT R11, R11, 0x1, RZ, 0x3c, !PT ;  /* 0x000000010b0b7812 */ /* 0x000fe200078e3cff */
[----:B------:R-:W-:Y:S06]  /*e610*/  @P2 BRA `(.L_x_389) ;  /* 0x0000000000142947 */ /* 0x000fec0003800000 */
[----:B------:R-:W-:Y:S01]  /*e620*/  ISETP.NE.AND P1, PT, R13, RZ, PT ;  /* 0x000000ff0d00720c */ /* 0x000fe20003f25270 */
[----:B-1----:R-:W-:-:S04]  /*e630*/  IMAD.MOV.U32 R20, RZ, RZ, 0x8100 ;  /* 0x00008100ff147424 */ /* 0x002fc800078e00ff */
[----:B------:R2:W-:Y:S08]  /*e640*/  SYNCS.ARRIVE.TRANS64 RZ, [R19+URZ+0x31810], R20 ;  /* 0x0318101413ff79a7 */ /* 0x0005f0000800003f */
[----:B------:R-:W-:Y:S05]  /*e650*/  @!P1 BRA `(.L_x_389) ;  /* 0x0000000000049947 */ /* 0x000fea0003800000 */
[----:B------:R-:W-:Y:S01]  /*e660*/  BPT.TRAP 0x1 ;  /* 0x000000040000795c */ /* 0x000fe20000300000 */
.L_x_389:
[----:B------:R-:W-:Y:S01]  /*e670*/  R2UR UR41, R19 ;  /* 0x00000000132972ca */ /* 0x000fe200000e0000 */
[----:B-12---:R-:W-:Y:S01]  /*e680*/  IMAD R19, R12, 0x8000, R5 ;  /* 0x000080000c137824 */ /* 0x006fe200078e0205 */
        /* <DEDUP_REMOVED lines=14> */
[----:B------:R-:W-:Y:S01]  /*e770*/  UMOV UR45, UR21 ;  /* 0x00000015002d7c82 */ /* 0x000fe20008000000 */
[----:B------:R-:W-:Y:S01]  /*e780*/  UMOV UR34, 0x40 ;  /* 0x0000004000227882 */ /* 0x000fe20000000000 */
[----:B------:R-:W-:Y:S01]  /*e790*/  R2UR UR5, R19 ;  /* 0x00000000130572ca */ /* 0x000fe200000e0000 */
[----:B------:R-:W-:Y:S01]  /*e7a0*/  IMAD R19, R12, 0x100, R5 ;  /* 0x000001000c137824 */ /* 0x000fe200078e0205 */
[----:B------:R-:W-:Y:S01]  /*e7b0*/  UIADD3 UR40, UR16, 0x14100, URZ ;  /* 0x0001410010287890 */ /* 0x000fe2000fffe03f */
[----:B------:R-:W-:Y:S01]  /*e7c0*/  IADD3 R15, P3, R15, 0x100, RZ ;  /* 0x000001000f0f7810 */ /* 0x000fe20007f7e0ff */
[----:B------:R-:W-:Y:S01]  /*e7d0*/  UIADD3 UR32, UR16, 0x16100, URZ ;  /* 0x0001610010207890 */ /* 0x000fe2000fffe03f */
[----:B------:R-:W-:Y:S01]  /*e7e0*/  IADD3 R16, P2, R16, 0x100, RZ ;  /* 0x0000010010107810 */ /* 0x000fe20007f5e0ff */
[----:B------:R-:W-:Y:S01]  /*e7f0*/  UIADD3 UR24, UR16, 0x18100, URZ ;  /* 0x0001810010187890 */ /* 0x000fe2000fffe03f */
[----:B------:R-:W-:Y:S01]  /*e800*/  R2UR UR8, R19 ;  /* 0x00000000130872ca */ /* 0x000fe200000e0000 */
[----:B------:R-:W-:Y:S01]  /*e810*/  UIADD3 UR16, UR16, 0x1a100, URZ ;  /* 0x0001a10010107890 */ /* 0x000fe2000fffe03f */
[----:B------:R-:W-:Y:S01]  /*e820*/  VIADD R14, R14, 0x40 ;  /* 0x000000400e0e7836 */ /* 0x000fe20000000000 */
        /* <DEDUP_REMOVED lines=10> */
[----:B------:R-:W-:Y:S01]  /*e8d0*/  UIADD3 UR8, UR8, 0x2c100, URZ ;  /* 0x0002c10008087890 */ /* 0x000fe2000fffe03f */
[----:B------:R-:W-:Y:S01]  /*e8e0*/  IMAD.X R17, RZ, RZ, R17, P3 ;  /* 0x000000ffff117224 */ /* 0x000fe200018e0611 */
[----:B------:R-:W-:Y:S01]  /*e8f0*/  UMOV UR18, 0xc0 ;  /* 0x000000c000127882 */ /* 0x000fe20000000000 */
[----:B------:R-:W-:Y:S01]  /*e900*/  UMOV UR19, UR43 ;  /* 0x0000002b00137c82 */ /* 0x000fe20008000000 */
[----:B------:R-:W-:Y:S01]  /*e910*/  UMOV UR17, UR41 ;  /* 0x0000002900117c82 */ /* 0x000fe20008000000 */
[----:B------:R-:W-:Y:S01]  /*e920*/  UMOV UR9, UR41 ;  /* 0x0000002900097c82 */ /* 0x000fe20008000000 */
[----:B------:R1:W-:Y:S01]  /*e930*/  UTMALDG.4D [UR32], [UR4], desc[UR6] ;  /* 0x00000620040075b4 */ /* 0x0003e20008019000 */
[----:B------:R-:W-:Y:S01]  /*e940*/  UMOV UR10, 0x10 ;  /* 0x00000010000a7882 */ /* 0x000fe20000000000 */
[----:B------:R-:W-:Y:S01]  /*e950*/  IMAD.X R18, RZ, RZ, R18, P2 ;  /* 0x000000ffff127224 */ /* 0x000fe200010e0612 */
[----:B------:R1:W-:Y:S01]  /*e960*/  UTMALDG.4D [UR24], [UR4], desc[UR6] ;  /* 0x00000618040075b4 */ /* 0x0003e20008019000 */
[----:B------:R1:W-:Y:S01]  /*e970*/  UTMALDG.4D [UR16], [UR4], desc[UR6] ;  /* 0x00000610040075b4 */ /* 0x0003e20008019000 */
[----:B------:R1:W-:Y:S02]  /*e980*/  UBLKCP.S.G [UR8], [UR14], UR10 ;  /* 0x000000080e0073ba */ /* 0x0003e4000800020a */
[----:B-1----:R-:W-:Y:S05]  /*e990*/  @!P1 BRA `(.L_x_390) ;  /* 0xfffffff800349947 */ /* 0x002fea000383ffff */
[----:B------:R-:W-:-:S07]  /*e9a0*/  VIADD R12, R12, 0x1 ;  /* 0x000000010c0c7836 */ /* 0x000fce0000000000 */
.L_x_385:
[----:B------:R-:W-:-:S04]  /*e9b0*/  SHF.L.U32 R0, R11, 0x1f, RZ ;  /* 0x0000001f0b007819 */ /* 0x000fc800000006ff */
[----:B------:R-:W1:Y:S02]  /*e9c0*/  SYNCS.PHASECHK.TRANS64.TRYWAIT P1, [R5+URZ+0x31838], R0 ;  /* 0x03183800050075a7 */ /* 0x000e64000802017f */
[----:B-1----:R-:W-:Y:S05]  /*e9d0*/  @!P1 BRA `(.L_x_391) ;  /* 0x0000000400f49947 */ /* 0x002fea0003800000 */
.L_x_403:
[----:B------:R-:W-:Y:S05]  /*e9e0*/  @P0 BRA `(.L_x_392) ;  /* 0x0000000000140947 */ /* 0x000fea0003800000 */
[----:B------:R-:W-:Y:S01]  /*e9f0*/  LOP3.LUT P0, RZ, R21, 0x1f, RZ, 0xc0, !PT ;  /* 0x0000001f15ff7812 */ /* 0x000fe2000780c0ff */
[----:B-1----:R-:W-:-:S04]  /*ea00*/  IMAD.MOV.U32 R0, RZ, RZ, 0x8100 ;  /* 0x00008100ff007424 */ /* 0x002fc800078e00ff */
[----:B------:R2:W-:Y:S08]  /*ea10*/  SYNCS.ARRIVE.TRANS64 RZ, [R5+URZ+0x31830], R0 ;  /* 0x0318300005ff79a7 */ /* 0x0005f0000800003f */
[----:B------:R-:W-:Y:S05]  /*ea20*/  @!P0 BRA `(.L_x_392) ;  /* 0x0000000000048947 */ /* 0x000fea0003800000 */
[----:B------:R-:W-:Y:S01]  /*ea30*/  BPT.TRAP 0x1 ;  /* 0x000000040000795c */ /* 0x000fe20000300000 */
.L_x_392:
[----:B------:R-:W-:Y:S01]  /*ea40*/  R2UR UR43, R4 ;  /* 0x00000000042b72ca */ /* 0x000fe200000e0000 */
[----:B------:R-:W-:Y:S01]  /*ea50*/  ULDC.64 UR8, c[0x0][0x728] ;  /* 0x0001ca0000087ab9 */ /* 0x000fe20000000a00 */
[----:B------:R-:W-:Y:S01]  /*ea60*/  R2UR UR5, R6 ;  /* 0x00000000060572ca */ /* 0x000fe200000e0000 */
[----:B------:R-:W-:Y:S01]  /*ea70*/  UMOV UR42, URZ ;  /* 0x0000003f002a7c82 */ /* 0x000fe20008000000 */
[----:B------:R-:W-:Y:S01]  /*ea80*/  IADD3 R8, P0, R8, 0x1f0, RZ ;  /* 0x000001f008087810 */ /* 0x000fe20007f1e0ff */
[----:B------:R-:W-:Y:S01]  /*ea90*/  UMOV UR44, UR20 ;  /* 0x00000014002c7c82 */ /* 0x000fe20008000000 */
[----:B------:R-:W-:Y:S01]  /*eaa0*/  R2UR UR14, R5 ;  /* 0x00000000050e72ca */ /* 0x000fe200000e0000 */
[----:B------:R-:W-:Y:S01]  /*eab0*/  UMOV UR45, UR21 ;  /* 0x00000015002d7c82 */ /* 0x000fe20008000000 */
[----:B------:R-:W-:Y:S01]  /*eac0*/  R2UR UR6, R8 ;  /* 0x00000000080672ca */ /* 0x000fe200000e0000 */
[----:B------:R-:W-:Y:S01]  /*ead0*/  IMAD.X R9, RZ, RZ, R9, P0 ;  /* 0x000000ffff097224 */ /* 0x000fe200000e0609 */
[----:B------:R-:W-:Y:S01]  /*eae0*/  UMOV UR34, 0x40 ;  /* 0x0000004000227882 */ /* 0x000fe20000000000 */
[----:B------:R-:W-:Y:S01]  /*eaf0*/  UMOV UR36, UR20 ;  /* 0x0000001400247c82 */ /* 0x000fe20008000000 */
[----:B------:R-:W-:Y:S01]  /*eb00*/  UMOV UR37, UR21 ;  /* 0x0000001500257c82 */ /* 0x000fe20008000000 */
[----:B------:R-:W-:Y:S01]  /*eb10*/  USHF.L.U32 UR43, UR43, 0x6, URZ ;  /* 0x000000062b2b7899 */ /* 0x000fe2000800063f */
[----:B------:R-:W-:Y:S01]  /*eb20*/  R2UR UR7, R9 ;  /* 0x00000000090772ca */ /* 0x000fe200000e0000 */
[----:B------:R-:W-:Y:S01]  /*eb30*/  UMOV UR26, 0x80 ;  /* 0x00000080001a7882 */ /* 0x000fe20000000000 */
[----:B------:R-:W-:Y:S01]  /*eb40*/  UMOV UR28, UR20 ;  /* 0x00000014001c7c82 */ /* 0x000fe20008000000 */
[----:B------:R-:W-:Y:S01]  /*eb50*/  UIADD3 UR10, UP0, UR43, UR22, URZ ;  /* 0x000000162b0a7290 */ /* 0x000fe2000ff1e03f */
[C---:B------:R-:W-:Y:S01]  /*eb60*/  ISETP.NE.AND P0, PT, R12.reuse, 0x2, PT ;  /* 0x000000020c00780c */ /* 0x040fe20003f05270 */
[----:B------:R-:W-:Y:S01]  /*eb70*/  UIADD3 UR40, UR14, 0x24100, URZ ;  /* 0x000241000e287890 */ /* 0x000fe2000fffe03f */
[----:B------:R-:W-:Y:S01]  /*eb80*/  LOP3.LUT R11, R11, 0x1, RZ, 0x3c, !PT ;  /* 0x000000010b0b7812 */ /* 0x000fe200078e3cff */
[----:B------:R-:W-:Y:S01]  /*eb90*/  ULEA.HI.X.SX32 UR5, UR43, UR5, 0x1, UP0 ;  /* 0x000000052b057291 */ /* 0x000fe200080f0e3f */
[----:B-12---:R-:W-:Y:S01]  /*eba0*/  SEL R0, RZ, 0x1, P0 ;  /* 0x00000001ff007807 */ /* 0x006fe20000000000 */
[----:B------:R-:W-:Y:S01]  /*ebb0*/  ULEA UR4, UP0, UR10, UR8, 0x2 ;  /* 0x000000080a047291 */ /* 0x000fe2000f80103f */
[----:B------:R-:W-:Y:S01]  /*ebc0*/  SEL R2, R12, RZ, P0 ;  /* 0x000000ff0c027207 */ /* 0x000fe20000000000 */
[----:B------:R-:W-:Y:S01]  /*ebd0*/  UIADD3 UR41, UR14, 0x31830, URZ ;  /* 0x000318300e297890 */ /* 0x000fe2000fffe03f */
[----:B------:R-:W-:Y:S01]  /*ebe0*/  LOP3.LUT R7, R7, R0, RZ, 0x3c, !PT ;  /* 0x0000000007077212 */ /* 0x000fe200078e3cff */
[----:B------:R-:W-:-:S02]  /*ebf0*/  UIADD3 UR32, UR14, 0x26100, URZ ;  /* 0x000261000e207890 */ /* 0x000fc4000fffe03f */
[----:B------:R-:W-:Y:S02]  /*ec00*/  UIADD3 UR24, UR14, 0x28100, URZ ;  /* 0x000281000e187890 */ /* 0x000fe4000fffe03f */
[----:B------:R-:W-:Y:S02]  /*ec10*/  UIADD3 UR16, UR14, 0x2a100, URZ ;  /* 0x0002a1000e107890 */ /* 0x000fe4000fffe03f */
[----:B------:R-:W-:Y:S02]  /*ec20*/  ULEA.HI.X UR5, UR10, UR9, UR5, 0x2, UP0 ;  /* 0x000000090a057291 */ /* 0x000fe400080f1405 */
[----:B------:R-:W-:Y:S01]  /*ec30*/  UIADD3 UR14, UR14, 0x2c300, URZ ;  /* 0x0002c3000e0e7890 */ /* 0x000fe2000fffe03f */
[----:B------:R-:W-:Y:S01]  /*ec40*/  UMOV UR8, 0x0 ;  /* 0x0000000000087882 */ /* 0x000fe20000000000 */
[----:B------:R-:W-:Y:S01]  /*ec50*/  UMOV UR9, 0x14f00000 ;  /* 0x14f0000000097882 */ /* 0x000fe20000000000 */
[----:B------:R-:W-:Y:S01]  /*ec60*/  UMOV UR33, UR41 ;  /* 0x0000002900217c82 */ /* 0x000fe20008000000 */
[----:B------:R-:W-:Y:S01]  /*ec70*/  UMOV UR35, UR43 ;  /* 0x0000002b00237c82 */ /* 0x000fe20008000000 */
[----:B------:R-:W-:Y:S01]  /*ec80*/  UMOV UR29, UR21 ;  /* 0x00000015001d7c82 */ /* 0x000fe20008000000 */
[----:B------:R1:W-:Y:S01]  /*ec90*/  UTMALDG.4D [UR40], [UR6], desc[UR8] ;  /* 0x00000828060075b4 */ /* 0x0003e20008019000 */
[----:B------:R-:W-:Y:S01]  /*eca0*/  UMOV UR25, UR41 ;  /* 0x0000002900197c82 */ /* 0x000fe20008000000 */
[----:B------:R-:W-:Y:S01]  /*ecb0*/  UMOV UR27, UR43 ;  /* 0x0000002b001b7c82 */ /* 0x000fe20008000000 */
[----:B------:R-:W-:Y:S01]  /*ecc0*/  UMOV UR18, 0xc0 ;  /* 0x000000c000127882 */ /* 0x000fe20000000000 */
[----:B------:R-:W-:Y:S01]  /*ecd0*/  UMOV UR17, UR41 ;  /* 0x0000002900117c82 */ /* 0x000fe20008000000 */
[----:B------:R-:W-:Y:S01]  /*ece0*/  UMOV UR19, UR43 ;  /* 0x0000002b00137c82 */ /* 0x000fe20008000000 */
[----:B------:R-:W-:Y:S01]  /*ecf0*/  UMOV UR15, UR41 ;  /* 0x00000029000f7c82 */ /* 0x000fe20008000000 */
[----:B------:R-:W-:Y:S01]  /*ed00*/  UMOV UR10, 0x10 ;  /* 0x00000010000a7882 */ /* 0x000fe20000000000 */
[----:B------:R1:W-:Y:S01]  /*ed10*/  UTMALDG.4D [UR32], [UR6], desc[UR8] ;  /* 0x00000820060075b4 */ /* 0x0003e20008019000 */
[----:B------:R1:W-:Y:S01]  /*ed20*/  UTMALDG.4D [UR24], [UR6], desc[UR8] ;  /* 0x00000818060075b4 */ /* 0x0003e20008019000 */
[----:B------:R1:W-:Y:S01]  /*ed30*/  UTMALDG.4D [UR16], [UR6], desc[UR8] ;  /* 0x00000810060075b4 */ /* 0x0003e20008019000 */
[----:B------:R1:W-:Y:S02]  /*ed40*/  UBLKCP.S.G [UR14], [UR4], UR10 ;  /* 0x0000000e040073ba */ /* 0x0003e4000800020a */
[----:B-1----:R-:W-:Y:S01]  /*ed50*/  NOP ;  /* 0x0000000000007918 */ /* 0x002fe20000000000 */
.L_x_382:
[----:B------:R-:W-:Y:S05]  /*ed60*/  BSYNC B1 ;  /* 0x0000000000017941 */ /* 0x000fea0003800000 */
.L_x_380:
[----:B------:R-:W-:-:S03]  /*ed70*/  UMOV UR4, 0xffffffff ;  /* 0xffffffff00047882 */ /* 0x000fc60000000000 */
[----:B------:R-:W-:Y:S05]  /*ed80*/  BRA.DIV UR4, `(.L_x_393) ;  /* 0x00000006041c7947 */ /* 0x000fea000b800000 */
[----:B------:R-:W-:-:S13]  /*ed90*/  ELECT P6, URZ, PT ;  /* 0x00000000003f782f */ /* 0x000fda00038c0000 */
.L_x_406:
[----:B------:R-:W-:Y:S05]  /*eda0*/  @!P6 BRA `(.L_x_379) ;  /* 0x00000000007ce947 */ /* 0x000fea0003800000 */
[----:B------:R-:W2:Y:S02]  /*edb0*/  LDL R0, [R1] ;  /* 0x0000000001007983 */ /* 0x000ea40000100800 */
[----:B--2---:R-:W-:-:S13]  /*edc0*/  R2UR UR4, R0 ;  /* 0x00000000000472ca */ /* 0x004fda00000e0000 */
[----:B------:R-:W-:-:S06]  /*edd0*/  ULOP3.LUT UR4, UR4, 0x2, URZ, 0xfc, !UPT ;  /* 0x0000000204047892 */ /* 0x000fcc000f8efc3f */
[----:B------:R-:W-:-:S05]  /*ede0*/  IMAD.U32 R0, RZ, RZ, UR4 ;  /* 0x00000004ff007e24 */ /* 0x000fca000f8e00ff */
[----:B------:R-:W-:-:S13]  /*edf0*/  ISETP.NE.AND P1, PT, R0, 0x3, PT ;  /* 0x000000030000780c */ /* 0x000fda0003f25270 */
[----:B------:R-:W-:Y:S05]  /*ee00*/  @!P1 BRA `(.L_x_394) ;  /* 0x0000000000049947 */ /* 0x000fea0003800000 */
[----:B------:R-:W-:Y:S01]  /*ee10*/  BPT.TRAP 0x1 ;  /* 0x000000040000795c */ /* 0x000fe20000300000 */
.L_x_394:
        /* <DEDUP_REMOVED lines=8> */
.L_x_407:
        /* <DEDUP_REMOVED lines=9> */
.L_x_408:
[----:B------:R-:W-:Y:S05]  /*ef30*/  @!P1 BRA `(.L_x_397) ;  /* 0x0000000000049947 */ /* 0x000fea0003800000 */
[----:B------:R-:W-:Y:S01]  /*ef40*/  BPT.TRAP 0x1 ;  /* 0x000000040000795c */ /* 0x000fe20000300000 */
.L_x_397:
[----:B------:R-:W-:-:S07]  /*ef50*/  SHF.L.U32 R11, R11, 0x1f, RZ ;  /* 0x0000001f0b0b7819 */ /* 0x000fce00000006ff */
.L_x_398:
[----:B--2---:R2:W3:Y:S02]  /*ef60*/  SYNCS.PHASECHK.TRANS64.TRYWAIT P0, [R4+URZ+0x31838], R11 ;  /* 0x0318380b040075a7 */ /* 0x0044e4000800017f */
[----:B---3--:R-:W-:Y:S05]  /*ef70*/  @!P0 NANOSLEEP.SYNCS 0x989680 ;  /* 0x009896800000895d */ /* 0x008fea0003900000 */
[----:B------:R-:W3:Y:S02]  /*ef80*/  @!P0 SYNCS.PHASECHK.TRANS64 P0, [R4+URZ+0x31838], R11 ;  /* 0x0318380b040085a7 */ /* 0x000ee4000800007f */
[----:B---3--:R-:W-:Y:S05]  /*ef90*/  @!P0 BRA `(.L_x_398) ;  /* 0xfffffffc00f08947 */ /* 0x008fea000383ffff */
.L_x_379:
[----:B------:R-:W-:Y:S05]  /*efa0*/  BSYNC B0 ;  /* 0x0000000000007941 */ /* 0x000fea0003800000 */
.L_x_378:
[----:B------:R-:W-:Y:S05]  /*efb0*/  EXIT ;  /* 0x000000000000794d */ /* 0x000fea0003800000 */
.L_x_311:
[----:B-1----:R1:W2:Y:S02]  /*efc0*/  SYNCS.PHASECHK.TRANS64.TRYWAIT P0, [R17+URZ+0x31800], R8 ;  /* 0x03180008110075a7 */ /* 0x0022a4000800017f */
[----:B--2---:R-:W-:Y:S05]  /*efd0*/  @!P0 NANOSLEEP.SYNCS 0x989680 ;  /* 0x009896800000895d */ /* 0x004fea0003900000 */
[----:B------:R-:W2:Y:S02]  /*efe0*/  @!P0 SYNCS.PHASECHK.TRANS64 P0, [R17+URZ+0x31800], R8 ;  /* 0x03180008110085a7 */ /* 0x000ea4000800007f */
[----:B--2---:R-:W-:Y:S05]  /*eff0*/  @!P0 BRA `(.L_x_311) ;  /* 0xfffffffc00f08947 */ /* 0x004fea000383ffff */
[----:B------:R-:W-:Y:S05]  /*f000*/  BRA `(.L_x_310) ;  /* 0xffffff1c008c7947 */ /* 0x000fea000383ffff */
.L_x_315:
[----:B--2---:R2:W3:Y:S02]  /*f010*/  SYNCS.PHASECHK.TRANS64.TRYWAIT P0, [R16+URZ+0x31810], R9 ;  /* 0x03181009100075a7 */ /* 0x0044e4000800017f */
[----:B---3--:R-:W-:Y:S05]  /*f020*/  @!P0 NANOSLEEP.SYNCS 0x989680 ;  /* 0x009896800000895d */ /* 0x008fea0003900000 */
[----:B------:R-:W3:Y:S02]  /*f030*/  @!P0 SYNCS.PHASECHK.TRANS64 P0, [R16+URZ+0x31810], R9 ;  /* 0x03181009100085a7 */ /* 0x000ee4000800007f */
[----:B---3--:R-:W-:Y:S05]  /*f040*/  @!P0 BRA `(.L_x_315) ;  /* 0xfffffffc00f08947 */ /* 0x008fea000383ffff */
[----:B------:R-:W-:Y:S05]  /*f050*/  BRA `(.L_x_314) ;  /* 0xffffff2800087947 */ /* 0x000fea000383ffff */
.L_x_319:
[----:B------:R1:W1:Y:S02]  /*f060*/  SYNCS.PHASECHK.TRANS64.TRYWAIT P0, [R17+URZ+0x31830], R10 ;  /* 0x0318300a110075a7 */ /* 0x000264000800017f */
[----:B-1----:R-:W-:Y:S05]  /*f070*/  @!P0 NANOSLEEP.SYNCS 0x989680 ;  /* 0x009896800000895d */ /* 0x002fea0003900000 */
[----:B------:R-:W1:Y:S02]  /*f080*/  @!P0 SYNCS.PHASECHK.TRANS64 P0, [R17+URZ+0x31830], R10 ;  /* 0x0318300a110085a7 */ /* 0x000e64000800007f */
[----:B-1----:R-:W-:Y:S05]  /*f090*/  @!P0 BRA `(.L_x_319) ;  /* 0xfffffffc00f08947 */ /* 0x002fea000383ffff */
[----:B------:R-:W-:Y:S05]  /*f0a0*/  BRA `(.L_x_318) ;  /* 0xffffff4c00907947 */ /* 0x000fea000383ffff */
.L_x_383:
[----:B-1----:R1:W2:Y:S02]  /*f0b0*/  SYNCS.PHASECHK.TRANS64.TRYWAIT P0, [R5+URZ+0x31820], R2 ;  /* 0x03182002050075a7 */ /* 0x0022a4000800017f */
[----:B--2---:R-:W-:Y:S05]  /*f0c0*/  @!P0 NANOSLEEP.SYNCS 0x989680 ;  /* 0x009896800000895d */ /* 0x004fea0003900000 */
[----:B------:R-:W2:Y:S02]  /*f0d0*/  @!P0 SYNCS.PHASECHK.TRANS64 P0, [R5+URZ+0x31820], R2 ;  /* 0x03182002050085a7 */ /* 0x000ea4000800007f */
[----:B--2---:R-:W-:Y:S05]  /*f0e0*/  @!P0 BRA `(.L_x_383) ;  /* 0xfffffffc00f08947 */ /* 0x004fea000383ffff */
[----:B------:R-:W-:Y:S05]  /*f0f0*/  BRA `(.L_x_399) ;  /* 0xffffffe800347947 */ /* 0x000fea000383ffff */
.L_x_386:
[----:B-1----:R1:W2:Y:S02]  /*f100*/  SYNCS.PHASECHK.TRANS64.TRYWAIT P1, [R5+URZ+0x31838], R8 ;  /* 0x03183808050075a7 */ /* 0x0022a4000802017f */
[----:B--2---:R-:W-:Y:S05]  /*f110*/  @!P1 NANOSLEEP.SYNCS 0x989680 ;  /* 0x009896800000995d */ /* 0x004fea0003900000 */
[----:B------:R-:W2:Y:S02]  /*f120*/  @!P1 SYNCS.PHASECHK.TRANS64 P1, [R5+URZ+0x31838], R8 ;  /* 0x03183808050095a7 */ /* 0x000ea4000802007f */
[----:B--2---:R-:W-:Y:S05]  /*f130*/  @!P1 BRA `(.L_x_386) ;  /* 0xfffffffc00f09947 */ /* 0x004fea000383ffff */
[----:B------:R-:W-:Y:S05]  /*f140*/  BRA `(.L_x_400) ;  /* 0xfffffff000547947 */ /* 0x000fea000383ffff */
.L_x_388:
[----:B------:R-:W-:-:S07]  /*f150*/  SHF.L.U32 R20, R7, 0x1f, RZ ;  /* 0x0000001f07147819 */ /* 0x000fce00000006ff */
.L_x_401:
[----:B-1----:R1:W2:Y:S02]  /*f160*/  SYNCS.PHASECHK.TRANS64.TRYWAIT P1, [R19+URZ+0x31820], R20 ;  /* 0x03182014130075a7 */ /* 0x0022a4000802017f */
[----:B--2---:R-:W-:Y:S05]  /*f170*/  @!P1 NANOSLEEP.SYNCS 0x989680 ;  /* 0x009896800000995d */ /* 0x004fea0003900000 */
[----:B------:R-:W2:Y:S02]  /*f180*/  @!P1 SYNCS.PHASECHK.TRANS64 P1, [R19+URZ+0x31820], R20 ;  /* 0x03182014130095a7 */ /* 0x000ea4000802007f */
[----:B--2---:R-:W-:Y:S05]  /*f190*/  @!P1 BRA `(.L_x_401) ;  /* 0xfffffffc00f09947 */ /* 0x004fea000383ffff */
[----:B------:R-:W-:Y:S05]  /*f1a0*/  BRA `(.L_x_402) ;  /* 0xfffffff400147947 */ /* 0x000fea000383ffff */
.L_x_391:
[----:B-1----:R1:W2:Y:S02]  /*f1b0*/  SYNCS.PHASECHK.TRANS64.TRYWAIT P1, [R5+URZ+0x31838], R0 ;  /* 0x03183800050075a7 */ /* 0x0022a4000802017f */
[----:B--2---:R-:W-:Y:S05]  /*f1c0*/  @!P1 NANOSLEEP.SYNCS 0x989680 ;  /* 0x009896800000995d */ /* 0x004fea0003900000 */
[----:B------:R-:W2:Y:S02]  /*f1d0*/  @!P1 SYNCS.PHASECHK.TRANS64 P1, [R5+URZ+0x31838], R0 ;  /* 0x03183800050095a7 */ /* 0x000ea4000802007f */
[----:B--2---:R-:W-:Y:S05]  /*f1e0*/  @!P1 BRA `(.L_x_391) ;  /* 0xfffffffc00f09947 */ /* 0x004fea000383ffff */
[----:B------:R-:W-:Y:S05]  /*f1f0*/  BRA `(.L_x_403) ;  /* 0xfffffff400f87947 */ /* 0x000fea000383ffff */
.L_x_393:
[----:B------:R-:W-:Y:S01]  /*f200*/  BSSY B1, `(.L_x_404) ;  /* 0x0000006000017945 */ /* 0x000fe20003800000 */
[----:B------:R-:W-:-:S07]  /*f210*/  IMAD.MOV.U32 R15, RZ, RZ, -0x1 ;  /* 0xffffffffff0f7424 */ /* 0x000fce00078e00ff */
[----:B------:R-:W-:Y:S05]  /*f220*/  WARPSYNC.COLLECTIVE R15, `(.L_x_405) ;  /* 0x000000000f0c7348 */ /* 0x000fea0003c00000 */
[----:B------:R-:W-:Y:S02]  /*f230*/  ELECT P6, UR62, PT ;  /* 0x00000000003e782f */ /* 0x000fe400038c0000 */
[----:B------:R-:W-:Y:S01]  /*f240*/  MOV R14, UR62 ;  /* 0x0000003e000e7c02 */ /* 0x000fe20008000f00 */
[----:B------:R-:W-:Y:S10]  /*f250*/  ENDCOLLECTIVE ;  /* 0x000000000000791b */ /* 0x000ff40003800000 */
.L_x_405:
[----:B------:R-:W-:Y:S05]  /*f260*/  BSYNC B1 ;  /* 0x0000000000017941 */ /* 0x000fea0003800000 */
.L_x_404:
[----:B------:R-:W-:Y:S05]  /*f270*/  BRA `(.L_x_406) ;  /* 0xfffffff800c87947 */ /* 0x000fea000383ffff */
.L_x_395:
[----:B-1----:R1:W2:Y:S02]  /*f280*/  SYNCS.PHASECHK.TRANS64.TRYWAIT P0, [R5+URZ], R0 ;  /* 0x00000000050075a7 */ /* 0x0022a4000800017f */
[----:B--2---:R-:W-:Y:S05]  /*f290*/  @!P0 NANOSLEEP.SYNCS 0x989680 ;  /* 0x009896800000895d */ /* 0x004fea0003900000 */
[----:B------:R-:W2:Y:S02]  /*f2a0*/  @!P0 SYNCS.PHASECHK.TRANS64 P0, [R5+URZ], R0 ;  /* 0x00000000050085a7 */ /* 0x000ea4000800007f */
[----:B--2---:R-:W-:Y:S05]  /*f2b0*/  @!P0 BRA `(.L_x_395) ;  /* 0xfffffffc00f08947 */ /* 0x004fea000383ffff */
[----:B------:R-:W-:Y:S05]  /*f2c0*/  BRA `(.L_x_407) ;  /* 0xfffffff800f47947 */ /* 0x000fea000383ffff */
.L_x_396:
[----:B-1----:R1:W2:Y:S02]  /*f2d0*/  SYNCS.PHASECHK.TRANS64.TRYWAIT P0, [R3+URZ], R0 ;  /* 0x00000000030075a7 */ /* 0x0022a4000800017f */
[----:B--2---:R-:W-:Y:S05]  /*f2e0*/  @!P0 NANOSLEEP.SYNCS 0x989680 ;  /* 0x009896800000895d */ /* 0x004fea0003900000 */
[----:B------:R-:W2:Y:S02]  /*f2f0*/  @!P0 SYNCS.PHASECHK.TRANS64 P0, [R3+URZ], R0 ;  /* 0x00000000030085a7 */ /* 0x000ea4000800007f */
[----:B--2---:R-:W-:Y:S05]  /*f300*/  @!P0 BRA `(.L_x_396) ;  /* 0xfffffffc00f08947 */ /* 0x004fea000383ffff */
[----:B------:R-:W-:Y:S05]  /*f310*/  BRA `(.L_x_408) ;  /* 0xfffffffc00047947 */ /* 0x000fea000383ffff */
.L_x_409:
        /* <DEDUP_REMOVED lines=14> */
.L_x_1149:


//--------------------- .text._ZN7cutlass13device_kernelIN5flash11enable_sm90INS1_16FlashAttnBwdSm90INS1_25CollectiveMainloopBwdSm90ILi2ELi1ELi1EN4cute5tupleIJNS5_1CILi1EEES8_S8_EEENS6_IJNS7_ILi64EEENS7_ILi80EEENS7_ILi256EEEEEENS_10bfloat16_tEfNS_4arch4Sm90ELb0ELb1ELb0ELb0ELb0ELb0ELb1ELb1ELi2ELi1ELi1ELi1ELb0EEENS1_24CollectiveEpilogueBwdGQAISD_fSG_Li256ELb0ELb0EEENS1_19SingleTileSchedulerILb0ELb0ELb0ELi80EEEEEEEEEvNT_6ParamsE --------------------------
	.section	.text._ZN7cutlass13device_kernelIN5flash11enable_sm90INS1_16FlashAttnBwdSm90INS1_25CollectiveMainloopBwdSm90ILi2ELi1ELi1EN4cute5tupleIJNS5_1CILi1EEES8_S8_EEENS6_IJNS7_ILi64EEENS7_ILi80EEENS7_ILi256EEEEEENS_10bfloat16_tEfNS_4arch4Sm90ELb0ELb1ELb0ELb0ELb0ELb0ELb1ELb1ELi2ELi1ELi1ELi1ELb0EEENS1_24CollectiveEpilogueBwdGQAISD_fSG_Li256ELb0ELb0EEENS1_19SingleTileSchedulerILb0ELb0ELb0ELi80EEEEEEEEEvNT_6ParamsE,"ax",@progbits
	.align	128
.text._ZN7cutlass13device_kernelIN5flash11enable_sm90INS1_16FlashAttnBwdSm90INS1_25CollectiveMainloopBwdSm90ILi2ELi1ELi1EN4cute5tupleIJNS5_1CILi1EEES8_S8_EEENS6_IJNS7_ILi64EEENS7_ILi80EEENS7_ILi256EEEEEENS_10bfloat16_tEfNS_4arch4Sm90ELb0ELb1ELb0ELb0ELb0ELb0ELb1ELb1ELi2ELi1ELi1ELi1ELb0EEENS1_24CollectiveEpilogueBwdGQAISD_fSG_Li256ELb0ELb0EEENS1_19SingleTileSchedulerILb0ELb0ELb0ELi80EEEEEEEEEvNT_6ParamsE:
        .type           _ZN7cutlass13device_kernelIN5flash11enable_sm90INS1_16FlashAttnBwdSm90INS1_25CollectiveMainloopBwdSm90ILi2ELi1ELi1EN4cute5tupleIJNS5_1CILi1EEES8_S8_EEENS6_IJNS7_ILi64EEENS7_ILi80EEENS7_ILi256EEEEEENS_10bfloat16_tEfNS_4arch4Sm90ELb0ELb1ELb0ELb0ELb0ELb0ELb1ELb1ELi2ELi1ELi1ELi1ELb0EEENS1_24CollectiveEpilogueBwdGQAISD_fSG_Li256ELb0ELb0EEENS1_19SingleTileSchedulerILb0ELb0ELb0ELi80EEEEEEEEEvNT_6ParamsE,@function
        .size           _ZN7cutlass13device_kernelIN5flash11enable_sm90INS1_16FlashAttnBwdSm90INS1_25CollectiveMainloopBwdSm90ILi2ELi1ELi1EN4cute5tupleIJNS5_1CILi1EEES8_S8_EEENS6_IJNS7_ILi64EEENS7_ILi80EEENS7_ILi256EEEEEENS_10bfloat16_tEfNS_4arch4Sm90ELb0ELb1ELb0ELb0ELb0ELb0ELb1ELb1ELi2ELi1ELi1ELi1ELb0EEENS1_24CollectiveEpilogueBwdGQAISD_fSG_Li256ELb0ELb0EEENS1_19SingleTileSchedulerILb0ELb0ELb0ELi80EEEEEEEEEvNT_6ParamsE,(.L_x_1150 - _ZN7cutlass13device_kernelIN5flash11enable_sm90INS1_16FlashAttnBwdSm90INS1_25CollectiveMainloopBwdSm90ILi2ELi1ELi1EN4cute5tupleIJNS5_1CILi1EEES8_S8_EEENS6_IJNS7_ILi64EEENS7_ILi80EEENS7_ILi256EEEEEENS_10bfloat16_tEfNS_4arch4Sm90ELb0ELb1ELb0ELb0ELb0ELb0ELb1ELb1ELi2ELi1ELi1ELi1ELb0EEENS1_24CollectiveEpilogueBwdGQAISD_fSG_Li256ELb0ELb0EEENS1_19SingleTileSchedulerILb0ELb0ELb0ELi80EEEEEEEEEvNT_6ParamsE)
        .other          _ZN7cutlass13device_kernelIN5flash11enable_sm90INS1_16FlashAttnBwdSm90INS1_25CollectiveMainloopBwdSm90ILi2ELi1ELi1EN4cute5tupleIJNS5_1CILi1EEES8_S8_EEENS6_IJNS7_ILi64EEENS7_ILi80EEENS7_ILi256EEEEEENS_10bfloat16_tEfNS_4arch4Sm90ELb0ELb1ELb0ELb0ELb0ELb0ELb1ELb1ELi2ELi1ELi1ELi1ELb0EEENS1_24CollectiveEpilogueBwdGQAISD_fSG_Li256ELb0ELb0EEENS1_19SingleTileSchedulerILb0ELb0ELb0ELi80EEEEEEEEEvNT_6ParamsE,@"STO_CUDA_ENTRY STV_DEFAULT"
_ZN7cutlass13device_kernelIN5flash11enable_sm90INS1_16FlashAttnBwdSm90INS1_25CollectiveMainloopBwdSm90ILi2ELi1ELi1EN4cute5tupleIJNS5_1CILi1EEES8_S8_EEENS6_IJNS7_ILi64EEENS7_ILi80EEENS7_ILi256EEEEEENS_10bfloat16_tEfNS_4arch4Sm90ELb0ELb1ELb0ELb0ELb0ELb0ELb1ELb1ELi2ELi1ELi1ELi1ELb0EEENS1_24CollectiveEpilogueBwdGQAISD_fSG_Li256ELb0ELb0EEENS1_19SingleTileSchedulerILb0ELb0ELb0ELi80EEEEEEEEEvNT_6ParamsE:
        /* <DEDUP_REMOVED lines=24> */
.L_x_411:
[----:B------:R-:W-:Y:S05]  /*0180*/  BSYNC B0 ;  /* 0x0000000000007941 */ /* 0x000fea0003800000 */
.L_x_410:
        /* <DEDUP_REMOVED lines=39> */
.L_x_412:
        /* <DEDUP_REMOVED lines=20> */
.L_x_413:
[----:B------:R-:W-:Y:S01]  /*0540*/  PLOP3.LUT P0, PT, PT, PT, UP0, 0x80, 0x0 ;  /* 0x000000000000781c */ /* 0x000fe20003f0f008 */
[----:B------:R-:W-:Y:S01]  /*0550*/  NOP ;  /* 0x0000000000007918 */ /* 0x000fe20000000000 */
[----:B------:R-:W-:Y:S01]  /*0560*/  BSSY B0, `(.L_x_414) ;  /* 0x0000a97000007945 */ /* 0x000fe20003800000 */
[----:B------:R-:W-:Y:S01]  /*0570*/  LOP3.LUT R4, R21, 0x7f, RZ, 0xc0, !PT ;  /* 0x0000007f15047812 */ /* 0x000fe200078ec0ff */
[----:B-1234-:R-:W-:Y:S09]  /*0580*/  BAR.SYNC.DEFER_BLOCKING 0x0 ;  /* 0x0000000000007b1d */ /* 0x01eff20000010000 */
[----:B------:R-:W-:Y:S05]  /*0590*/  @!P0 BRA `(.L_x_415) ;  /* 0x0000008c00948947 */ /* 0x000fea0003800000 */
.L_x_416:
[----:B------:R-:W-:-:S08]  /*05a0*/  NOP ;  /* 0x0000000000007918 */ /* 0x000fd00000000000 */
[----:B------:R-:W1:Y:S02]  /*05b0*/  USETMAXREG.TRY_ALLOC.CTAPOOL UP0, 0xf0 ;  /* 0x000000f0000079c8 */ /* 0x000e640008000600 */
[----:B-1----:R-:W-:-:S13]  /*05c0*/  PLOP3.LUT P0, PT, PT, PT, UP0, 0x80, 0x0 ;  /* 0x000000000000781c */ /* 0x002fda0003f0f008 */
[----:B------:R-:W-:Y:S05]  /*05d0*/  @!P0 BRA `(.L_x_416) ;  /* 0xfffffffc00f08947 */ /* 0x000fea000383ffff */
[----:B------:R-:W1:Y:S02]  /*05e0*/  S2UR UR4, SR_CTAID.Z ;  /* 0x00000000000479c3 */ /* 0x000e640000002700 */
[----:B-1----:R-:W-:-:S13]  /*05f0*/  ISETP.LE.AND P0, PT, RZ, UR4, PT ;  /* 0x00000004ff007c0c */ /* 0x002fda000bf03270 */
[----:B------:R-:W-:Y:S05]  /*0600*/  @!P0 BRA `(.L_x_417) ;  /* 0x000000a800308947 */ /* 0x000fea0003800000 */
        /* <DEDUP_REMOVED lines=103> */
.L_x_418:
[----:B------:R-:W-:Y:S02]  /*0c80*/  ISETP.GT.AND P1, PT, R234, R5, PT ;  /* 0x00000005ea00720c */ /* 0x000fe40003f24270 */
        /* <DEDUP_REMOVED lines=21> */
.L_x_420:
        /* <DEDUP_REMOVED lines=97> */
[----:B------:R-:W-:Y:S01]  /*13f0*/  ULDC.64 UR60, c[0x0][0x208] ;  /* 0x00008200003c7ab9 */ /* 0x000fe20000000a00 */
        /* <DEDUP_REMOVED lines=44> */
.L_x_440:
[----:B------:R-:W-:-:S13]  /*16c0*/  R2UR UR4, R236 ;  /* 0x00000000ec0472ca */ /* 0x000fda00000e0000 */
[----:B------:R-:W-:-:S06]  /*16d0*/  UISETP.NE.AND UP0, UPT, UR4, 0x3, UPT ;  /* 0x000000030400788c */ /* 0x000fcc000bf05270 */
[----:B------:R-:W-:-:S13]  /*16e0*/  PLOP3.LUT P0, PT, PT, PT, UP0, 0x40, 0x0 ;  /* 0x000000000000781c */ /* 0x000fda0003f0e808 */
[----:B-1----:R-:W-:Y:S05]  /*16f0*/  @P0 BRA `(.L_x_422) ;  /* 0x0000000000040947 */ /* 0x002fea0003800000 */
[----:B------:R-:W-:Y:S01]  /*1700*/  BPT.TRAP 0x1 ;  /* 0x000000040000795c */ /* 0x000fe20000300000 */
.L_x_422:
[----:B------:R-:W-:Y:S01]  /*1710*/  PLOP3.LUT P1, PT, PT, PT, UP0, 0x40, 0x0 ;  /* 0x000000000000781c */ /* 0x000fe20003f2e808 */
[----:B------:R-:W-:Y:S01]  /*1720*/  IMAD R16, R2, 0x8, R17 ;  /* 0x0000000802107824 */ /* 0x000fe200078e0211 */
[----:B------:R-:W-:-:S04]  /*1730*/  SHF.L.U32 R9, R19, 0x1f, RZ ;  /* 0x0000001f13097819 */ /* 0x000fc800000006ff */
[----:B------:R1:W2:Y:S07]  /*1740*/  SYNCS.PHASECHK.TRANS64.TRYWAIT P0, [R16+URZ+0x31810], R9 ;  /* 0x03181009100075a7 */ /* 0x0002ae000800017f */
[----:B------:R-:W-:Y:S05]  /*1750*/  @P1 BRA `(.L_x_423) ;  /* 0x0000000000041947 */ /* 0x000fea0003800000 */
[----:B------:R-:W-:Y:S01]  /*1760*/  BPT.TRAP 0x1 ;  /* 0x000000040000795c */ /* 0x000fe20000300000 */
.L_x_423:
        /* <DEDUP_REMOVED lines=11> */
.L_x_424:
[----:B------:R-:W-:Y:S01]  /*1820*/  IMAD R7, R2, 0x800, R11 ;  /* 0x0000080002077824 */ /* 0x000fe200078e020b */
[C---:B------:R-:W-:Y:S01]  /*1830*/  R2UR UR6, R5.reuse ;  /* 0x00000000050672ca */ /* 0x040fe200000e0000 */
[C---:B------:R-:W-:Y:S01]  /*1840*/  VIADD R8, R5.reuse, 0x80 ;  /* 0x0000008005087836 */ /* 0x040fe20000000000 */
[----:B------:R-:W-:Y:S01]  /*1850*/  WARPGROUP.ARRIVE ;  /* 0x00000000000079c5 */ /* 0x000fe20000000000 */
[----:B-12---:R-:W-:Y:S01]  /*1860*/  VIADD R9, R5, 0x100 ;  /* 0x0000010005097836 */ /* 0x006fe20000000000 */
[----:B------:R-:W-:Y:S01]  /*1870*/  R2UR UR4, R7 ;  /* 0x00000000070472ca */ /* 0x000fe200000e0000 */
[----:B------:R-:W-:Y:S01]  /*1880*/  UMOV UR7, 0x40000000 ;  /* 0x4000000000077882 */ /* 0x000fe20000000000 */
[----:B------:R-:W-:Y:S01]  /*1890*/  R2UR UR8, R8 ;  /* 0x00000000080872ca */ /* 0x000fe200000e0000 */
[----:B------:R-:W-:Y:S01]  /*18a0*/  VIADD R8, R5, 0x180 ;  /* 0x0000018005087836 */ /* 0x000fe20000000000 */
[----:B------:R-:W-:Y:S01]  /*18b0*/  R2UR UR9, R9 ;  /* 0x00000000090972ca */ /* 0x000fe200000e0000 */
[----:B------:R-:W-:Y:S01]  /*18c0*/  VIADD R9, R5, 0x200 ;  /* 0x0000020005097836 */ /* 0x000fe20000000000 */
[----:B------:R-:W-:Y:S01]  /*18d0*/  UMOV UR5, 0x40000040 ;  /* 0x4000004000057882 */ /* 0x000fe20000000000 */
[----:B------:R-:W-:-:S02]  /*18e0*/  PLOP3.LUT P0, PT, PT, PT, UP0, 0x40, 0x0 ;  /* 0x000000000000781c */ /* 0x000fc40003f0e808 */
[----:B------:R-:W-:Y:S01]  /*18f0*/  R2UR UR10, R8 ;  /* 0x00000000080a72ca */ /* 0x000fe200000e0000 */
[----:B------:R-:W-:Y:S01]  /*1900*/  VIADD R8, R7, 0x2 ;  /* 0x0000000207087836 */ /* 0x000fe20000000000 */
[----:B------:R-:W-:Y:S01]  /*1910*/  R2UR UR11, R9 ;  /* 0x00000000090b72ca */ /* 0x000fe200000e0000 */
[----:B------:R-:W-:Y:S01]  /*1920*/  VIADD R9, R5, 0x2 ;  /* 0x0000000205097836 */ /* 0x000fe20000000000 */
        /* <DEDUP_REMOVED lines=402> */
[----:B------:R-:W-:Y:S01]  /*3250*/  IMAD R8, R2, 0x40, R18 ;  /* 0x0000004002087824 */ /* 0x000fe200078e0212 */
[----:B------:R-:W-:-:S03]  /*3260*/  R2UR UR11, R5 ;  /* 0x00000000050b72ca */ /* 0x000fc600000e0000 */
[----:B------:R-:W-:-:S05]  /*3270*/  IMAD R8, R8, 0x4, R17 ;  /* 0x0000000408087824 */ /* 0x000fca00078e0211 */
[----:B------:R1:W2:Y:S04]  /*3280*/  LDS R7, [R8+0x2c100] ;  /* 0x02c1000008077984 */ /* 0x0002a80000000800 */
[----:B------:R1:W3:Y:S01]  /*3290*/  LDS R5, [R8+0x2c120] ;  /* 0x02c1200008057984 */ /* 0x0002e20000000800 */
        /* <DEDUP_REMOVED lines=13> */
[----:B-1----:R-:W-:Y:S05]  /*3370*/  @P0 BRA `(.L_x_426) ;  /* 0x0000000000040947 */ /* 0x002fea0003800000 */
[----:B------:R-:W-:Y:S01]  /*3380*/  BPT.TRAP 0x1 ;  /* 0x000000040000795c */ /* 0x000fe20000300000 */
.L_x_426:
[----:B------:R-:W-:Y:S02]  /*3390*/  R2UR UR4, R228 ;  /* 0x00000000e40472ca */ /* 0x000fe400000e0000 */
[----:B------:R-:W-:-:S11]  /*33a0*/  PLOP3.LUT P1, PT, PT, PT, UP0, 0x40, 0x0 ;  /* 0x000000000000781c */ /* 0x000fd60003f2e808 */
[----:B------:R-:W-:-:S05]  /*33b0*/  IMAD.U32 R10, RZ, RZ, UR4 ;  /* 0x00000004ff0a7e24 */ /* 0x000fca000f8e00ff */
[----:B------:R-:W-:-:S04]  /*33c0*/  SHF.L.U32 R10, R10, 0x1f, RZ ;  /* 0x0000001f0a0a7819 */ /* 0x000fc800000006ff */
[----:B------:R1:W4:Y:S01]  /*33d0*/  SYNCS.PHASECHK.TRANS64.TRYWAIT P0, [R17+URZ+0x31830], R10 ;  /* 0x0318300a110075a7 */ /* 0x000322000800017f */
[----:B------:R-:W-:Y:S05]  /*33e0*/  @P1 BRA `(.L_x_427) ;  /* 0x0000000000041947 */ /* 0x000fea0003800000 */
[----:B------:R-:W-:Y:S01]  /*33f0*/  BPT.TRAP 0x1 ;  /* 0x000000040000795c */ /* 0x000fe20000300000 */
.L_x_427:
        /* <DEDUP_REMOVED lines=11> */
.L_x_428:
[----:B------:R-:W-:Y:S01]  /*34b0*/  VIADD R9, R6, 0x80 ;  /* 0x0000008006097836 */ /* 0x000fe20000000000 */
[----:B------:R-:W-:Y:S01]  /*34c0*/  R2UR UR4, R8 ;  /* 0x00000000080472ca */ /* 0x000fe200000e0000 */
[C---:B-1--4-:R-:W-:Y:S01]  /*34d0*/  VIADD R10, R6.reuse, 0x100 ;  /* 0x00000100060a7836 */ /* 0x052fe20000000000 */
        /* <DEDUP_REMOVED lines=11> */
[----:B------:R-:W-:-:S02]  /*3590*/  IMAD R20, R3, 0x40, R18 ;  /* 0x0000004003147824 */ /* 0x000fc400078e0212 */
[----:B------:R-:W-:Y:S01]  /*35a0*/  HGMMA.64x8x16.F32.BF16 R44, gdesc[UR4], RZ, !UPT ;  /* 0x00000000042c79f0 */ /* 0x000fe2000c7018ff */
[----:B------:R-:W-:Y:S01]  /*35b0*/  UMOV UR7, 0x40000000 ;  /* 0x4000000000077882 */ /* 0x000fe20000000000 */
[----:B------:R-:W-:Y:S02]  /*35c0*/  UMOV UR6, UR8 ;  /* 0x0000000800067c82 */ /* 0x000fe40008000000 */
[----:B------:R-:W-:Y:S01]  /*35d0*/  HGMMA.64x8x16.F32.BF16 R48, gdesc[UR4], RZ, !UPT ;  /* 0x00000000043079f0 */ /* 0x000fe2000c7018ff */
[----:B------:R-:W-:Y:S01]  /*35e0*/  UMOV UR6, UR9 ;  /* 0x0000000900067c82 */ /* 0x000fe20008000000 */
[----:B------:R-:W-:Y:S02]  /*35f0*/  UMOV UR7, 0x40000000 ;  /* 0x4000000000077882 */ /* 0x000fe40000000000 */
[----:B------:R-:W-:Y:S01]  /*3600*/  HGMMA.64x8x16.F32.BF16 R52, gdesc[UR4], RZ, !UPT ;  /* 0x00000000043479f0 */ /* 0x000fe2000c7018ff */
[----:B------:R-:W-:Y:S01]  /*3610*/  UMOV UR6, UR10 ;  /* 0x0000000a00067c82 */ /* 0x000fe20008000000 */
[----:B------:R-:W-:-:S02]  /*3620*/  UMOV UR7, 0x40000000 ;  /* 0x4000000000077882 */ /* 0x000fc40000000000 */
[----:B------:R-:W-:Y:S01]  /*3630*/  HGMMA.64x8x16.F32.BF16 R216, gdesc[UR4], RZ, !UPT ;  /* 0x0000000004d879f0 */ /* 0x000fe2000c7018ff */
[----:B------:R-:W-:Y:S01]  /*3640*/  UMOV UR6, UR11 ;  /* 0x0000000b00067c82 */ /* 0x000fe20008000000 */
[----:B------:R-:W-:Y:S02]  /*3650*/  UMOV UR7, 0x40000000 ;  /* 0x4000000000077882 */ /* 0x000fe40000000000 */
[----:B------:R-:W-:Y:S01]  /*3660*/  HGMMA.64x8x16.F32.BF16 R220, gdesc[UR4], RZ, !UPT ;  /* 0x0000000004dc79f0 */ /* 0x000fe2000c7018ff */
        /* <DEDUP_REMOVED lines=374> */
[----:B------:R-:W-:Y:S01]  /*4dd0*/  UMOV UR7, 0x40000000 ;  /* 0x4000000000077882 */ /* 0x000fe20000000000 */
[----:B------:R-:W-:Y:S01]  /*4de0*/  R2UR UR9, R9 ;  /* 0x00000000090972ca */ /* 0x000fe200000e0000 */
[----:B------:R-:W-:Y:S01]  /*4df0*/  HGMMA.64x8x16.F32.BF16 R216, gdesc[UR4], R216 ;  /* 0x0000000004d879f0 */ /* 0x000fe200087018d8 */
[----:B------:R-:W-:Y:S01]  /*4e00*/  UMOV UR6, UR11 ;  /* 0x0000000b00067c82 */ /* 0x000fe20008000000 */
[----:B------:R-:W-:-:S02]  /*4e10*/  UMOV UR7, 0x40000000 ;  /* 0x4000000000077882 */ /* 0x000fc40000000000 */
        /* <DEDUP_REMOVED lines=25> */
[----:B------:R-:W-:Y:S01]  /*4fb0*/  ULDC UR6, c[0x0][0x750] ;  /* 0x0001d40000067ab9 */ /* 0x000fe20000000800 */
[----:B------:R-:W-:Y:S01]  /*4fc0*/  ULDC.64 UR4, c[0x0][0x748] ;  /* 0x0001d20000047ab9 */ /* 0x000fe20000000a00 */
[----:B------:R-:W-:Y:S01]  /*4fd0*/  UISETP.GE.AND UP2, UPT, UR6, 0x1, UPT ;  /* 0x000000010600788c */ /* 0x000fe2000bf46270 */
[----:B------:R-:W-:Y:S01]  /*4fe0*/  VIADD R12, R232, UR5 ;  /* 0x00000005e80c7c36 */ /* 0x000fe20008000000 */
[----:B------:R-:W-:Y:S01]  /*4ff0*/  ULOP3.LUT UR4, URZ, UR4, URZ, 0x33, !UPT ;  /* 0x000000043f047292 */ /* 0x000fe2000f8e333f */
[----:B------:R-:W-:-:S03]  /*5000*/  WARPGROUP.DEPBAR.LE gsb0, 0x1 ;  /* 0x00008000000079c5 */ /* 0x000fc60000010100 */
[----:B------:R-:W-:Y:S02]  /*5010*/  PLOP3.LUT P0, PT, PT, PT, UP2, 0x40, 0x0 ;  /* 0x000000000000781c */ /* 0x000fe40003f0e828 */
[----:B------:R-:W-:Y:S01]  /*5020*/  VIADD R9, R232, UR4 ;  /* 0x00000004e8097c36 */ /* 0x000fe20008000000 */
[----:B------:R-:W-:-:S03]  /*5030*/  VIADDMNMX R13, R20, R12, R233, PT ;  /* 0x0000000c140d7246 */ /* 0x000fc600038001e9 */
[----:B------:R-:W-:-:S07]  /*5040*/  IMAD.IADD R11, R20, 0x1, R9 ;  /* 0x00000001140b7824 */ /* 0x000fce00078e0209 */
        /* <DEDUP_REMOVED lines=16> */
.L_x_432:
[----:B------:R-:W-:-:S06]  /*5150*/  UISETP.NE.AND UP1, UPT, UR6, 0x1, UPT ;  /* 0x000000010600788c */ /* 0x000fcc000bf25270 */
[----:B------:R-:W-:-:S05]  /*5160*/  PLOP3.LUT P0, PT, PT, PT, UP1, 0x80, 0x0 ;  /* 0x000000000000781c */ /* 0x000fca0003f0f018 */
[----:B------:R-:W-:-:S08]  /*5170*/  @UP1 ULDC UR4, c[0x0][0x754] ;  /* 0x0001d50000041ab9 */ /* 0x000fd00000000800 */
[----:B------:R-:W-:Y:S01]  /*5180*/  @P0 IMAD.HI.U32 R8, R6, UR4, RZ ;  /* 0x0000000406080c27 */ /* 0x000fe2000f8e00ff */
[----:B------:R-:W-:-:S04]  /*5190*/  @UP1 ULDC UR4, c[0x0][0x758] ;  /* 0x0001d60000041ab9 */ /* 0x000fc80000000800 */
[----:B------:R-:W-:-:S07]  /*51a0*/  @P0 SHF.R.U32.HI R6, RZ, UR4, R8 ;  /* 0x00000004ff060c19 */ /* 0x000fce0008011608 */
.L_x_433:
[----:B------:R-:W-:Y:S05]  /*51b0*/  BSYNC B1 ;  /* 0x0000000000017941 */ /* 0x000fea0003800000 */
.L_x_431:
[----:B------:R-:W-:-:S05]  /*51c0*/  IMAD R6, R6, UR6, R229 ;  /* 0x0000000606067c24 */ /* 0x000fca000f8e02e5 */
[----:B------:R-:W-:Y:S02]  /*51d0*/  VIMNMX R11, R11, R6, !PT ;  /* 0x000000060b0b7248 */ /* 0x000fe40007fe0100 */
[----:B------:R-:W-:-:S07]  /*51e0*/  VIADDMNMX R13, R6, UR6, R13, PT ;  /* 0x00000006060d7c46 */ /* 0x000fce000b80010d */
.L_x_430:
        /* <DEDUP_REMOVED lines=18> */
[C---:B------:R-:W-:Y:S02]  /*5310*/  ISETP.GT.AND P5, PT, R11.reuse, 0x11, !P3 ;  /* 0x000000110b00780c */ /* 0x040fe40005fa4270 */
        /* <DEDUP_REMOVED lines=44> */
.L_x_436:
[----:B------:R-:W-:-:S06]  /*55e0*/  UISETP.NE.AND UP1, UPT, UR6, 0x1, UPT ;  /* 0x000000010600788c */ /* 0x000fcc000bf25270 */
[----:B------:R-:W-:-:S05]  /*55f0*/  PLOP3.LUT P6, PT, PT, PT, UP1, 0x80, 0x0 ;  /* 0x000000000000781c */ /* 0x000fca0003fcf018 */
[----:B------:R-:W-:-:S08]  /*5600*/  @UP1 ULDC UR4, c[0x0][0x754] ;  /* 0x0001d50000041ab9 */ /* 0x000fd00000000800 */
[----:B------:R-:W-:Y:S01]  /*5610*/  @P6 IMAD.HI.U32 R9, R12, UR4, RZ ;  /* 0x000000040c096c27 */ /* 0x000fe2000f8e00ff */
[----:B------:R-:W-:Y:S01]  /*5620*/  PLOP3.LUT P6, PT, PT, PT, UP1, 0x80, 0x0 ;  /* 0x000000000000781c */ /* 0x000fe20003fcf018 */
[----:B------:R-:W-:-:S12]  /*5630*/  @UP1 ULDC UR4, c[0x0][0x758] ;  /* 0x0001d60000041ab9 */ /* 0x000fd80000000800 */
[----:B------:R-:W-:-:S07]  /*5640*/  @P6 SHF.R.U32.HI R12, RZ, UR4, R9 ;  /* 0x00000004ff0c6c19 */ /* 0x000fce0008011609 */
.L_x_437:
[----:B------:R-:W-:Y:S05]  /*5650*/  BSYNC B1 ;  /* 0x0000000000017941 */ /* 0x000fea0003800000 */
.L_x_435:
[----:B------:R-:W-:-:S05]  /*5660*/  IMAD R12, R12, UR6, R229 ;  /* 0x000000060c0c7c24 */ /* 0x000fca000f8e02e5 */
[----:B------:R-:W-:Y:S02]  /*5670*/  VIMNMX R23, R23, R12, !PT ;  /* 0x0000000c17177248 */ /* 0x000fe40007fe0100 */
[----:B------:R-:W-:-:S07]  /*5680*/  VIADDMNMX R21, R12, UR6, R21, PT ;  /* 0x000000060c157c46 */ /* 0x000fce000b800115 */
.L_x_434:
[----:B------:R-:W-:Y:S01]  /*5690*/  ISETP.GT.AND P2, PT, R23, 0x10, !P2 ;  /* 0x000000101700780c */ /* 0x000fe20005744270 */
[----:B------:R-:W-:Y:S01]  /*56a0*/  VIADD R29, R17, 0x2c500 ;  /* 0x0002c500111d7836 */ /* 0x000fe20000000000 */
[----:B------:R-:W-:Y:S01]  /*56b0*/  ISETP.GT.AND P1, PT, R23, 0x1, !P1 ;  /* 0x000000011700780c */ /* 0x000fe20004f24270 */
[----:B------:R-:W-:Y:S01]  /*56c0*/  ULDC UR4, c[0x0][0x744] ;  /* 0x0001d10000047ab9 */ /* 0x000fe20000000800 */
[----:B------:R-:W-:Y:S01]  /*56d0*/  ISETP.LT.OR P2, PT, R21, 0x11, P2 ;  /* 0x000000111500780c */ /* 0x000fe20001741670 */
[--C-:B--2---:R-:W-:Y:S01]  /*56e0*/  FFMA.FTZ R15, R28, UR4, -R7.reuse ;  /* 0x000000041c0f7c23 */ /* 0x104fe20008010807 */
[----:B------:R-:W-:Y:S01]  /*56f0*/  ISETP.GT.AND P3, PT, R23, 0x11, !P3 ;  /* 0x000000111700780c */ /* 0x000fe20005f64270 */
[--C-:B------:R-:W-:Y:S01]  /*5700*/  FFMA.FTZ R12, R24, UR4, -R7.reuse ;  /* 0x00000004180c7c23 */ /* 0x100fe20008010807 */
[----:B------:R-:W-:Y:S01]  /*5710*/  FSEL R30, R30, -INF , !P2 ;  /* 0xff8000001e1e7808 */ /* 0x000fe20005000000 */
[--C-:B------:R-:W-:Y:S01]  /*5720*/  FFMA.FTZ R13, R14, UR4, -R7.reuse ;  /* 0x000000040e0d7c23 */ /* 0x100fe20008010807 */
[----:B------:R-:W-:Y:S01]  /*5730*/  ISETP.LT.OR P1, PT, R21, 0x2, P1 ;  /* 0x000000021500780c */ /* 0x000fe20000f21670 */
[--C-:B------:R-:W-:Y:S01]  /*5740*/  FFMA.FTZ R9, R36, UR4, -R7.reuse ;  /* 0x0000000424097c23 */ /* 0x100fe20008010807 */
[----:B------:R-:W-:Y:S01]  /*5750*/  ISETP.GE.AND P2, PT, R225, 0x31, PT ;  /* 0x00000031e100780c */ /* 0x000fe20003f46270 */
[--C-:B------:R-:W-:Y:S01]  /*5760*/  FFMA.FTZ R14, R10, UR4, -R7.reuse ;  /* 0x000000040a0e7c23 */ /* 0x100fe20008010807 */
[----:B------:R-:W-:Y:S01]  /*5770*/  ISETP.LT.OR P3, PT, R21, 0x12, P3 ;  /* 0x000000121500780c */ /* 0x000fe20001f61670 */
[--C-:B------:R-:W-:Y:S01]  /*5780*/  FFMA.FTZ R10, R8, UR4, -R7.reuse ;  /* 0x00000004080a7c23 */ /* 0x100fe20008010807 */
[----:B------:R-:W-:Y:S01]  /*5790*/  ISETP.GE.AND P6, PT, R225, 0x32, PT ;  /* 0x00000032e100780c */ /* 0x000fe20003fc6270 */
[----:B------:R-:W-:Y:S01]  /*57a0*/  FFMA.FTZ R8, R6, UR4, -R7 ;  /* 0x0000000406087c23 */ /* 0x000fe20008010807 */
[----:B------:R-:W-:Y:S01]  /*57b0*/  FSEL R224, R27, -INF , !P1 ;  /* 0xff8000001be07808 */ /* 0x000fe20004800000 */
[----:B------:R-:W-:Y:S01]  /*57c0*/  IMAD R27, R18, 0x4, R17 ;  /* 0x00000004121b7824 */ /* 0x000fe200078e0211 */
[----:B------:R-:W-:Y:S01]  /*57d0*/  ISETP.GT.AND P1, PT, R23, 0x30, !P2 ;  /* 0x000000301700780c */ /* 0x000fe20005724270 */
[--C-:B------:R-:W-:Y:S01]  /*57e0*/  FFMA.FTZ R11, R32, UR4, -R7.reuse ;  /* 0x00000004200b7c23 */ /* 0x100fe20008010807 */
[----:B------:R-:W-:Y:S01]  /*57f0*/  FSEL R20, R31, -INF , !P3 ;  /* 0xff8000001f147808 */ /* 0x000fe20005800000 */
[--C-:B------:R-:W-:Y:S01]  /*5800*/  FFMA.FTZ R6, R40, UR4, -R7.reuse ;  /* 0x0000000428067c23 */ /* 0x100fe20008010807 */
[----:B------:R-:W-:Y:S01]  /*5810*/  ISETP.GT.AND P2, PT, R23, 0x31, !P6 ;  /* 0x000000311700780c */ /* 0x000fe20007744270 */
[----:B------:R-:W-:Y:S01]  /*5820*/  FFMA.FTZ R7, R22, UR4, -R7 ;  /* 0x0000000416077c23 */ /* 0x000fe20008010807 */
[C---:B------:R-:W-:Y:S01]  /*5830*/  ISETP.GE.AND P3, PT, R225.reuse, 0x41, PT ;  /* 0x00000041e100780c */ /* 0x040fe20003f66270 */
[--C-:B---3--:R-:W-:Y:S01]  /*5840*/  FFMA.FTZ R31, R20, UR4, -R5.reuse ;  /* 0x00000004141f7c23 */ /* 0x108fe20008010805 */
[----:B------:R-:W-:Y:S01]  /*5850*/  ISETP.GE.AND P6, PT, R225, 0x42, PT ;  /* 0x00000042e100780c */ /* 0x000fe20003fc6270 */
[----:B------:R-:W1:Y:S01]  /*5860*/  LDS R25, [R27+0x2c320] ;  /* 0x02c320001b197984 */ /* 0x000e620000000800 */
[C---:B------:R-:W-:Y:S01]  /*5870*/  ISETP.GT.AND P4, PT, R23.reuse, 0x20, !P4 ;  /* 0x000000201700780c */ /* 0x040fe20006784270 */
[--C-:B------:R-:W-:Y:S01]  /*5880*/  FFMA.FTZ R22, R224, UR4, -R5.reuse ;  /* 0x00000004e0167c23 */ /* 0x100fe20008010805 */
[C---:B------:R-:W-:Y:S01]  /*5890*/  ISETP.GT.AND P5, PT, R23.reuse, 0x21, !P5 ;  /* 0x000000211700780c */ /* 0x040fe20006fa4270 */
[----:B------:R-:W-:Y:S01]  /*58a0*/  MUFU.EX2 R12, R12 ;  /* 0x0000000c000c7308 */ /* 0x000fe20000000800 */
[C---:B------:R-:W-:Y:S01]  /*58b0*/  ISETP.GT.AND P3, PT, R23.reuse, 0x40, !P3 ;  /* 0x000000401700780c */ /* 0x040fe20005f64270 */
[----:B------:R-:W-:Y:S01]  /*58c0*/  UMOV UR57, 0x40000040 ;  /* 0x4000004000397882 */ /* 0x000fe20000000000 */
[C---:B------:R-:W-:Y:S01]  /*58d0*/  ISETP.GT.AND P0, PT, R23.reuse, RZ, !P0 ;  /* 0x000000ff1700720c */ /* 0x040fe20004704270 */
[----:B------:R-:W-:Y:S01]  /*58e0*/  UMOV UR59, 0x40 ;  /* 0x00000040003b7882 */ /* 0x000fe20000000000 */
[----:B------:R-:W-:Y:S01]  /*58f0*/  ISETP.GT.AND P6, PT, R23, 0x41, !P6 ;  /* 0x000000411700780c */ /* 0x000fe200077c4270 */
[----:B------:R-:W-:Y:S01]  /*5900*/  FFMA.FTZ R23, R30, UR4, -R5 ;  /* 0x000000041e177c23 */ /* 0x000fe20008010805 */
[C---:B------:R-:W-:Y:S01]  /*5910*/  ISETP.LT.OR P4, PT, R21.reuse, 0x21, P4 ;  /* 0x000000211500780c */ /* 0x040fe20002781670 */
[----:B------:R-:W2:Y:S01]  /*5920*/  MUFU.EX2 R13, R13 ;  /* 0x0000000d000d7308 */ /* 0x000ea20000000800 */
[C---:B------:R-:W-:Y:S01]  /*5930*/  ISETP.LT.OR P5, PT, R21.reuse, 0x22, P5 ;  /* 0x000000221500780c */ /* 0x040fe20002fa1670 */
[----:B------:R-:W-:Y:S01]  /*5940*/  UMOV UR9, UR57 ;  /* 0x0000003900097c82 */ /* 0x000fe20008000000 */
[C---:B------:R-:W-:Y:S01]  /*5950*/  ISETP.LT.OR P1, PT, R21.reuse, 0x31, P1 ;  /* 0x000000311500780c */ /* 0x040fe20000f21670 */
[----:B------:R-:W-:Y:S01]  /*5960*/  UMOV UR11, 0x40 ;  /* 0x00000040000b7882 */ /* 0x000fe20000000000 */
[C---:B------:R-:W-:Y:S01]  /*5970*/  ISETP.LT.OR P2, PT, R21.reuse, 0x32, P2 ;  /* 0x000000321500780c */ /* 0x040fe20001741670 */
[----:B------:R-:W-:Y:S01]  /*5980*/  UMOV UR13, UR11 ;  /* 0x0000000b000d7c82 */ /* 0x000fe20008000000 */
[C---:B------:R-:W-:Y:S01]  /*5990*/  ISETP.LT.OR P3, PT, R21.reuse, 0x41, P3 ;  /* 0x000000411500780c */ /* 0x040fe20001f61670 */
[----:B------:R-:W3:Y:S01]  /*59a0*/  MUFU.EX2 R14, R14 ;  /* 0x0000000e000e7308 */ /* 0x000ee20000000800 */
[C---:B------:R-:W-:Y:S01]  /*59b0*/  ISETP.LT.OR P0, PT, R21.reuse, 0x1, P0 ;  /* 0x000000011500780c */ /* 0x040fe20000701670 */
[----:B------:R-:W-:Y:S01]  /*59c0*/  UMOV UR17, UR57 ;  /* 0x0000003900117c82 */ /* 0x000fe20008000000 */
[----:B------:R-:W-:Y:S01]  /*59d0*/  ISETP.LT.OR P6, PT, R21, 0x42, P6 ;  /* 0x000000421500780c */ /* 0x000fe200037c1670 */
[----:B------:R-:W-:Y:S01]  /*59e0*/  UMOV UR19, 0x40 ;  /* 0x0000004000137882 */ /* 0x000fe20000000000 */
[----:B------:R4:W5:Y:S01]  /*59f0*/  LDS R21, [R27+0x2c300] ;  /* 0x02c300001b157984 */ /* 0x0009620000000800 */
[----:B------:R-:W-:Y:S01]  /*5a00*/  SHF.R.U32.HI R29, RZ, 0x4, R29 ;  /* 0x00000004ff1d7819 */ /* 0x000fe2000001161d */
[----:B------:R-:W-:-:S02]  /*5a10*/  WARPGROUP.DEPBAR.LE gsb0, 0x0 ;  /* 0x00008000000079c5 */ /* 0x000fc40000010000 */
[----:B------:R-:W-:Y:S01]  /*5a20*/  FSEL R28, R39, -INF , !P2 ;  /* 0xff800000271c7808 */ /* 0x000fe20005000000 */
[----:B------:R-:W3:Y:S01]  /*5a30*/  MUFU.EX2 R15, R15 ;  /* 0x0000000f000f7308 */ /* 0x000ee20000000800 */
[----:B------:R-:W-:Y:S01]  /*5a40*/  LOP3.LUT R33, R29, 0x3fff, RZ, 0xc0, !PT ;  /* 0x00003fff1d217812 */ /* 0x000fe200078ec0ff */
[----:B------:R-:W-:Y:S01]  /*5a50*/  UMOV UR49, 0x40000040 ;  /* 0x4000004000317882 */ /* 0x000fe20000000000 */
[----:B------:R-:W-:Y:S01]  /*5a60*/  FSEL R34, R34, -INF , !P4 ;  /* 0xff80000022227808 */ /* 0x000fe20006000000 */
[--C-:B------:R-:W-:Y:S01]  /*5a70*/  FFMA.FTZ R29, R28, UR4, -R5.reuse ;  /* 0x000000041c1d7c23 */ /* 0x100fe20008010805 */
[----:B------:R-:W-:Y:S01]  /*5a80*/  FSEL R24, R35, -INF , !P5 ;  /* 0xff80000023187808 */ /* 0x000fe20006800000 */
[----:B------:R-:W-:Y:S01]  /*5a90*/  UMOV UR51, 0x40 ;  /* 0x0000004000337882 */ /* 0x000fe20000000000 */
[----:B------:R-:W-:Y:S01]  /*5aa0*/  FSEL R36, R38, -INF , !P1 ;  /* 0xff80000026247808 */ /* 0x000fe20004800000 */
[--C-:B------:R-:W-:Y:S01]  /*5ab0*/  FFMA.FTZ R34, R34, UR4, -R5.reuse ;  /* 0x0000000422227c23 */ /* 0x100fe20008010805 */
[----:B------:R-:W-:Y:S01]  /*5ac0*/  FSEL R26, R26, -INF , !P0 ;  /* 0xff8000001a1a7808 */ /* 0x000fe20004000000 */
[--C-:B------:R-:W-:Y:S01]  /*5ad0*/  FFMA.FTZ R32, R24, UR4, -R5.reuse ;  /* 0x0000000418207c23 */ /* 0x100fe20008010805 */
[----:B------:R-:W-:Y:S01]  /*5ae0*/  FSEL R42, R42, -INF , !P3 ;  /* 0xff8000002a2a7808 */ /* 0x000fe20005800000 */
[--C-:B------:R-:W-:Y:S01]  /*5af0*/  FFMA.FTZ R36, R36, UR4, -R5.reuse ;  /* 0x0000000424247c23 */ /* 0x100fe20008010805 */
[----:B------:R-:W-:Y:S01]  /*5b00*/  FSEL R30, R43, -INF , !P6 ;  /* 0xff8000002b1e7808 */ /* 0x000fe20007000000 */
[----:B------:R-:W3:Y:S01]  /*5b10*/  MUFU.EX2 R10, R10 ;  /* 0x0000000a000a7308 */ /* 0x000ee20000000800 */
[----:B------:R-:W-:Y:S01]  /*5b20*/  LOP3.LUT R20, R33, 0x80000, RZ, 0xfc, !PT ;  /* 0x0008000021147812 */ /* 0x000fe200078efcff */
[--C-:B------:R-:W-:Y:S01]  /*5b30*/  FFMA.FTZ R28, R42, UR4, -R5.reuse ;  /* 0x000000042a1c7c23 */ /* 0x100fe20008010805 */
[--C-:B------:R-:W-:Y:S01]  /*5b40*/  FFMA.FTZ R33, R26, UR4, -R5.reuse ;  /* 0x000000041a217c23 */ /* 0x100fe20008010805 */
[----:B----4-:R-:W-:Y:S01]  /*5b50*/  FFMA.FTZ R27, R30, UR4, -R5 ;  /* 0x000000041e1b7c23 */ /* 0x010fe20008010805 */
[----:B-1----:R-:W-:Y:S01]  /*5b60*/  FADD.FTZ R47, R47, -R25 ;  /* 0x800000192f2f7221 */ /* 0x002fe20000010000 */
[----:B------:R-:W-:-:S02]  /*5b70*/  VIADD R5, R20, 0x80 ;  /* 0x0000008014057836 */ /* 0x000fc40000000000 */
[--C-:B------:R-:W-:Y:S01]  /*5b80*/  FADD.FTZ R46, R46, -R25.reuse ;  /* 0x800000192e2e7221 */ /* 0x100fe20000010000 */
[----:B------:R-:W-:Y:S01]  /*5b90*/  VIADD R30, R20, 0x180 ;  /* 0x00000180141e7836 */ /* 0x000fe20000000000 */
[----:B------:R-:W1:Y:S01]  /*5ba0*/  MUFU.EX2 R22, R22 ;  /* 0x0000001600167308 */ /* 0x000e620000000800 */
[--C-:B------:R-:W-:Y:S01]  /*5bb0*/  FADD.FTZ R50, R50, -R25.reuse ;  /* 0x8000001932327221 */ /* 0x100fe20000010000 */
[----:B------:R-:W-:Y:S01]  /*5bc0*/  R2UR UR4, R5 ;  /* 0x00000000050472ca */ /* 0x000fe200000e0000 */
[----:B------:R-:W-:Y:S01]  /*5bd0*/  VIADD R5, R20, 0x100 ;  /* 0x0000010014057836 */ /* 0x000fe20000000000 */
[----:B------:R-:W-:Y:S01]  /*5be0*/  R2UR UR6, R30 ;  /* 0x000000001e0672ca */ /* 0x000fe200000e0000 */
[--C-:B------:R-:W-:Y:S01]  /*5bf0*/  FADD.FTZ R51, R51, -R25.reuse ;  /* 0x8000001933337221 */ /* 0x100fe20000010000 */
[--C-:B------:R-:W-:Y:S01]  /*5c00*/  FADD.FTZ R37, R54, -R25.reuse ;  /* 0x8000001936257221 */ /* 0x100fe20000010000 */
[--C-:B------:R-:W-:Y:S01]  /*5c10*/  FADD.FTZ R218, R218, -R25.reuse ;  /* 0x80000019dada7221 */ /* 0x100fe20000010000 */
[----:B------:R-:W-:Y:S01]  /*5c20*/  R2UR UR5, R5 ;  /* 0x00000000050572ca */ /* 0x000fe200000e0000 */
[----:B------:R-:W-:Y:S01]  /*5c30*/  MUFU.EX2 R33, R33 ;  /* 0x0000002100217308 */ /* 0x000fe20000000800 */
[--C-:B------:R-:W-:Y:S01]  /*5c40*/  FADD.FTZ R219, R219, -R25.reuse ;  /* 0x80000019dbdb7221 */ /* 0x100fe20000010000 */
[----:B------:R-:W-:Y:S01]  /*5c50*/  FADD.FTZ R222, R222, -R25 ;  /* 0x80000019dede7221 */ /* 0x000fe20000010000 */
[--C-:B-----5:R-:W-:Y:S01]  /*5c60*/  FADD.FTZ R30, R45, -R21.reuse ;  /* 0x800000152d1e7221 */ /* 0x120fe20000010000 */
[--C-:B------:R-:W-:Y:S01]  /*5c70*/  FADD.FTZ R48, R48, -R21.reuse ;  /* 0x8000001530307221 */ /* 0x100fe20000010000 */
[--C-:B------:R-:W-:Y:S01]  /*5c80*/  FADD.FTZ R49, R49, -R21.reuse ;  /* 0x8000001531317221 */ /* 0x100fe20000010000 */
[--C-:B------:R-:W-:Y:S01]  /*5c90*/  FADD.FTZ R52, R52, -R21.reuse ;  /* 0x8000001534347221 */ /* 0x100fe20000010000 */
[--C-:B------:R-:W-:Y:S01]  /*5ca0*/  FADD.FTZ R53, R53, -R21.reuse ;  /* 0x8000001535357221 */ /* 0x100fe20000010000 */
[----:B------:R-:W4:Y:S01]  /*5cb0*/  MUFU.EX2 R11, R11 ;  /* 0x0000000b000b7308 */ /* 0x000f220000000800 */
[--C-:B------:R-:W-:Y:S01]  /*5cc0*/  FADD.FTZ R216, R216, -R21.reuse ;  /* 0x80000015d8d87221 */ /* 0x100fe20000010000 */
[--C-:B------:R-:W-:Y:S01]  /*5cd0*/  FADD.FTZ R217, R217, -R21.reuse ;  /* 0x80000015d9d97221 */ /* 0x100fe20000010000 */
[--C-:B------:R-:W-:Y:S01]  /*5ce0*/  FADD.FTZ R35, R220, -R21.reuse ;  /* 0x80000015dc237221 */ /* 0x100fe20000010000 */
[----:B--2---:R-:W-:Y:S01]  /*5cf0*/  FMUL.FTZ R38, R13, R30 ;  /* 0x0000001e0d267220 */ /* 0x004fe20000410000 */
[C---:B---3--:R-:W-:Y:S01]  /*5d00*/  FMUL.FTZ R49, R14.reuse, R49 ;  /* 0x000000310e317220 */ /* 0x048fe20000410000 */
[----:B------:R-:W-:Y:S01]  /*5d10*/  FMUL.FTZ R48, R15, R48 ;  /* 0x000000300f307220 */ /* 0x000fe20000410000 */
[----:B------:R-:W-:Y:S01]  /*5d20*/  F2FP.BF16.F32.PACK_AB R14, R14, R15 ;  /* 0x0000000f0e0e723e */ /* 0x000fe200000010ff */
[----:B------:R-:W2:Y:S01]  /*5d30*/  MUFU.EX2 R8, R8 ;  /* 0x0000000800087308 */ /* 0x000ea20000000800 */
[----:B------:R-:W-:Y:S01]  /*5d40*/  FMUL.FTZ R53, R10, R53 ;  /* 0x000000350a357220 */ /* 0x000fe20000410000 */
[----:B-1----:R-:W-:Y:S01]  /*5d50*/  FMUL.FTZ R30, R22, R47 ;  /* 0x0000002f161e7220 */ /* 0x002fe20000410000 */
[----:B------:R-:W-:Y:S01]  /*5d60*/  F2FP.BF16.F32.PACK_AB R48, R49, R48 ;  /* 0x000000303130723e */ /* 0x000fe200000010ff */
[----:B------:R-:W-:Y:S01]  /*5d70*/  UMOV UR10, UR4 ;  /* 0x00000004000a7c82 */ /* 0x000fe20008000000 */
[----:B------:R-:W-:Y:S01]  /*5d80*/  R2UR UR58, R20 ;  /* 0x00000000143a72ca */ /* 0x000fe200000e0000 */
[----:B------:R-:W-:Y:S01]  /*5d90*/  UMOV UR12, UR10 ;  /* 0x0000000a000c7c82 */ /* 0x000fe20008000000 */
[----:B------:R-:W-:Y:S01]  /*5da0*/  UMOV UR18, UR6 ;  /* 0x0000000600127c82 */ /* 0x000fe20008000000 */
[----:B------:R-:W1:Y:S01]  /*5db0*/  MUFU.EX2 R23, R23 ;  /* 0x0000001700177308 */ /* 0x000e620000000800 */
[----:B----4-:R-:W-:Y:S01]  /*5dc0*/  FMUL.FTZ R52, R11, R52 ;  /* 0x000000340b347220 */ /* 0x010fe20000410000 */
[----:B------:R-:W-:Y:S01]  /*5dd0*/  F2FP.BF16.F32.PACK_AB R10, R10, R11 ;  /* 0x0000000b0a0a723e */ /* 0x000fe200000010ff */
[----:B------:R-:W-:Y:S01]  /*5de0*/  UMOV UR53, UR49 ;  /* 0x0000003100357c82 */ /* 0x000fe20008000000 */
[----:B------:R-:W-:Y:S01]  /*5df0*/  UMOV UR55, 0x40 ;  /* 0x0000004000377882 */ /* 0x000fe20000000000 */
[----:B------:R-:W-:Y:S01]  /*5e00*/  UMOV UR45, UR49 ;  /* 0x00000031002d7c82 */ /* 0x000fe20008000000 */
[----:B------:R-:W-:Y:S01]  /*5e10*/  F2FP.BF16.F32.PACK_AB R52, R53, R52 ;  /* 0x000000343534723e */ /* 0x000fe200000010ff */
[----:B------:R-:W-:Y:S01]  /*5e20*/  UMOV UR47, 0x40 ;  /* 0x00000040002f7882 */ /* 0x000fe20000000000 */
[----:B------:R3:W4:Y:S01]  /*5e30*/  MUFU.EX2 R24, R31 ;  /* 0x0000001f00187308 */ /* 0x0007220000000800 */
[----:B--2---:R-:W-:Y:S01]  /*5e40*/  FMUL.FTZ R217, R8, R217 ;  /* 0x000000d908d97220 */ /* 0x004fe20000410000 */
[----:B------:R-:W-:Y:S01]  /*5e50*/  UMOV UR29, 0x40000040 ;  /* 0x40000040001d7882 */ /* 0x000fe20000000000 */
[----:B------:R-:W-:Y:S01]  /*5e60*/  UMOV UR31, 0x40 ;  /* 0x00000040001f7882 */ /* 0x000fe20000000000 */
[----:B------:R-:W-:Y:S01]  /*5e70*/  UMOV UR41, UR29 ;  /* 0x0000001d00297c82 */ /* 0x000fe20008000000 */
[----:B------:R-:W-:Y:S01]  /*5e80*/  UMOV UR43, 0x40 ;  /* 0x00000040002b7882 */ /* 0x000fe20000000000 */
[----:B------:R-:W-:Y:S01]  /*5e90*/  UMOV UR37, UR29 ;  /* 0x0000001d00257c82 */ /* 0x000fe20008000000 */
[----:B------:R-:W-:Y:S01]  /*5ea0*/  UMOV UR39, 0x40 ;  /* 0x0000004000277882 */ /* 0x000fe20000000000 */
[----:B------:R2:W-:Y:S01]  /*5eb0*/  MUFU.EX2 R5, R32 ;  /* 0x0000002000057308 */ /* 0x0005e20000000800 */
[--C-:B---3--:R-:W-:Y:S01]  /*5ec0*/  FADD.FTZ R31, R44, -R21.reuse ;  /* 0x800000152c1f7221 */ /* 0x108fe20000010000 */
[----:B-1----:R-:W-:Y:S01]  /*5ed0*/  FMUL.FTZ R50, R23, R50 ;  /* 0x0000003217327220 */ /* 0x002fe20000410000 */
[----:B------:R-:W-:Y:S01]  /*5ee0*/  UMOV UR33, UR29 ;  /* 0x0000001d00217c82 */ /* 0x000fe20008000000 */
[----:B------:R-:W-:Y:S01]  /*5ef0*/  UMOV UR35, 0x40 ;  /* 0x0000004000237882 */ /* 0x000fe20000000000 */
[----:B------:R-:W-:Y:S01]  /*5f00*/  FMUL.FTZ R31, R12, R31 ;  /* 0x0000001f0c1f7220 */ /* 0x000fe20000410000 */
[----:B------:R-:W-:Y:S01]  /*5f10*/  F2FP.BF16.F32.PACK_AB R12, R13, R12 ;  /* 0x0000000c0d0c723e */ /* 0x000fe200000010ff */
[----:B------:R-:W-:Y:S01]  /*5f20*/  UMOV UR25, UR29 ;  /* 0x0000001d00197c82 */ /* 0x000fe20008000000 */
[----:B------:R-:W1:Y:S01]  /*5f30*/  MUFU.EX2 R9, R9 ;  /* 0x0000000900097308 */ /* 0x000e620000000800 */
[----:B--2---:R-:W-:Y:S01]  /*5f40*/  FADD.FTZ R32, R221, -R21 ;  /* 0x80000015dd207221 */ /* 0x004fe20000010000 */
[----:B------:R-:W-:Y:S01]  /*5f50*/  F2FP.BF16.F32.PACK_AB R13, R22, R33 ;  /* 0x00000021160d723e */ /* 0x000fe200000010ff */
[----:B------:R-:W-:Y:S01]  /*5f60*/  BAR.SYNC.DEFER_BLOCKING 0x9, 0x100 ;  /* 0x0244000000007b1d */ /* 0x000fe20000010000 */
[----:B----4-:R-:W-:Y:S01]  /*5f70*/  F2FP.BF16.F32.PACK_AB R15, R24, R23 ;  /* 0x00000017180f723e */ /* 0x010fe200000010ff */
[----:B------:R-:W-:-:S02]  /*5f80*/  IMAD R22, R4, 0x2000, R17 ;  /* 0x0000200004167824 */ /* 0x000fc400078e0211 */
[----:B------:R-:W-:Y:S01]  /*5f90*/  FMUL.FTZ R33, R33, R46 ;  /* 0x0000002e21217220 */ /* 0x000fe20000410000 */
[----:B------:R-:W-:Y:S01]  /*5fa0*/  FMUL.FTZ R51, R24, R51 ;  /* 0x0000003318337220 */ /* 0x000fe20000410000 */
[----:B------:R-:W2:Y:S01]  /*5fb0*/  MUFU.EX2 R6, R6 ;  /* 0x0000000600067308 */ /* 0x000ea20000000800 */
[----:B------:R-:W-:Y:S02]  /*5fc0*/  UMOV UR27, 0x40 ;  /* 0x00000040001b7882 */ /* 0x000fe40000000000 */
[----:B------:R-:W-:Y:S01]  /*5fd0*/  F2FP.BF16.F32.PACK_AB R33, R30, R33 ;  /* 0x000000211e21723e */ /* 0x000fe200000010ff */
[----:B------:R-:W-:Y:S01]  /*5fe0*/  UMOV UR23, 0x40 ;  /* 0x0000004000177882 */ /* 0x000fe20000000000 */
[----:B------:R-:W-:Y:S01]  /*5ff0*/  F2FP.BF16.F32.PACK_AB R49, R51, R50 ;  /* 0x000000323331723e */ /* 0x000fe200000010ff */
[----:B------:R-:W-:Y:S02]  /*6000*/  UMOV UR15, 0x40 ;  /* 0x00000040000f7882 */ /* 0x000fe40000000000 */
[----:B------:R3:W4:Y:S01]  /*6010*/  MUFU.EX2 R26, R34 ;  /* 0x00000022001a7308 */ /* 0x0007220000000800 */
[----:B-1----:R-:W-:Y:S01]  /*6020*/  FMUL.FTZ R216, R9, R216 ;  /* 0x000000d809d87220 */ /* 0x002fe20000410000 */
[----:B------:R-:W-:-:S06]  /*6030*/  F2FP.BF16.F32.PACK_AB R8, R8, R9 ;  /* 0x000000090808723e */ /* 0x000fcc00000010ff */
[----:B------:R-:W1:Y:S01]  /*6040*/  MUFU.EX2 R7, R7 ;  /* 0x0000000700077308 */ /* 0x000e620000000800 */
[----:B--2---:R-:W-:Y:S01]  /*6050*/  FMUL.FTZ R35, R6, R35 ;  /* 0x0000002306237220 */ /* 0x004fe20000410000 */
[----:B------:R-:W-:Y:S01]  /*6060*/  STSM.16.M88.2 [R0+0x2c500], R12 ;  /* 0x02c5000c00007844 */ /* 0x000fe20000000100 */
[--C-:B---3--:R-:W-:Y:S01]  /*6070*/  FADD.FTZ R34, R55, -R25.reuse ;  /* 0x8000001937227221 */ /* 0x108fe20000010000 */
[----:B------:R-:W-:Y:S02]  /*6080*/  FADD.FTZ R25, R223, -R25 ;  /* 0x80000019df197221 */ /* 0x000fe40000010000 */
[----:B------:R2:W-:Y:S01]  /*6090*/  STSM.16.M88.2 [R0+0x2cd00], R14 ;  /* 0x02cd000e00007844 */ /* 0x0005e20000000100 */
[C---:B------:R-:W-:Y:S01]  /*60a0*/  FMUL.FTZ R34, R5.reuse, R34 ;  /* 0x0000002205227220 */ /* 0x040fe20000410000 */
[----:B------:R-:W3:Y:S01]  /*60b0*/  MUFU.EX2 R21, R36 ;  /* 0x0000002400157308 */ /* 0x000ee20000000800 */
[----:B----4-:R-:W-:Y:S01]  /*60c0*/  F2FP.BF16.F32.PACK_AB R11, R5, R26 ;  /* 0x0000001a050b723e */ /* 0x010fe200000010ff */
[----:B------:R-:W-:-:S02]  /*60d0*/  VIADD R5, R22, 0x24100 ;  /* 0x0002410016057836 */ /* 0x000fc40000000000 */
[----:B------:R-:W-:Y:S02]  /*60e0*/  FMUL.FTZ R37, R26, R37 ;  /* 0x000000251a257220 */ /* 0x000fe40000410000 */
[----:B------:R-:W-:Y:S01]  /*60f0*/  STSM.16.M88.2 [R0+0x2d500], R10 ;  /* 0x02d5000a00007844 */ /* 0x000fe20000000100 */
[----:B------:R-:W-:Y:S01]  /*6100*/  SHF.R.U32.HI R5, RZ, 0x4, R5 ;  /* 0x00000004ff057819 */ /* 0x000fe20000011605 */
[----:B------:R-:W4:Y:S01]  /*6110*/  MUFU.EX2 R40, R29 ;  /* 0x0000001d00287308 */ /* 0x000f220000000800 */
[----:B-1----:R-:W-:Y:S01]  /*6120*/  F2FP.BF16.F32.PACK_AB R6, R7, R6 ;  /* 0x000000060706723e */ /* 0x002fe200000010ff */
[C---:B--2---:R-:W-:Y:S01]  /*6130*/  VIADD R15, R20.reuse, 0x30 ;  /* 0x00000030140f7836 */ /* 0x044fe20000000000 */
[----:B------:R-:W-:Y:S01]  /*6140*/  LOP3.LUT R23, R5, 0x3fff, RZ, 0xc0, !PT ;  /* 0x00003fff05177812 */ /* 0x000fe200078ec0ff */
[----:B------:R-:W-:Y:S01]  /*6150*/  VIADD R5, R20, 0x200 ;  /* 0x0000020014057836 */ /* 0x000fe20000000000 */
[----:B------:R-:W-:Y:S02]  /*6160*/  F2FP.BF16.F32.PACK_AB R53, R34, R37 ;  /* 0x000000252235723e */ /* 0x000fe400000010ff */
[----:B------:R-:W-:Y:S01]  /*6170*/  R2UR UR56, R23 ;  /* 0x00000000173872ca */ /* 0x000fe200000e0000 */
[----:B------:R1:W2:Y:S01]  /*6180*/  MUFU.EX2 R39, R28 ;  /* 0x0000001c00277308 */ /* 0x0002a20000000800 */
[----:B---3--:R-:W-:Y:S01]  /*6190*/  FMUL.FTZ R13, R21, R218 ;  /* 0x000000da150d7220 */ /* 0x008fe20000410000 */
[----:B------:R-:W-:Y:S01]  /*61a0*/  F2FP.BF16.F32.PACK_AB R12, R217, R216 ;  /* 0x000000d8d90c723e */ /* 0x000fe200000010ff */
[----:B------:R-:W-:Y:S01]  /*61b0*/  VIADD R14, R23, 0x180 ;  /* 0x00000180170e7836 */ /* 0x000fe20000000000 */
[----:B------:R-:W-:Y:S01]  /*61c0*/  R2UR UR7, R5 ;  /* 0x00000000050772ca */ /* 0x000fe200000e0000 */
[----:B------:R-:W-:-:S03]  /*61d0*/  VIADD R5, R23, 0x80 ;  /* 0x0000008017057836 */ /* 0x000fc60000000000 */
[----:B------:R-:W3:Y:S01]  /*61e0*/  MUFU.EX2 R36, R27 ;  /* 0x0000001b00247308 */ /* 0x000ee20000000800 */
[----:B-1----:R-:W-:Y:S01]  /*61f0*/  FMUL.FTZ R28, R7, R32 ;  /* 0x00000020071c7220 */ /* 0x002fe20000410000 */
[C---:B----4-:R-:W-:Y:S01]  /*6200*/  F2FP.BF16.F32.PACK_AB R9, R40.reuse, R21 ;  /* 0x000000152809723e */ /* 0x050fe200000010ff */
[----:B------:R-:W-:Y:S01]  /*6210*/  FMUL.FTZ R24, R40, R219 ;  /* 0x000000db28187220 */ /* 0x000fe20000410000 */
[----:B------:R-:W-:Y:S01]  /*6220*/  F2FP.BF16.F32.PACK_AB R32, R38, R31 ;  /* 0x0000001f2620723e */ /* 0x000fe200000010ff */
[----:B------:R-:W-:Y:S01]  /*6230*/  UMOV UR8, UR56 ;  /* 0x0000003800087c82 */ /* 0x000fe20008000000 */
[----:B------:R-:W-:Y:S01]  /*6240*/  F2FP.BF16.F32.PACK_AB R28, R28, R35 ;  /* 0x000000231c1c723e */ /* 0x000fe200000010ff */
[----:B------:R1:W-:Y:S01]  /*6250*/  STSM.16.M88.2 [R0+0x2dd00], R8 ;  /* 0x02dd000800007844 */ /* 0x0003e20000000100 */
[----:B------:R-:W-:Y:S01]  /*6260*/  F2FP.BF16.F32.PACK_AB R13, R24, R13 ;  /* 0x0000000d180d723e */ /* 0x000fe200000010ff */
[----:B--2---:R-:W-:Y:S01]  /*6270*/  FMUL.FTZ R222, R39, R222 ;  /* 0x000000de27de7220 */ /* 0x004fe20000410000 */
[----:B------:R-:W-:Y:S01]  /*6280*/  UMOV UR16, UR56 ;  /* 0x0000003800107c82 */ /* 0x000fe20008000000 */
[----:B------:R-:W-:Y:S01]  /*6290*/  R2UR UR48, R5 ;  /* 0x00000000053072ca */ /* 0x000fe200000e0000 */
[----:B------:R-:W-:-:S02]  /*62a0*/  VIADD R5, R20, 0x90 ;  /* 0x0000009014057836 */ /* 0x000fc40000000000 */
[----:B------:R-:W-:Y:S01]  /*62b0*/  VIADD R21, R20, 0xb0 ;  /* 0x000000b014157836 */ /* 0x000fe20000000000 */
[C---:B---3--:R-:W-:Y:S01]  /*62c0*/  F2FP.BF16.F32.PACK_AB R7, R36.reuse, R39 ;  /* 0x000000272407723e */ /* 0x048fe200000010ff */
[----:B------:R-:W-:Y:S01]  /*62d0*/  FMUL.FTZ R25, R36, R25 ;  /* 0x0000001924197220 */ /* 0x000fe20000410000 */
[----:B------:R-:W-:Y:S01]  /*62e0*/  R2UR UR4, R5 ;  /* 0x00000000050472ca */ /* 0x000fe200000e0000 */
[----:B------:R-:W-:Y:S01]  /*62f0*/  VIADD R5, R20, 0x190 ;  /* 0x0000019014057836 */ /* 0x000fe20000000000 */
[----:B-1----:R-:W-:Y:S01]  /*6300*/  MOV R8, UR58 ;  /* 0x0000003a00087c02 */ /* 0x002fe20008000f00 */
[----:B------:R1:W-:Y:S01]  /*6310*/  STSM.16.M88.2 [R0+0x2e500], R6 ;  /* 0x02e5000600007844 */ /* 0x0003e20000000100 */
[----:B------:R-:W-:-:S03]  /*6320*/  F2FP.BF16.F32.PACK_AB R29, R25, R222 ;  /* 0x000000de191d723e */ /* 0x000fc600000010ff */
[----:B------:R-:W-:Y:S01]  /*6330*/  UMOV UR52, UR48 ;  /* 0x0000003000347c82 */ /* 0x000fe20008000000 */
[----:B------:R-:W-:Y:S01]  /*6340*/  R2UR UR54, R5 ;  /* 0x00000000053672ca */ /* 0x000fe200000e0000 */
[----:B------:R2:W-:Y:S06]  /*6350*/  MEMBAR.ALL.CTA ;  /* 0x0000000000007992 */ /* 0x0005ec0000008000 */
[----:B--2---:R-:W2:Y:S01]  /*6360*/  FENCE.VIEW.ASYNC.S ;  /* 0x00000000000073c6 */ /* 0x004ea20000000000 */
[----:B------:R-:W-:Y:S01]  /*6370*/  VIADD R5, R20, 0x210 ;  /* 0x0000021014057836 */ /* 0x000fe20000000000 */
[----:B------:R-:W-:Y:S01]  /*6380*/  UMOV UR44, UR48 ;  /* 0x00000030002c7c82 */ /* 0x000fe20008000000 */
[----:B------:R-:W-:-:S03]  /*6390*/  MOV R9, UR59 ;  /* 0x0000003b00097c02 */ /* 0x000fc60008000f00 */
[----:B------:R-:W-:Y:S01]  /*63a0*/  R2UR UR46, R5 ;  /* 0x00000000052e72ca */ /* 0x000fe200000e0000 */
[----:B------:R-:W-:Y:S02]  /*63b0*/  VIADD R5, R23, 0x100 ;  /* 0x0000010017057836 */ /* 0x000fe40000000000 */
[----:B-1----:R-:W-:-:S03]  /*63c0*/  VIADD R6, R20, 0x10 ;  /* 0x0000001014067836 */ /* 0x002fc60000000000 */
[----:B------:R-:W-:Y:S01]  /*63d0*/  R2UR UR28, R5 ;  /* 0x00000000051c72ca */ /* 0x000fe200000e0000 */
[----:B------:R-:W-:Y:S01]  /*63e0*/  VIADD R5, R20, 0xa0 ;  /* 0x000000a014057836 */ /* 0x000fe20000000000 */
[----:B------:R-:W-:Y:S01]  /*63f0*/  R2UR UR50, R6 ;  /* 0x00000000063272ca */ /* 0x000fe200000e0000 */
[----:B------:R-:W-:-:S03]  /*6400*/  VIADD R6, R20, 0x110 ;  /* 0x0000011014067836 */ /* 0x000fc60000000000 */
[----:B------:R-:W-:Y:S01]  /*6410*/  R2UR UR42, R5 ;  /* 0x00000000052a72ca */ /* 0x000fe200000e0000 */
[C---:B------:R-:W-:Y:S01]  /*6420*/  VIADD R5, R20.reuse, 0x1a0 ;  /* 0x000001a014057836 */ /* 0x040fe20000000000 */
[----:B--2---:R-:W-:Y:S04]  /*6430*/  BAR.SYNC.DEFER_BLOCKING 0x9, 0x100 ;  /* 0x0244000000007b1d */ /* 0x004fe80000010000 */
[----:B------:R-:W-:Y:S01]  /*6440*/  R2UR UR34, R5 ;  /* 0x00000000052272ca */ /* 0x000fe200000e0000 */
[----:B------:R-:W-:Y:S01]  /*6450*/  VIADD R5, R20, 0x220 ;  /* 0x0000022014057836 */ /* 0x000fe20000000000 */
[----:B------:R-:W-:-:S04]  /*6460*/  UMOV UR40, UR28 ;  /* 0x0000001c00287c82 */ /* 0x000fc80008000000 */
[----:B------:R-:W-:Y:S01]  /*6470*/  R2UR UR26, R5 ;  /* 0x00000000051a72ca */ /* 0x000fe200000e0000 */
[----:B------:R-:W-:Y:S01]  /*6480*/  UMOV UR36, UR28 ;  /* 0x0000001c00247c82 */ /* 0x000fe20008000000 */
[----:B------:R-:W-:Y:S01]  /*6490*/  UMOV UR32, UR28 ;  /* 0x0000001c00207c82 */ /* 0x000fe20008000000 */
[----:B------:R-:W-:Y:S01]  /*64a0*/  UMOV UR24, UR28 ;  /* 0x0000001c00187c82 */ /* 0x000fe20008000000 */
[----:B------:R-:W-:-:S05]  /*64b0*/  IMAD R5, R4, 0x2800, R17 ;  /* 0x0000280004057824 */ /* 0x000fca00078e0211 */
[----:B------:R-:W-:-:S04]  /*64c0*/  SHF.R.U32.HI R5, RZ, 0x4, R5 ;  /* 0x00000004ff057819 */ /* 0x000fc80000011605 */
[----:B------:R-:W-:Y:S01]  /*64d0*/  LOP3.LUT R5, R5, 0x3fff, RZ, 0xc0, !PT ;  /* 0x00003fff05057812 */ /* 0x000fe200078ec0ff */
[----:B------:R-:W-:Y:S04]  /*64e0*/  STSM.16.M88.2 [R0+0x2ed00], R32 ;  /* 0x02ed002000007844 */ /* 0x000fe80000000100 */
[----:B------:R-:W-:Y:S04]  /*64f0*/  STSM.16.M88.2 [R0+0x2f500], R48 ;  /* 0x02f5003000007844 */ /* 0x000fe80000000100 */
[----:B------:R-:W-:Y:S04]  /*6500*/  STSM.16.M88.2 [R0+0x2fd00], R52 ;  /* 0x02fd003400007844 */ /* 0x000fe80000000100 */
[----:B------:R1:W-:Y:S04]  /*6510*/  STSM.16.M88.2 [R0+0x30500], R12 ;  /* 0x0305000c00007844 */ /* 0x0003e80000000100 */
[----:B------:R2:W-:Y:S01]  /*6520*/  STSM.16.M88.2 [R0+0x30d00], R28 ;  /* 0x030d001c00007844 */ /* 0x0005e20000000100 */
[----:B------:R-:W-:-:S06]  /*6530*/  WARPGROUP.ARRIVE ;  /* 0x00000000000079c5 */ /* 0x000fcc0000000000 */
[----:B------:R-:W-:Y:S04]  /*6540*/  HGMMA.64x16x16.F32.BF16 R56, gdesc[UR56].tnspA.tnspB, R56 ;  /* 0x60200000383879f0 */ /* 0x000fe80008701838 */
[----:B------:R-:W-:Y:S01]  /*6550*/  HGMMA.64x16x16.F32.BF16 R64, gdesc[UR8].tnspA.tnspB, R64 ;  /* 0x60200000084079f0 */ /* 0x000fe20008701840 */
[----:B------:R-:W-:Y:S01]  /*6560*/  UMOV UR8, UR56 ;  /* 0x0000003800087c82 */ /* 0x000fe20008000000 */
[----:B------:R-:W-:Y:S01]  /*6570*/  UMOV UR9, UR57 ;  /* 0x0000003900097c82 */ /* 0x000fe20008000000 */
[----:B------:R-:W-:Y:S01]  /*6580*/  UMOV UR10, UR5 ;  /* 0x00000005000a7c82 */ /* 0x000fe20008000000 */
[----:B------:R-:W-:Y:S01]  /*6590*/  UMOV UR11, 0x40 ;  /* 0x00000040000b7882 */ /* 0x000fe20000000000 */
[----:B------:R-:W-:Y:S01]  /*65a0*/  R2UR UR5, R6 ;  /* 0x00000000060572ca */ /* 0x000fe200000e0000 */
[----:B------:R-:W-:Y:S01]  /*65b0*/  HGMMA.64x16x16.F32.BF16 R72, gdesc[UR8].tnspA.tnspB, R72 ;  /* 0x60200000084879f0 */ /* 0x000fe20008701848 */
[----:B------:R-:W-:Y:S01]  /*65c0*/  UMOV UR8, UR18 ;  /* 0x0000001200087c82 */ /* 0x000fe20008000000 */
[----:B------:R-:W-:Y:S01]  /*65d0*/  UMOV UR9, UR19 ;  /* 0x0000001300097c82 */ /* 0x000fe20008000000 */
[----:B------:R-:W-:Y:S01]  /*65e0*/  VIADD R6, R20, 0x20 ;  /* 0x0000002014067836 */ /* 0x000fe20000000000 */
        /* <DEDUP_REMOVED lines=14> */
[----:B------:R-:W-:Y:S01]  /*66d0*/  R2UR UR30, R6 ;  /* 0x00000000061e72ca */ /* 0x000fe200000e0000 */
[----:B------:R-:W-:Y:S01]  /*66e0*/  VIADD R6, R20, 0x120 ;  /* 0x0000012014067836 */ /* 0x000fe20000000000 */
[----:B------:R-:W-:Y:S01]  /*66f0*/  MOV R7, UR56 ;  /* 0x0000003800077c02 */ /* 0x000fe20008000f00 */
[----:B------:R-:W-:Y:S01]  /*6700*/  UMOV UR56, UR12 ;  /* 0x0000000c00387c82 */ /* 0x000fe20008000000 */
[----:B------:R-:W-:Y:S01]  /*6710*/  MOV R219, UR57 ;  /* 0x0000003900db7c02 */ /* 0x000fe20008000f00 */
[----:B------:R-:W-:Y:S01]  /*6720*/  UMOV UR57, UR13 ;  /* 0x0000000d00397c82 */ /* 0x000fe20008000000 */
[----:B------:R-:W-:Y:S01]  /*6730*/  R2UR UR38, R6 ;  /* 0x00000000062672ca */ /* 0x000fe200000e0000 */
[----:B------:R-:W-:Y:S01]  /*6740*/  VIADD R6, R17, 0x2ed00 ;  /* 0x0002ed0011067836 */ /* 0x000fe20000000000 */
[----:B-1----:R-:W-:-:S02]  /*6750*/  MOV R12, UR56 ;  /* 0x00000038000c7c02 */ /* 0x002fc40008000f00 */
[----:B------:R-:W-:Y:S01]  /*6760*/  MOV R13, UR57 ;  /* 0x00000039000d7c02 */ /* 0x000fe20008000f00 */
[----:B------:R-:W-:Y:S01]  /*6770*/  UMOV UR57, 0x40000040 ;  /* 0x4000004000397882 */ /* 0x000fe20000000000 */
[----:B------:R-:W-:-:S04]  /*6780*/  SHF.R.U32.HI R6, RZ, 0x4, R6 ;  /* 0x00000004ff067819 */ /* 0x000fc80000011606 */
[----:B------:R-:W-:-:S04]  /*6790*/  LOP3.LUT R216, R6, 0x3fff, RZ, 0xc0, !PT ;  /* 0x00003fff06d87812 */ /* 0x000fc800078ec0ff */
[----:B------:R-:W-:Y:S01]  /*67a0*/  LOP3.LUT R6, R216, 0x400000, RZ, 0xfc, !PT ;  /* 0x00400000d8067812 */ /* 0x000fe200078efcff */
[----:B------:R-:W-:Y:S03]  /*67b0*/  HGMMA.64x16x16.F32.BF16 R56, gdesc[UR48].tnspA.tnspB, R56 ;  /* 0x60200000303879f0 */ /* 0x000fe60008701838 */
[----:B------:R-:W-:Y:S01]  /*67c0*/  R2UR UR4, R6 ;  /* 0x00000000060472ca */ /* 0x000fe200000e0000 */
[----:B------:R-:W-:Y:S01]  /*67d0*/  HGMMA.64x16x16.F32.BF16 R64, gdesc[UR16].tnspA.tnspB, R64 ;  /* 0x60200000104079f0 */ /* 0x000fe20008701840 */
[----:B------:R-:W-:Y:S01]  /*67e0*/  UMOV UR16, UR48 ;  /* 0x0000003000107c82 */ /* 0x000fe20008000000 */
[----:B------:R-:W-:Y:S01]  /*67f0*/  UMOV UR17, UR49 ;  /* 0x0000003100117c82 */ /* 0x000fe20008000000 */
[----:B------:R-:W-:Y:S01]  /*6800*/  UMOV UR18, UR5 ;  /* 0x0000000500127c82 */ /* 0x000fe20008000000 */
[----:B------:R-:W-:Y:S01]  /*6810*/  UMOV UR19, 0x40 ;  /* 0x0000004000137882 */ /* 0x000fe20000000000 */
[----:B------:R-:W-:Y:S01]  /*6820*/  UMOV UR58, UR18 ;  /* 0x00000012003a7c82 */ /* 0x000fe20008000000 */
[----:B------:R-:W-:Y:S01]  /*6830*/  HGMMA.64x16x16.F32.BF16 R72, gdesc[UR16].tnspA.tnspB, R72 ;  /* 0x60200000104879f0 */ /* 0x000fe20008701848 */
[----:B------:R-:W-:Y:S01]  /*6840*/  MOV R218, UR58 ;  /* 0x0000003a00da7c02 */ /* 0x000fe20008000f00 */
[----:B------:R-:W-:Y:S01]  /*6850*/  UMOV UR58, UR6 ;  /* 0x00000006003a7c82 */ /* 0x000fe20008000000 */
[----:B------:R-:W-:Y:S01]  /*6860*/  R2UR UR18, R21 ;  /* 0x00000000151272ca */ /* 0x000fe200000e0000 */
[----:B------:R-:W-:Y:S01]  /*6870*/  HGMMA.64x16x16.F32.BF16 R80, gdesc[UR52].tnspA.tnspB, R80 ;  /* 0x60200000345079f0 */ /* 0x000fe20008701850 */
[----:B------:R-:W-:Y:S01]  /*6880*/  MOV R10, UR58 ;  /* 0x0000003a000a7c02 */ /* 0x000fe20008000f00 */
[----:B------:R-:W-:Y:S01]  /*6890*/  UMOV UR52, UR8 ;  /* 0x0000000800347c82 */ /* 0x000fe20008000000 */
[----:B------:R-:W-:Y:S01]  /*68a0*/  UMOV UR58, UR10 ;  /* 0x0000000a003a7c82 */ /* 0x000fe20008000000 */
[----:B------:R-:W-:Y:S01]  /*68b0*/  R2UR UR8, R14 ;  /* 0x000000000e0872ca */ /* 0x000fe200000e0000 */
[C---:B------:R-:W-:Y:S01]  /*68c0*/  VIADD R14, R20.reuse, 0x130 ;  /* 0x00000130140e7836 */ /* 0x040fe20000000000 */
[----:B------:R-:W-:Y:S01]  /*68d0*/  HGMMA.64x16x16.F32.BF16 R88, gdesc[UR44].tnspA.tnspB, R88 ;  /* 0x602000002c5879f0 */ /* 0x000fe20008701858 */
[----:B------:R-:W-:Y:S01]  /*68e0*/  R2UR UR10, R15 ;  /* 0x000000000f0a72ca */ /* 0x000fe200000e0000 */
[C---:B------:R-:W-:Y:S01]  /*68f0*/  VIADD R15, R20.reuse, 0x1b0 ;  /* 0x000001b0140f7836 */ /* 0x040fe20000000000 */
[----:B------:R-:W-:Y:S01]  /*6900*/  R2UR UR5, R5 ;  /* 0x00000000050572ca */ /* 0x000fe200000e0000 */
[----:B------:R-:W-:Y:S01]  /*6910*/  VIADD R20, R20, 0x230 ;  /* 0x0000023014147836 */ /* 0x000fe20000000000 */
[----:B------:R-:W-:Y:S01]  /*6920*/  R2UR UR22, R14 ;  /* 0x000000000e1672ca */ /* 0x000fe200000e0000 */
[----:B------:R-:W-:Y:S01]  /*6930*/  UMOV UR59, UR19 ;  /* 0x00000013003b7c82 */ /* 0x000fe20008000000 */
[----:B------:R-:W-:Y:S01]  /*6940*/  R2UR UR14, R15 ;  /* 0x000000000f0e72ca */ /* 0x000fe200000e0000 */
[----:B------:R-:W-:Y:S01]  /*6950*/  UMOV UR53, UR9 ;  /* 0x0000000900357c82 */ /* 0x000fe20008000000 */
[----:B------:R-:W-:Y:S01]  /*6960*/  R2UR UR6, R20 ;  /* 0x00000000140672ca */ /* 0x000fe200000e0000 */
[----:B------:R-:W-:Y:S01]  /*6970*/  UMOV UR9, 0x40000040 ;  /* 0x4000004000097882 */ /* 0x000fe20000000000 */
[----:B------:R-:W-:Y:S01]  /*6980*/  MOV R217, UR59 ;  /* 0x0000003b00d97c02 */ /* 0x000fe20008000f00 */
[----:B------:R-:W-:Y:S01]  /*6990*/  UMOV UR59, UR7 ;  /* 0x00000007003b7c82 */ /* 0x000fe20008000000 */
[----:B------:R-:W-:Y:S01]  /*69a0*/  UMOV UR16, UR8 ;  /* 0x0000000800107c82 */ /* 0x000fe20008000000 */
[----:B------:R-:W-:Y:S01]  /*69b0*/  MOV R11, UR59 ;  /* 0x0000003b000b7c02 */ /* 0x000fe20008000f00 */
[----:B------:R-:W-:Y:S01]  /*69c0*/  UMOV UR59, UR11 ;  /* 0x0000000b003b7c82 */ /* 0x000fe20008000000 */
[----:B------:R-:W-:Y:S01]  /*69d0*/  UMOV UR11, 0x40 ;  /* 0x00000040000b7882 */ /* 0x000fe20000000000 */
[----:B------:R-:W-:Y:S01]  /*69e0*/  UMOV UR17, UR9 ;  /* 0x0000000900117c82 */ /* 0x000fe20008000000 */
[----:B------:R-:W-:Y:S01]  /*69f0*/  UMOV UR19, 0x40 ;  /* 0x0000004000137882 */ /* 0x000fe20000000000 */
[----:B------:R-:W-:Y:S01]  /*6a00*/  MOV R220, UR58 ;  /* 0x0000003a00dc7c02 */ /* 0x000fe20008000f00 */
        /* <DEDUP_REMOVED lines=9> */
[----:B------:R-:W-:Y:S01]  /*6aa0*/  MOV R221, UR59 ;  /* 0x0000003b00dd7c02 */ /* 0x000fe20008000f00 */
[----:B------:R-:W-:Y:S01]  /*6ab0*/  UMOV UR59, 0x8 ;  /* 0x00000008003b7882 */ /* 0x000fe20000000000 */
[----:B------:R-:W-:Y:S01]  /*6ac0*/  VIADD R14, R5, 0x80 ;  /* 0x00000080050e7836 */ /* 0x000fe20000000000 */
[----:B------:R-:W-:Y:S01]  /*6ad0*/  HGMMA.64x16x16.F32.BF16 R56, gdesc[UR28].tnspA.tnspB, R56 ;  /* 0x602000001c3879f0 */ /* 0x000fe20008701838 */
[----:B------:R-:W-:Y:S01]  /*6ae0*/  VIADD R15, R6, 0x80 ;  /* 0x00000080060f7836 */ /* 0x000fe20000000000 */
[----:B------:R-:W-:Y:S01]  /*6af0*/  UMOV UR29, 0x40000040 ;  /* 0x40000040001d7882 */ /* 0x000fe20000000000 */
[----:B------:R-:W-:Y:S01]  /*6b00*/  IMAD.U32 R20, RZ, RZ, UR58 ;  /* 0x0000003aff147e24 */ /* 0x000fe2000f8e00ff */
[----:B------:R-:W-:Y:S01]  /*6b10*/  HGMMA.64x16x16.F32.BF16 R64, gdesc[UR40].tnspA.tnspB, R64 ;  /* 0x60200000284079f0 */ /* 0x000fe20008701840 */
[----:B------:R-:W-:Y:S01]  /*6b20*/  IMAD.U32 R21, RZ, RZ, UR59 ;  /* 0x0000003bff157e24 */ /* 0x000fe2000f8e00ff */
[----:B------:R-:W-:Y:S01]  /*6b30*/  UMOV UR40, UR52 ;  /* 0x0000003400287c82 */ /* 0x000fe20008000000 */
[----:B------:R-:W-:Y:S01]  /*6b40*/  UMOV UR41, UR53 ;  /* 0x0000003500297c82 */ /* 0x000fe20008000000 */
[----:B------:R-:W-:Y:S04]  /*6b50*/  HGMMA.64x16x16.F32.BF16 R72, gdesc[UR36].tnspA.tnspB, R72 ;  /* 0x60200000244879f0 */ /* 0x000fe80008701848 */
[----:B------:R-:W-:Y:S04]  /*6b60*/  HGMMA.64x16x16.F32.BF16 R80, gdesc[UR32].tnspA.tnspB, R80 ;  /* 0x60200000205079f0 */ /* 0x000fe80008701850 */
[----:B------:R-:W-:Y:S01]  /*6b70*/  HGMMA.64x16x16.F32.BF16 R88, gdesc[UR24].tnspA.tnspB, R88 ;  /* 0x60200000185879f0 */ /* 0x000fe20008701858 */
[----:B------:R-:W-:-:S03]  /*6b80*/  UMOV UR25, UR29 ;  /* 0x0000001d00197c82 */ /* 0x000fc60008000000 */
[----:B------:R-:W-:Y:S01]  /*6b90*/  HGMMA.64x16x16.F32.BF16 R56, gdesc[UR8].tnspA.tnspB, R56 ;  /* 0x60200000083879f0 */ /* 0x000fe20008701838 */
[----:B------:R-:W-:-:S03]  /*6ba0*/  UMOV UR9, 0x40000040 ;  /* 0x4000004000097882 */ /* 0x000fc60000000000 */
[----:B------:R-:W-:Y:S01]  /*6bb0*/  HGMMA.64x16x16.F32.BF16 R64, gdesc[UR16].tnspA.tnspB, R64 ;  /* 0x60200000104079f0 */ /* 0x000fe20008701840 */
[----:B------:R-:W-:-:S03]  /*6bc0*/  UMOV UR17, UR9 ;  /* 0x0000000900117c82 */ /* 0x000fc60008000000 */
[----:B------:R-:W-:Y:S01]  /*6bd0*/  HGMMA.64x16x16.F32.BF16 R72, gdesc[UR20].tnspA.tnspB, R72 ;  /* 0x60200000144879f0 */ /* 0x000fe20008701848 */
[----:B------:R-:W-:-:S03]  /*6be0*/  UMOV UR21, UR9 ;  /* 0x0000000900157c82 */ /* 0x000fc60008000000 */
[----:B------:R-:W-:Y:S01]  /*6bf0*/  HGMMA.64x16x16.F32.BF16 R80, gdesc[UR12].tnspA.tnspB, R80 ;  /* 0x602000000c5079f0 */ /* 0x000fe20008701850 */
[----:B------:R-:W-:-:S03]  /*6c00*/  UMOV UR13, UR9 ;  /* 0x00000009000d7c82 */ /* 0x000fc60008000000 */
[----:B------:R-:W-:Y:S01]  /*6c10*/  HGMMA.64x16x16.F32.BF16 R88, gdesc[UR4].tnspA.tnspB, R88, gsb0 ;  /* 0x60200000045879f0 */ /* 0x000fe20008001858 */
[----:B------:R1:W-:Y:S06]  /*6c20*/  MEMBAR.ALL.CTA ;  /* 0x0000000000007992 */ /* 0x0003ec0000008000 */
[----:B-1----:R-:W1:Y:S01]  /*6c30*/  FENCE.VIEW.ASYNC.S ;  /* 0x00000000000073c6 */ /* 0x002e620000000000 */
[----:B------:R-:W-:Y:S02]  /*6c40*/  R2UR UR4, R14 ;  /* 0x000000000e0472ca */ /* 0x000fe400000e0000 */
[----:B------:R-:W-:Y:S01]  /*6c50*/  R2UR UR5, R15 ;  /* 0x000000000f0572ca */ /* 0x000fe200000e0000 */
[----:B-1----:R-:W-:Y:S06]  /*6c60*/  BAR.SYNC.DEFER_BLOCKING 0x9, 0x100 ;  /* 0x0244000000007b1d */ /* 0x002fec0000010000 */
[----:B--2---:R-:W-:-:S06]  /*6c70*/  WARPGROUP.ARRIVE ;  /* 0x00000000000079c5 */ /* 0x004fcc0000000000 */
[----:B------:R-:W-:Y:S01]  /*6c80*/  HGMMA.64x64x16.F32.BF16 R24, gdesc[UR56].tnspA, RZ, !UPT ;  /* 0x20e00000381879f0 */ /* 0x000fe2000c7018ff */
[----:B------:R-:W-:Y:S01]  /*6c90*/  UMOV UR56, UR4 ;  /* 0x0000000400387c82 */ /* 0x000fe20008000000 */
[----:B------:R-:W-:Y:S01]  /*6ca0*/  UMOV UR57, 0x40000040 ;  /* 0x4000004000397882 */ /* 0x000fe20000000000 */
[----:B------:R-:W-:Y:S01]  /*6cb0*/  UMOV UR58, UR5 ;  /* 0x00000005003a7c82 */ /* 0x000fe20008000000 */
[----:B------:R-:W-:Y:S01]  /*6cc0*/  UMOV UR59, 0x8 ;  /* 0x00000008003b7882 */ /* 0x000fe20000000000 */
[----:B------:R-:W-:Y:S02]  /*6cd0*/  IMAD.U32 R14, RZ, RZ, UR58 ;  /* 0x0000003aff0e7e24 */ /* 0x000fe4000f8e00ff */
[----:B------:R-:W-:Y:S01]  /*6ce0*/  IMAD.U32 R15, RZ, RZ, UR59 ;  /* 0x0000003bff0f7e24 */ /* 0x000fe2000f8e00ff */
[----:B------:R-:W-:Y:S01]  /*6cf0*/  HGMMA.64x64x16.F32.BF16 R24, gdesc[UR56].tnspA, R24 ;  /* 0x20e00000381879f0 */ /* 0x000fe20008701818 */
[----:B------:R-:W-:Y:S01]  /*6d00*/  R2UR UR57, R13 ;  /* 0x000000000d3972ca */ /* 0x000fe200000e0000 */
[----:B------:R-:W-:Y:S01]  /*6d10*/  VIADD R13, R6, 0x100 ;  /* 0x00000100060d7836 */ /* 0x000fe20000000000 */
[----:B------:R-:W-:Y:S01]  /*6d20*/  R2UR UR56, R12 ;  /* 0x000000000c3872ca */ /* 0x000fe200000e0000 */
[----:B------:R-:W-:Y:S01]  /*6d30*/  VIADD R12, R5, 0x100 ;  /* 0x00000100050c7836 */ /* 0x000fe20000000000 */
[----:B------:R-:W-:-:S02]  /*6d40*/  R2UR UR59, R221 ;  /* 0x00000000dd3b72ca */ /* 0x000fc400000e0000 */
[----:B------:R-:W-:Y:S02]  /*6d50*/  R2UR UR58, R220 ;  /* 0x00000000dc3a72ca */ /* 0x000fe400000e0000 */
[----:B------:R-:W-:Y:S02]  /*6d60*/  R2UR UR4, R12 ;  /* 0x000000000c0472ca */ /* 0x000fe400000e0000 */
[----:B------:R-:W-:-:S03]  /*6d70*/  R2UR UR5, R13 ;  /* 0x000000000d0572ca */ /* 0x000fc600000e0000 */
[----:B------:R-:W-:Y:S01]  /*6d80*/  UMOV UR33, UR57 ;  /* 0x0000003900217c82 */ /* 0x000fe20008000000 */
[----:B------:R-:W-:Y:S01]  /*6d90*/  UMOV UR57, 0x40000040 ;  /* 0x4000004000397882 */ /* 0x000fe20000000000 */
[----:B------:R-:W-:Y:S02]  /*6da0*/  UMOV UR32, UR56 ;  /* 0x0000003800207c82 */ /* 0x000fe40008000000 */
[----:B------:R-:W-:Y:S01]  /*6db0*/  UMOV UR37, UR59 ;  /* 0x0000003b00257c82 */ /* 0x000fe20008000000 */
[----:B------:R-:W-:Y:S01]  /*6dc0*/  UMOV UR59, 0x8 ;  /* 0x00000008003b7882 */ /* 0x000fe20000000000 */
[----:B------:R-:W-:Y:S01]  /*6dd0*/  UMOV UR36, UR58 ;  /* 0x0000003a00247c82 */ /* 0x000fe20008000000 */
[----:B------:R-:W-:Y:S01]  /*6de0*/  IMAD.U32 R13, RZ, RZ, UR59 ;  /* 0x0000003bff0d7e24 */ /* 0x000fe2000f8e00ff */
[----:B------:R-:W-:Y:S02]  /*6df0*/  UMOV UR56, UR4 ;  /* 0x0000000400387c82 */ /* 0x000fe40008000000 */
[----:B------:R-:W-:-:S02]  /*6e00*/  UMOV UR58, UR5 ;  /* 0x00000005003a7c82 */ /* 0x000fc40008000000 */
[----:B------:R-:W-:Y:S01]  /*6e10*/  IMAD.U32 R12, RZ, RZ, UR58 ;  /* 0x0000003aff0c7e24 */ /* 0x000fe2000f8e00ff */
[----:B------:R-:W-:Y:S01]  /*6e20*/  HGMMA.64x64x16.F32.BF16 R24, gdesc[UR56].tnspA, R24 ;  /* 0x20e00000381879f0 */ /* 0x000fe20008701818 */
[----:B------:R-:W-:Y:S01]  /*6e30*/  R2UR UR59, R11 ;  /* 0x000000000b3b72ca */ /* 0x000fe200000e0000 */
[----:B------:R-:W-:Y:S01]  /*6e40*/  VIADD R11, R6, 0x180 ;  /* 0x00000180060b7836 */ /* 0x000fe20000000000 */
[----:B------:R-:W-:Y:S01]  /*6e50*/  R2UR UR58, R10 ;  /* 0x000000000a3a72ca */ /* 0x000fe200000e0000 */
[----:B------:R-:W-:Y:S01]  /*6e60*/  VIADD R10, R5, 0x180 ;  /* 0x00000180050a7836 */ /* 0x000fe20000000000 */
        /* <DEDUP_REMOVED lines=8> */
[----:B------:R-:W-:Y:S01]  /*6ef0*/  UMOV UR58, UR5 ;  /* 0x00000005003a7c82 */ /* 0x000fe20008000000 */
[----:B------:R-:W-:Y:S01]  /*6f00*/  R2UR UR5, R6 ;  /* 0x00000000060572ca */ /* 0x000fe200000e0000 */
[----:B------:R-:W-:Y:S01]  /*6f10*/  UMOV UR56, UR4 ;  /* 0x0000000400387c82 */ /* 0x000fe20008000000 */
[----:B------:R-:W-:Y:S01]  /*6f20*/  IMAD.U32 R10, RZ, RZ, UR58 ;  /* 0x0000003aff0a7e24 */ /* 0x000fe2000f8e00ff */
[----:B------:R-:W-:Y:S01]  /*6f30*/  HGMMA.64x64x16.F32.BF16 R24, gdesc[UR56].tnspA, R24 ;  /* 0x20e00000381879f0 */ /* 0x000fe20008701818 */
[----:B------:R-:W-:Y:S01]  /*6f40*/  R2UR UR56, R7 ;  /* 0x00000000073872ca */ /* 0x000fe200000e0000 */
[----:B------:R-:W-:Y:S01]  /*6f50*/  VIADD R7, R5, 0x200 ;  /* 0x0000020005077836 */ /* 0x000fe20000000000 */
[----:B------:R-:W-:Y:S01]  /*6f60*/  R2UR UR59, R217 ;  /* 0x00000000d93b72ca */ /* 0x000fe200000e0000 */
[----:B------:R-:W-:Y:S01]  /*6f70*/  VIADD R217, R23, 0x400 ;  /* 0x0000040017d97836 */ /* 0x000fe20000000000 */
[----:B------:R-:W-:Y:S02]  /*6f80*/  R2UR UR58, R218 ;  /* 0x00000000da3a72ca */ /* 0x000fe400000e0000 */
[----:B------:R-:W-:-:S02]  /*6f90*/  R2UR UR57, R219 ;  /* 0x00000000db3972ca */ /* 0x000fc400000e0000 */
[----:B------:R-:W-:-:S05]  /*6fa0*/  R2UR UR4, R7 ;  /* 0x00000000070472ca */ /* 0x000fca00000e0000 */
[----:B------:R-:W-:Y:S02]  /*6fb0*/  UMOV UR44, UR56 ;  /* 0x00000038002c7c82 */ /* 0x000fe40008000000 */
        /* <DEDUP_REMOVED lines=8> */
[----:B------:R-:W-:Y:S01]  /*7040*/  ULDC.64 UR4, c[0x0][0x2c0] ;  /* 0x0000b00000047ab9 */ /* 0x000fe20000000a00 */
[----:B------:R-:W-:Y:S01]  /*7050*/  IMAD.U32 R7, RZ, RZ, UR59 ;  /* 0x0000003bff077e24 */ /* 0x000fe2000f8e00ff */
[----:B------:R-:W-:Y:S01]  /*7060*/  HGMMA.64x64x16.F32.BF16 R24, gdesc[UR56].tnspA, R24, gsb0 ;  /* 0x20e00000381879f0 */ /* 0x000fe20008001818 */
[----:B------:R-:W-:Y:S01]  /*7070*/  R2UR UR59, R9 ;  /* 0x00000000093b72ca */ /* 0x000fe200000e0000 */
[----:B------:R-:W-:Y:S01]  /*7080*/  WARPGROUP.ARRIVE ;  /* 0x00000000000079c5 */ /* 0x000fe20000000000 */
[----:B------:R-:W-:Y:S01]  /*7090*/  R2UR UR58, R8 ;  /* 0x00000000083a72ca */ /* 0x000fe200000e0000 */
[----:B------:R-:W-:Y:S01]  /*70a0*/  UMOV UR57, 0x40000040 ;  /* 0x4000004000397882 */ /* 0x000fe20000000000 */
[----:B------:R-:W-:Y:S01]  /*70b0*/  R2UR UR56, R217 ;  /* 0x00000000d93872ca */ /* 0x000fe200000e0000 */
[----:B------:R-:W-:-:S12]  /*70c0*/  VIADD R8, R23, 0x480 ;  /* 0x0000048017087836 */ /* 0x000fd80000000000 */
        /* <DEDUP_REMOVED lines=18> */
[----:B------:R-:W-:-:S02]  /*71f0*/  VIADD R8, R23, 0x500 ;  /* 0x0000050017087836 */ /* 0x000fc40000000000 */
[----:B------:R-:W-:-:S03]  /*7200*/  VIADD R23, R23, 0x580 ;  /* 0x0000058017177836 */ /* 0x000fc60000000000 */
        /* <DEDUP_REMOVED lines=34> */
[----:B------:R-:W-:-:S05]  /*7430*/  VIADD R22, R22, 0x14100 ;  /* 0x0001410016167836 */ /* 0x000fca0000000000 */
[----:B------:R-:W-:-:S04]  /*7440*/  SHF.R.U32.HI R22, RZ, 0x4, R22 ;  /* 0x00000004ff167819 */ /* 0x000fc80000011616 */
[----:B------:R-:W-:-:S05]  /*7450*/  LOP3.LUT R237, R22, 0x3fff, RZ, 0xc0, !PT ;  /* 0x00003fff16ed7812 */ /* 0x000fca00078ec0ff */
[----:B------:R-:W-:Y:S01]  /*7460*/  IMAD R237, R2, 0x800, R237 ;  /* 0x0000080002ed7824 */ /* 0x000fe200078e02ed */
[----:B------:R-:W-:Y:S04]  /*7470*/  HGMMA.64x16x16.F32.BF16 R96, gdesc[UR8].tnspA.tnspB, R96 ;  /* 0x60200000086079f0 */ /* 0x000fe80008701860 */
[----:B------:R-:W-:Y:S04]  /*7480*/  HGMMA.64x16x16.F32.BF16 R104, gdesc[UR16].tnspA.tnspB, R104 ;  /* 0x60200000106879f0 */ /* 0x000fe80008701868 */
[----:B------:R-:W-:Y:S04]  /*7490*/  HGMMA.64x16x16.F32.BF16 R112, gdesc[UR20].tnspA.tnspB, R112 ;  /* 0x60200000147079f0 */ /* 0x000fe80008701870 */
[----:B------:R-:W-:Y:S04]  /*74a0*/  HGMMA.64x16x16.F32.BF16 R120, gdesc[UR12].tnspA.tnspB, R120 ;  /* 0x602000000c7879f0 */ /* 0x000fe80008701878 */
[----:B------:R-:W-:Y:S03]  /*74b0*/  HGMMA.64x16x16.F32.BF16 R128, gdesc[UR4].tnspA.tnspB, R128, gsb0 ;  /* 0x60200000048079f0 */ /* 0x000fe60008001880 */
[----:B------:R-:W-:-:S02]  /*74c0*/  WARPGROUP.DEPBAR.LE gsb0, 0x1 ;  /* 0x00008000000079c5 */ /* 0x000fc40000010100 */
[----:B------:R1:W-:Y:S01]  /*74d0*/  REDG.E.ADD.F32x4.FTZ.RN.STRONG.GPU desc[UR60][R8.64], R24 ;  /* 0x00000018080079a6 */ /* 0x0003e2000c10f7bc */
[----:B------:R-:W-:Y:S01]  /*74e0*/  R2UR UR52, R237 ;  /* 0x00000000ed3472ca */ /* 0x000fe200000e0000 */
[----:B------:R-:W-:Y:S01]  /*74f0*/  WARPGROUP.ARRIVE ;  /* 0x00000000000079c5 */ /* 0x000fe20000000000 */
[----:B------:R-:W-:Y:S01]  /*7500*/  UMOV UR53, 0x40000040 ;  /* 0x4000004000357882 */ /* 0x000fe20000000000 */
[----:B------:R-:W-:Y:S01]  /*7510*/  UMOV UR55, 0x40 ;  /* 0x0000004000377882 */ /* 0x000fe20000000000 */
[----:B-1----:R-:W-:Y:S01]  /*7520*/  LOP3.LUT R24, R216, 0x80000, RZ, 0xfc, !PT ;  /* 0x00080000d8187812 */ /* 0x002fe200078efcff */
[----:B------:R-:W-:Y:S01]  /*7530*/  UMOV UR59, 0x40 ;  /* 0x00000040003b7882 */ /* 0x000fe20000000000 */
[----:B------:R-:W-:Y:S01]  /*7540*/  UMOV UR11, 0x40 ;  /* 0x00000040000b7882 */ /* 0x000fe20000000000 */
[----:B------:R-:W-:Y:S01]  /*7550*/  UMOV UR45, 0x40000040 ;  /* 0x40000040002d7882 */ /* 0x000fe20000000000 */
[----:B------:R-:W-:Y:S01]  /*7560*/  UMOV UR47, 0x40 ;  /* 0x00000040002f7882 */ /* 0x000fe20000000000 */
[C---:B------:R-:W-:Y:S01]  /*7570*/  VIADD R22, R24.reuse, 0x80 ;  /* 0x0000008018167836 */ /* 0x040fe20000000000 */
[----:B------:R-:W-:Y:S01]  /*7580*/  UMOV UR51, 0x40 ;  /* 0x0000004000337882 */ /* 0x000fe20000000000 */
[----:B------:R-:W-:Y:S01]  /*7590*/  VIADD R23, R24, 0x100 ;  /* 0x0000010018177836 */ /* 0x000fe20000000000 */
[----:B------:R-:W-:Y:S01]  /*75a0*/  UMOV UR25, 0x40000040 ;  /* 0x4000004000197882 */ /* 0x000fe20000000000 */
[----:B------:R-:W-:Y:S01]  /*75b0*/  UMOV UR27, 0x40 ;  /* 0x00000040001b7882 */ /* 0x000fe20000000000 */
[----:B------:R-:W-:Y:S01]  /*75c0*/  R2UR UR4, R22 ;  /* 0x00000000160472ca */ /* 0x000fe200000e0000 */
[C---:B------:R-:W-:Y:S01]  /*75d0*/  VIADD R22, R24.reuse, 0x180 ;  /* 0x0000018018167836 */ /* 0x040fe20000000000 */
[C---:B------:R-:W-:Y:S01]  /*75e0*/  R2UR UR54, R24.reuse ;  /* 0x00000000183672ca */ /* 0x040fe200000e0000 */
[----:B------:R-:W-:Y:S01]  /*75f0*/  VIADD R25, R24, 0x200 ;  /* 0x0000020018197836 */ /* 0x000fe20000000000 */
[----:B------:R-:W-:Y:S01]  /*7600*/  R2UR UR5, R23 ;  /* 0x00000000170572ca */ /* 0x000fe200000e0000 */
[----:B------:R-:W-:Y:S01]  /*7610*/  UMOV UR43, 0x40 ;  /* 0x00000040002b7882 */ /* 0x000fe20000000000 */
[----:B------:R-:W-:Y:S01]  /*7620*/  R2UR UR6, R22 ;  /* 0x00000000160672ca */ /* 0x000fe200000e0000 */
[----:B------:R-:W-:Y:S01]  /*7630*/  UMOV UR39, 0x40 ;  /* 0x0000004000277882 */ /* 0x000fe20000000000 */
[----:B------:R-:W-:Y:S01]  /*7640*/  UMOV UR35, 0x40 ;  /* 0x0000004000237882 */ /* 0x000fe20000000000 */
[----:B------:R-:W-:Y:S01]  /*7650*/  UMOV UR31, 0x40 ;  /* 0x00000040001f7882 */ /* 0x000fe20000000000 */
[----:B------:R-:W-:Y:S01]  /*7660*/  PLOP3.LUT P0, PT, PT, PT, UP0, 0x40, 0x0 ;  /* 0x000000000000781c */ /* 0x000fe20003f0e808 */
[----:B------:R-:W-:Y:S01]  /*7670*/  UMOV UR7, 0x40 ;  /* 0x0000004000077882 */ /* 0x000fe20000000000 */
[----:B------:R-:W-:Y:S01]  /*7680*/  UMOV UR23, 0x40 ;  /* 0x0000004000177882 */ /* 0x000fe20000000000 */
[----:B------:R-:W-:Y:S01]  /*7690*/  UMOV UR58, UR4 ;  /* 0x00000004003a7c82 */ /* 0x000fe20008000000 */
[----:B------:R-:W-:Y:S01]  /*76a0*/  R2UR UR4, R25 ;  /* 0x00000000190472ca */ /* 0x000fe200000e0000 */
[----:B------:R-:W-:Y:S01]  /*76b0*/  UMOV UR56, UR52 ;  /* 0x0000003400387c82 */ /* 0x000fe20008000000 */
[----:B------:R-:W-:Y:S01]  /*76c0*/  UMOV UR57, UR53 ;  /* 0x0000003500397c82 */ /* 0x000fe20008000000 */
[----:B------:R-:W-:Y:S01]  /*76d0*/  HGMMA.64x16x16.F32.BF16 R136, gdesc[UR52].tnspA.tnspB, R136 ;  /* 0x60200000348879f0 */ /* 0x000fe20008701888 */
[----:B------:R-:W-:Y:S01]  /*76e0*/  UMOV UR8, UR52 ;  /* 0x0000003400087c82 */ /* 0x000fe20008000000 */
[----:B------:R-:W-:Y:S01]  /*76f0*/  UMOV UR9, UR53 ;  /* 0x0000003500097c82 */ /* 0x000fe20008000000 */
[----:B------:R-:W-:Y:S01]  /*7700*/  UMOV UR10, UR5 ;  /* 0x00000005000a7c82 */ /* 0x000fe20008000000 */
[----:B------:R-:W-:Y:S01]  /*7710*/  HGMMA.64x16x16.F32.BF16 R144, gdesc[UR56].tnspA.tnspB, R144 ;  /* 0x60200000389079f0 */ /* 0x000fe20008701890 */
[----:B------:R-:W-:Y:S01]  /*7720*/  IMAD.U32 R216, RZ, RZ, UR10 ;  /* 0x0000000affd87e24 */ /* 0x000fe2000f8e00ff */
        /* <DEDUP_REMOVED lines=14> */
[----:B------:R1:W-:Y:S01]  /*7810*/  REDG.E.ADD.F32x4.FTZ.RN.STRONG.GPU desc[UR60][R8.64+0x800], R28 ;  /* 0x0008001c080079a6 */ /* 0x0003e2000c10f7bc */
[----:B------:R-:W-:Y:S01]  /*7820*/  HGMMA.64x16x16.F32.BF16 R168, gdesc[UR8].tnspA.tnspB, R168 ;  /* 0x6020000008a879f0 */ /* 0x000fe200087018a8 */
[----:B------:R-:W-:-:S02]  /*7830*/  VIADD R25, R237, 0x80 ;  /* 0x00000080ed197836 */ /* 0x000fc40000000000 */
[C---:B------:R-:W-:Y:S01]  /*7840*/  VIADD R26, R24.reuse, 0x10 ;  /* 0x00000010181a7836 */ /* 0x040fe20000000000 */
[----:B------:R-:W-:Y:S01]  /*7850*/  UMOV UR49, UR45 ;  /* 0x0000002d00317c82 */ /* 0x000fe20008000000 */
[----:B------:R-:W-:Y:S01]  /*7860*/  IMAD.U32 R220, RZ, RZ, UR10 ;  /* 0x0000000affdc7e24 */ /* 0x000fe2000f8e00ff */
[----:B------:R-:W-:Y:S01]  /*7870*/  R2UR UR44, R25 ;  /* 0x00000000192c72ca */ /* 0x000fe200000e0000 */
[----:B------:R-:W-:Y:S01]  /*7880*/  VIADD R25, R24, 0x110 ;  /* 0x0000011018197836 */ /* 0x000fe20000000000 */
[----:B------:R-:W-:Y:S01]  /*7890*/  R2UR UR46, R26 ;  /* 0x000000001a2e72ca */ /* 0x000fe200000e0000 */
[C---:B------:R-:W-:Y:S01]  /*78a0*/  VIADD R26, R24.reuse, 0x90 ;  /* 0x00000090181a7836 */ /* 0x040fe20000000000 */
[----:B------:R-:W-:Y:S01]  /*78b0*/  UMOV UR41, UR25 ;  /* 0x0000001900297c82 */ /* 0x000fe20008000000 */
[----:B------:R-:W-:Y:S01]  /*78c0*/  IMAD.U32 R221, RZ, RZ, UR11 ;  /* 0x0000000bffdd7e24 */ /* 0x000fe2000f8e00ff */
[----:B------:R-:W-:Y:S01]  /*78d0*/  R2UR UR5, R25 ;  /* 0x00000000190572ca */ /* 0x000fe200000e0000 */
[----:B------:R-:W-:Y:S01]  /*78e0*/  VIADD R25, R24, 0x190 ;  /* 0x0000019018197836 */ /* 0x000fe20000000000 */
[----:B------:R-:W-:Y:S01]  /*78f0*/  R2UR UR4, R26 ;  /* 0x000000001a0472ca */ /* 0x000fe200000e0000 */
[----:B------:R-:W-:Y:S01]  /*7900*/  UMOV UR37, UR25 ;  /* 0x0000001900257c82 */ /* 0x000fe20008000000 */
[----:B------:R-:W-:Y:S01]  /*7910*/  UMOV UR33, UR25 ;  /* 0x0000001900217c82 */ /* 0x000fe20008000000 */
[----:B------:R-:W-:Y:S01]  /*7920*/  UMOV UR29, UR25 ;  /* 0x00000019001d7c82 */ /* 0x000fe20008000000 */
[----:B------:R-:W-:Y:S01]  /*7930*/  R2UR UR6, R25 ;  /* 0x00000000190672ca */ /* 0x000fe200000e0000 */
[C---:B------:R-:W-:Y:S01]  /*7940*/  VIADD R25, R24.reuse, 0x210 ;  /* 0x0000021018197836 */ /* 0x040fe20000000000 */
[----:B------:R-:W-:Y:S01]  /*7950*/  UMOV UR8, UR44 ;  /* 0x0000002c00087c82 */ /* 0x000fe20008000000 */
[----:B------:R-:W-:Y:S01]  /*7960*/  UMOV UR15, 0x40 ;  /* 0x00000040000f7882 */ /* 0x000fe20000000000 */
[----:B------:R1:W-:Y:S02]  /*7970*/  REDG.E.ADD.F32x4.FTZ.RN.STRONG.GPU desc[UR60][R8.64+0x1000], R32 ;  /* 0x00100020080079a6 */ /* 0x0003e4000c10f7bc */
[----:B------:R-:W-:Y:S01]  /*7980*/  R2UR UR50, R25 ;  /* 0x00000000193272ca */ /* 0x000fe200000e0000 */
[----:B------:R-:W-:Y:S01]  /*7990*/  UMOV UR9, UR45 ;  /* 0x0000002d00097c82 */ /* 0x000fe20008000000 */
[----:B------:R-:W-:Y:S01]  /*79a0*/  UMOV UR11, 0x40 ;  /* 0x00000040000b7882 */ /* 0x000fe20000000000 */
[----:B------:R-:W-:Y:S01]  /*79b0*/  UMOV UR10, UR4 ;  /* 0x00000004000a7c82 */ /* 0x000fe20008000000 */
[----:B------:R-:W-:Y:S01]  /*79c0*/  IMAD.U32 R223, RZ, RZ, UR11 ;  /* 0x0000000bffdf7e24 */ /* 0x000fe2000f8e00ff */
[----:B------:R-:W-:Y:S01]  /*79d0*/  UMOV UR48, UR44 ;  /* 0x0000002c00307c82 */ /* 0x000fe20008000000 */
[----:B------:R-:W-:Y:S01]  /*79e0*/  IMAD.U32 R222, RZ, RZ, UR10 ;  /* 0x0000000affde7e24 */ /* 0x000fe2000f8e00ff */
[----:B------:R-:W-:Y:S01]  /*79f0*/  HGMMA.64x16x16.F32.BF16 R136, gdesc[UR44].tnspA.tnspB, R136 ;  /* 0x602000002c8879f0 */ /* 0x000fe20008701888 */
[----:B------:R-:W-:Y:S01]  /*7a00*/  VIADD R26, R24, 0x20 ;  /* 0x00000020181a7836 */ /* 0x000fe20000000000 */
[----:B------:R1:W-:Y:S02]  /*7a10*/  REDG.E.ADD.F32x4.FTZ.RN.STRONG.GPU desc[UR60][R8.64+0x1800], R36 ;  /* 0x00180024080079a6 */ /* 0x0003e4000c10f7bc */
        /* <DEDUP_REMOVED lines=12> */
[----:B------:R-:W-:Y:S01]  /*7ae0*/  VIADD R25, R237, 0x100 ;  /* 0x00000100ed197836 */ /* 0x000fe20000000000 */
[----:B------:R-:W-:Y:S01]  /*7af0*/  HGMMA.64x16x16.F32.BF16 R160, gdesc[UR8].tnspA.tnspB, R160 ;  /* 0x6020000008a079f0 */ /* 0x000fe200087018a0 */
[----:B------:R-:W-:Y:S01]  /*7b00*/  R2UR UR26, R26 ;  /* 0x000000001a1a72ca */ /* 0x000fe200000e0000 */
[----:B------:R1:W-:Y:S02]  /*7b10*/  REDG.E.ADD.F32x4.FTZ.RN.STRONG.GPU desc[UR60][R8.64+0x2000], R40 ;  /* 0x00200028080079a6 */ /* 0x0003e4000c10f7bc */
[----:B------:R-:W-:Y:S01]  /*7b20*/  HGMMA.64x16x16.F32.BF16 R168, gdesc[UR48].tnspA.tnspB, R168 ;  /* 0x6020000030a879f0 */ /* 0x000fe200087018a8 */
[----:B------:R-:W-:Y:S01]  /*7b30*/  R2UR UR24, R25 ;  /* 0x00000000191872ca */ /* 0x000fe200000e0000 */
[C---:B------:R-:W-:Y:S01]  /*7b40*/  VIADD R25, R24.reuse, 0x120 ;  /* 0x0000012018197836 */ /* 0x040fe20000000000 */
[----:B------:R-:W-:Y:S01]  /*7b50*/  UMOV UR5, 0x40000040 ;  /* 0x4000004000057882 */ /* 0x000fe20000000000 */
[C---:B------:R-:W-:Y:S01]  /*7b60*/  VIADD R26, R24.reuse, 0xa0 ;  /* 0x000000a0181a7836 */ /* 0x040fe20000000000 */
[----:B------:R1:W-:Y:S02]  /*7b70*/  REDG.E.ADD.F32x4.FTZ.RN.STRONG.GPU desc[UR60][R8.64+0x2800], R44 ;  /* 0x0028002c080079a6 */ /* 0x0003e4000c10f7bc */
[----:B------:R-:W-:Y:S01]  /*7b80*/  R2UR UR38, R25 ;  /* 0x00000000192672ca */ /* 0x000fe200000e0000 */
[----:B------:R-:W-:Y:S01]  /*7b90*/  VIADD R25, R24, 0x1a0 ;  /* 0x000001a018197836 */ /* 0x000fe20000000000 */
[----:B------:R-:W-:-:S05]  /*7ba0*/  R2UR UR42, R26 ;  /* 0x000000001a2a72ca */ /* 0x000fca00000e0000 */
[----:B------:R-:W-:Y:S01]  /*7bb0*/  UMOV UR40, UR24 ;  /* 0x0000001800287c82 */ /* 0x000fe20008000000 */
[----:B------:R-:W-:Y:S01]  /*7bc0*/  R2UR UR34, R25 ;  /* 0x00000000192272ca */ /* 0x000fe200000e0000 */
[----:B------:R-:W-:Y:S01]  /*7bd0*/  VIADD R25, R24, 0x220 ;  /* 0x0000022018197836 */ /* 0x000fe20000000000 */
[----:B------:R-:W-:Y:S01]  /*7be0*/  UMOV UR36, UR24 ;  /* 0x0000001800247c82 */ /* 0x000fe20008000000 */
[----:B------:R-:W-:Y:S01]  /*7bf0*/  UMOV UR32, UR24 ;  /* 0x0000001800207c82 */ /* 0x000fe20008000000 */
[----:B------:R-:W-:Y:S01]  /*7c00*/  UMOV UR28, UR24 ;  /* 0x00000018001c7c82 */ /* 0x000fe20008000000 */
[----:B------:R-:W-:Y:S01]  /*7c10*/  HGMMA.64x16x16.F32.BF16 R136, gdesc[UR24].tnspA.tnspB, R136 ;  /* 0x60200000188879f0 */ /* 0x000fe20008701888 */
[----:B------:R-:W-:Y:S01]  /*7c20*/  R2UR UR30, R25 ;  /* 0x00000000191e72ca */ /* 0x000fe200000e0000 */
[----:B------:R-:W-:Y:S01]  /*7c30*/  IMAD.U32 R226, RZ, RZ, UR10 ;  /* 0x0000000affe27e24 */ /* 0x000fe2000f8e00ff */
[----:B------:R-:W-:Y:S01]  /*7c40*/  UMOV UR21, UR5 ;  /* 0x0000000500157c82 */ /* 0x000fe20008000000 */
[----:B------:R-:W-:Y:S01]  /*7c50*/  HGMMA.64x16x16.F32.BF16 R144, gdesc[UR40].tnspA.tnspB, R144 ;  /* 0x60200000289079f0 */ /* 0x000fe20008701890 */
[----:B------:R-:W-:Y:S01]  /*7c60*/  UMOV UR17, UR5 ;  /* 0x0000000500117c82 */ /* 0x000fe20008000000 */
[----:B------:R-:W-:Y:S01]  /*7c70*/  IMAD.U32 R227, RZ, RZ, UR11 ;  /* 0x0000000bffe37e24 */ /* 0x000fe2000f8e00ff */
[----:B------:R-:W-:Y:S01]  /*7c80*/  UMOV UR13, UR5 ;  /* 0x00000005000d7c82 */ /* 0x000fe20008000000 */
[----:B------:R-:W-:Y:S01]  /*7c90*/  UMOV UR9, UR5 ;  /* 0x0000000500097c82 */ /* 0x000fe20008000000 */
[----:B------:R1:W-:Y:S01]  /*7ca0*/  REDG.E.ADD.F32x4.FTZ.RN.STRONG.GPU desc[UR60][R8.64+0x3000], R48 ;  /* 0x00300030080079a6 */ /* 0x0003e2000c10f7bc */
[----:B------:R-:W-:Y:S01]  /*7cb0*/  HGMMA.64x16x16.F32.BF16 R152, gdesc[UR36].tnspA.tnspB, R152 ;  /* 0x60200000249879f0 */ /* 0x000fe20008701898 */
[----:B------:R-:W-:-:S02]  /*7cc0*/  VIADD R25, R237, 0x180 ;  /* 0x00000180ed197836 */ /* 0x000fc40000000000 */
[C---:B------:R-:W-:Y:S01]  /*7cd0*/  VIADD R26, R24.reuse, 0x30 ;  /* 0x00000030181a7836 */ /* 0x040fe20000000000 */
[----:B------:R-:W-:Y:S01]  /*7ce0*/  UMOV UR11, 0x40 ;  /* 0x00000040000b7882 */ /* 0x000fe20000000000 */
[----:B------:R1:W-:Y:S01]  /*7cf0*/  REDG.E.ADD.F32x4.FTZ.RN.STRONG.GPU desc[UR60][R8.64+0x3800], R52 ;  /* 0x00380034080079a6 */ /* 0x0003e2000c10f7bc */
[----:B------:R-:W-:Y:S01]  /*7d00*/  R2UR UR4, R25 ;  /* 0x00000000190472ca */ /* 0x000fe200000e0000 */
[----:B------:R-:W-:Y:S01]  /*7d10*/  HGMMA.64x16x16.F32.BF16 R160, gdesc[UR32].tnspA.tnspB, R160 ;  /* 0x6020000020a079f0 */ /* 0x000fe200087018a0 */
[----:B------:R-:W-:Y:S01]  /*7d20*/  VIADD R25, R24, 0x130 ;  /* 0x0000013018197836 */ /* 0x000fe20000000000 */
[----:B------:R-:W-:Y:S01]  /*7d30*/  R2UR UR6, R26 ;  /* 0x000000001a0672ca */ /* 0x000fe200000e0000 */
[C---:B------:R-:W-:Y:S01]  /*7d40*/  VIADD R26, R24.reuse, 0xb0 ;  /* 0x000000b0181a7836 */ /* 0x040fe20000000000 */
[----:B------:R-:W-:Y:S01]  /*7d50*/  HGMMA.64x16x16.F32.BF16 R168, gdesc[UR28].tnspA.tnspB, R168 ;  /* 0x602000001ca879f0 */ /* 0x000fe200087018a8 */
[----:B------:R-:W-:Y:S01]  /*7d60*/  IMAD.U32 R22, RZ, RZ, UR58 ;  /* 0x0000003aff167e24 */ /* 0x000fe2000f8e00ff */
[----:B------:R-:W-:Y:S01]  /*7d70*/  R2UR UR18, R25 ;  /* 0x00000000191272ca */ /* 0x000fe200000e0000 */
[----:B------:R-:W-:Y:S01]  /*7d80*/  VIADD R25, R24, 0x1b0 ;  /* 0x000001b018197836 */ /* 0x000fe20000000000 */
[----:B------:R-:W-:Y:S01]  /*7d90*/  R2UR UR22, R26 ;  /* 0x000000001a1672ca */ /* 0x000fe200000e0000 */
[----:B------:R-:W-:-:S02]  /*7da0*/  VIADD R24, R24, 0x230 ;  /* 0x0000023018187836 */ /* 0x000fc40000000000 */
[----:B------:R-:W-:Y:S01]  /*7db0*/  IMAD.U32 R23, RZ, RZ, UR59 ;  /* 0x0000003bff177e24 */ /* 0x000fe2000f8e00ff */
[----:B------:R-:W-:Y:S01]  /*7dc0*/  R2UR UR14, R25 ;  /* 0x00000000190e72ca */ /* 0x000fe200000e0000 */
[----:B------:R-:W-:Y:S01]  /*7dd0*/  UMOV UR20, UR4 ;  /* 0x0000000400147c82 */ /* 0x000fe20008000000 */
[----:B------:R-:W-:Y:S01]  /*7de0*/  R2UR UR10, R24 ;  /* 0x00000000180a72ca */ /* 0x000fe200000e0000 */
        /* <DEDUP_REMOVED lines=9> */
[----:B-1----:R-:W-:Y:S05]  /*7e80*/  @P0 BRA `(.L_x_438) ;  /* 0x0000000000040947 */ /* 0x002fea0003800000 */
[----:B------:R-:W-:Y:S01]  /*7e90*/  BPT.TRAP 0x1 ;  /* 0x000000040000795c */ /* 0x000fe20000300000 */
.L_x_438:
        /* <DEDUP_REMOVED lines=45> */
[----:B------:R-:W-:Y:S01]  /*8170*/  PLOP3.LUT P0, PT, PT, PT, UP0, 0x40, 0x0 ;  /* 0x000000000000781c */ /* 0x000fe20003f0e808 */
[----:B------:R-:W-:Y:S01]  /*8180*/  HGMMA.64x16x16.F32.BF16 R176, gdesc[UR52].tnspA.tnspB, R176 ;  /* 0x6020000034b079f0 */ /* 0x000fe200087018b0 */
[----:B------:R-:W-:Y:S01]  /*8190*/  R2UR UR54, R22 ;  /* 0x00000000163672ca */ /* 0x000fe200000e0000 */
[----:B------:R1:W-:Y:S01]  /*81a0*/  REDG.E.ADD.F32x4.FTZ.RN.STRONG.GPU desc[UR60][R8.64+0x4000], R24 ;  /* 0x00400018080079a6 */ /* 0x0003e2000c10f7bc */
[----:B------:R-:W-:-:S02]  /*81b0*/  R2UR UR55, R23 ;  /* 0x00000000173772ca */ /* 0x000fc400000e0000 */
        /* <DEDUP_REMOVED lines=60> */
[----:B-1----:R-:W-:Y:S05]  /*8580*/  @P0 BRA `(.L_x_439) ;  /* 0x0000000000040947 */ /* 0x002fea0003800000 */
[----:B------:R-:W-:Y:S01]  /*8590*/  BPT.TRAP 0x1 ;  /* 0x000000040000795c */ /* 0x000fe20000300000 */
.L_x_439:
        /* <DEDUP_REMOVED lines=96> */
.L_x_419:
[----:B------:R-:W-:Y:S05]  /*8ba0*/  @P0 BRA `(.L_x_417) ;  /* 0x0000002000c80947 */ /* 0x000fea0003800000 */
[----:B------:R-:W2:Y:S01]  /*8bb0*/  S2R R4, SR_TID.X ;  /* 0x0000000000047919 */ /* 0x000ea20000002100 */
[----:B------:R-:W3:Y:S01]  /*8bc0*/  S2UR UR6, SR_CgaCtaId ;  /* 0x00000000000679c3 */ /* 0x000ee20000008800 */
[----:B------:R-:W-:Y:S01]  /*8bd0*/  UMOV UR4, 0x400 ;  /* 0x0000040000047882 */ /* 0x000fe20000000000 */
[----:B------:R-:W-:Y:S01]  /*8be0*/  ULDC.64 UR12, c[0x0][0x818] ;  /* 0x00020600000c7ab9 */ /* 0x000fe20000000a00 */
[----:B------:R-:W-:Y:S01]  /*8bf0*/  ULDC.64 UR14, c[0x0][0x848] ;  /* 0x00021200000e7ab9 */ /* 0x000fe20000000a00 */
[----:B------:R-:W-:Y:S04]  /*8c00*/  BSSY B1, `(.L_x_441) ;  /* 0x0000056000017945 */ /* 0x000fe80003800000 */
[----:B------:R-:W-:Y:S08]  /*8c10*/  S2UR UR5, SR_CTAID.Y ;  /* 0x00000000000579c3 */ /* 0x000ff00000002600 */
[----:B------:R-:W4:Y:S01]  /*8c20*/  S2UR UR8, SR_CTAID.X ;  /* 0x00000000000879c3 */ /* 0x000f220000002500 */
[----:B---3--:R-:W-:-:S07]  /*8c30*/  ULEA UR4, UR6, UR4, 0x18 ;  /* 0x0000000406047291 */ /* 0x008fce000f8ec03f */
[----:B------:R-:W3:Y:S01]  /*8c40*/  S2UR UR16, SR_CTAID.Z ;  /* 0x00000000001079c3 */ /* 0x000ee20000002700 */
[----:B------:R-:W-:Y:S02]  /*8c50*/  ULDC UR6, c[0x0][0x850] ;  /* 0x0002140000067ab9 */ /* 0x000fe40000000800 */
[----:B------:R-:W-:Y:S01]  /*8c60*/  UISETP.NE.AND UP0, UPT, UR6, 0x1, UPT ;  /* 0x000000010600788c */ /* 0x000fe2000bf05270 */
[----:B--2---:R-:W-:-:S05]  /*8c70*/  VIADD R3, R4, 0xffffff80 ;  /* 0xffffff8004037836 */ /* 0x004fca0000000000 */
[----:B------:R-:W-:Y:S01]  /*8c80*/  SHF.R.S32.HI R0, RZ, 0x1f, R3 ;  /* 0x0000001fff007819 */ /* 0x000fe20000011403 */
[----:B------:R-:W-:Y:S01]  /*8c90*/  BAR.SYNC.DEFER_BLOCKING 0x1, 0x100 ;  /* 0x0044000000007b1d */ /* 0x000fe20000010000 */
[----:B------:R-:W-:Y:S02]  /*8ca0*/  ISETP.NE.AND P0, PT, R3, RZ, PT ;  /* 0x000000ff0300720c */ /* 0x000fe40003f05270 */
[----:B------:R-:W-:Y:S01]  /*8cb0*/  LEA.HI R2, R0, R3, RZ, 0x7 ;  /* 0x0000000300027211 */ /* 0x000fe200078f38ff */
[----:B----4-:R-:W-:Y:S02]  /*8cc0*/  UIMAD UR8, UR8, 0x5000, URZ ;  /* 0x00005000080878a4 */ /* 0x010fe4000f8e023f */
[----:B------:R-:W-:Y:S01]  /*8cd0*/  @UP0 ULDC UR6, c[0x0][0x854] ;  /* 0x0002150000060ab9 */ /* 0x000fe20000000800 */
[----:B------:R-:W-:Y:S01]  /*8ce0*/  LOP3.LUT R0, R2, 0x3fffff80, RZ, 0xc0, !PT ;  /* 0x3fffff8002007812 */ /* 0x000fe200078ec0ff */
[----:B------:R-:W-:Y:S01]  /*8cf0*/  UIMAD.WIDE.U32 UR6, UR5, UR6, URZ ;  /* 0x00000006050672a5 */ /* 0x000fe2000f8e003f */
[----:B------:R-:W-:Y:S01]  /*8d00*/  SHF.R.S32.HI R5, RZ, 0x7, R2 ;  /* 0x00000007ff057819 */ /* 0x000fe20000011402 */
[----:B------:R-:W-:-:S02]  /*8d10*/  @UP0 ULDC UR9, c[0x0][0x858] ;  /* 0x0002160000090ab9 */ /* 0x000fc40000000800 */
[----:B------:R-:W-:Y:S01]  /*8d20*/  IMAD.IADD R0, R3, 0x1, -R0 ;  /* 0x0000000103007824 */ /* 0x000fe200078e0a00 */
[----:B------:R-:W-:Y:S02]  /*8d30*/  @UP0 USHF.R.U32.HI UR5, URZ, UR9, UR7 ;  /* 0x000000093f050299 */ /* 0x000fe40008011607 */
[----:B------:R-:W-:Y:S01]  /*8d40*/  USHF.R.S32.HI UR9, URZ, 0x1f, UR8 ;  /* 0x0000001f3f097899 */ /* 0x000fe20008011408 */
[----:B------:R-:W-:Y:S01]  /*8d50*/  IMAD R0, R5, 0xa00, R0 ;  /* 0x00000a0005007824 */ /* 0x000fe200078e0200 */
[----:B------:R-:W-:Y:S02]  /*8d60*/  USHF.R.S32.HI UR10, URZ, 0x1f, UR5 ;  /* 0x0000001f3f0a7899 */ /* 0x000fe40008011405 */
[----:B------:R-:W-:Y:S01]  /*8d70*/  UIMAD.WIDE.U32 UR6, UR5, UR12, UR8 ;  /* 0x0000000c050672a5 */ /* 0x000fe2000f8e0008 */
[----:B------:R-:W-:Y:S01]  /*8d80*/  IMAD.SHL.U32 R0, R0, 0x4, RZ ;  /* 0x0000000400007824 */ /* 0x000fe200078e00ff */
[----:B------:R-:W-:Y:S02]  /*8d90*/  UIMAD UR11, UR10, UR12, URZ ;  /* 0x0000000c0a0b72a4 */ /* 0x000fe4000f8e023f */
[----:B---3--:R-:W-:-:S02]  /*8da0*/  USHF.R.S32.HI UR17, URZ, 0x1f, UR16 ;  /* 0x0000001f3f117899 */ /* 0x008fc40008011410 */
[----:B------:R-:W-:Y:S01]  /*8db0*/  LEA R0, R0, UR4, 0x2 ;  /* 0x0000000400007c11 */ /* 0x000fe2000f8e10ff */
[----:B------:R-:W-:-:S03]  /*8dc0*/  UIMAD UR11, UR5, UR13, UR11 ;  /* 0x0000000d050b72a4 */ /* 0x000fc6000f8e020b */
[----:B------:R-:W-:Y:S01]  /*8dd0*/  ULDC.64 UR12, c[0x0][0x840] ;  /* 0x00021000000c7ab9 */ /* 0x000fe20000000a00 */
[----:B------:R2:W-:Y:S01]  /*8de0*/  STS.128 [R0], R56 ;  /* 0x0000003800007388 */ /* 0x0005e20000000c00 */
[----:B------:R-:W-:Y:S02]  /*8df0*/  UIMAD UR10, UR10, UR12, URZ ;  /* 0x0000000c0a0a72a4 */ /* 0x000fe4000f8e023f */
[----:B------:R-:W-:Y:S01]  /*8e00*/  UIMAD.WIDE.U32 UR8, UR5, UR12, UR8 ;  /* 0x0000000c050872a5 */ /* 0x000fe2000f8e0008 */
[----:B------:R2:W-:Y:S01]  /*8e10*/  STS.128 [R0+0x800], R60 ;  /* 0x0008003c00007388 */ /* 0x0005e20000000c00 */
[----:B------:R-:W-:Y:S02]  /*8e20*/  UIMAD UR10, UR5, UR13, UR10 ;  /* 0x0000000d050a72a4 */ /* 0x000fe4000f8e020a */
[----:B------:R-:W-:Y:S01]  /*8e30*/  UIADD3 UR7, UR7, UR11, URZ ;  /* 0x0000000b07077290 */ /* 0x000fe2000fffe03f */
[----:B------:R2:W-:Y:S01]  /*8e40*/  STS.128 [R0+0x1000], R96 ;  /* 0x0010006000007388 */ /* 0x0005e20000000c00 */
[----:B------:R-:W-:Y:S01]  /*8e50*/  ULDC.64 UR12, c[0x0][0x820] ;  /* 0x00020800000c7ab9 */ /* 0x000fe20000000a00 */
[----:B------:R-:W-:-:S02]  /*8e60*/  UIMAD UR11, UR17, UR14, URZ ;  /* 0x0000000e110b72a4 */ /* 0x000fc4000f8e023f */
[----:B------:R2:W-:Y:S01]  /*8e70*/  STS.128 [R0+0x1800], R100 ;  /* 0x0018006400007388 */ /* 0x0005e20000000c00 */
[----:B------:R-:W-:Y:S02]  /*8e80*/  UIMAD UR5, UR17, UR12, URZ ;  /* 0x0000000c110572a4 */ /* 0x000fe4000f8e023f */
[----:B------:R-:W-:Y:S01]  /*8e90*/  UIADD3 UR9, UR9, UR10, URZ ;  /* 0x0000000a09097290 */ /* 0x000fe2000fffe03f */
[----:B------:R2:W-:Y:S01]  /*8ea0*/  STS.128 [R0+0x2000], R64 ;  /* 0x0020004000007388 */ /* 0x0005e20000000c00 */
[----:B------:R-:W-:Y:S02]  /*8eb0*/  UIMAD UR5, UR16, UR13, UR5 ;  /* 0x0000000d100572a4 */ /* 0x000fe4000f8e0205 */
[----:B------:R-:W-:Y:S01]  /*8ec0*/  UIMAD.WIDE.U32 UR6, UR16, UR12, UR6 ;  /* 0x0000000c100672a5 */ /* 0x000fe2000f8e0006 */
[----:B------:R2:W-:Y:S01]  /*8ed0*/  STS.128 [R0+0x2800], R68 ;  /* 0x0028004400007388 */ /* 0x0005e20000000c00 */
[----:B------:R-:W-:Y:S02]  /*8ee0*/  UIMAD UR11, UR16, UR15, UR11 ;  /* 0x0000000f100b72a4 */ /* 0x000fe4000f8e020b */
[----:B------:R-:W-:Y:S01]  /*8ef0*/  UIMAD.WIDE.U32 UR8, UR16, UR14, UR8 ;  /* 0x0000000e100872a5 */ /* 0x000fe2000f8e0008 */
[----:B------:R2:W-:Y:S01]  /*8f00*/  STS.128 [R0+0x3000], R104 ;  /* 0x0030006800007388 */ /* 0x0005e20000000c00 */
[----:B------:R-:W-:Y:S01]  /*8f10*/  ULDC.64 UR12, c[0x0][0x800] ;  /* 0x00020000000c7ab9 */ /* 0x000fe20000000a00 */
[----:B------:R-:W-:Y:S01]  /*8f20*/  ULDC.64 UR14, c[0x0][0x828] ;  /* 0x00020a00000e7ab9 */ /* 0x000fe20000000a00 */
[----:B------:R-:W-:Y:S01]  /*8f30*/  UIADD3 UR7, UR7, UR5, URZ ;  /* 0x0000000507077290 */ /* 0x000fe2000fffe03f */
[----:B------:R2:W-:Y:S01]  /*8f40*/  STS.128 [R0+0x3800], R108 ;  /* 0x0038006c00007388 */ /* 0x0005e20000000c00 */
[----:B------:R-:W-:-:S02]  /*8f50*/  ULEA UR12, UP0, UR6, UR12, 0x2 ;  /* 0x0000000c060c7291 */ /* 0x000fc4000f80103f */
[----:B------:R-:W-:Y:S01]  /*8f60*/  UIADD3 UR5, UR9, UR11, URZ ;  /* 0x0000000b09057290 */ /* 0x000fe2000fffe03f */
[----:B------:R2:W-:Y:S01]  /*8f70*/  STS.128 [R0+0x4000], R72 ;  /* 0x0040004800007388 */ /* 0x0005e20000000c00 */
[----:B------:R-:W-:Y:S02]  /*8f80*/  ULEA UR14, UP1, UR8, UR14, 0x2 ;  /* 0x0000000e080e7291 */ /* 0x000fe4000f82103f */
[----:B------:R-:W-:Y:S01]  /*8f90*/  ULEA.HI.X UR13, UR6, UR13, UR7, 0x2, UP0 ;  /* 0x0000000d060d7291 */ /* 0x000fe200080f1407 */
[----:B------:R2:W-:Y:S01]  /*8fa0*/  STS.128 [R0+0x4800], R76 ;  /* 0x0048004c00007388 */ /* 0x0005e20000000c00 */
[----:B------:R-:W-:-:S03]  /*8fb0*/  ULEA.HI.X UR7, UR8, UR15, UR5, 0x2, UP1 ;  /* 0x0000000f08077291 */ /* 0x000fc600088f1405 */
        /* <DEDUP_REMOVED lines=18> */
[----:B------:R-:W-:-:S09]  /*90e0*/  UMOV UR6, UR14 ;  /* 0x0000000e00067c82 */ /* 0x000fd20008000000 */
.L_x_443:
[----:B------:R-:W-:Y:S01]  /*90f0*/  @P0 ELECT P1, URZ, PT ;  /* 0x00000000003f082f */ /* 0x000fe20003820000 */
[----:B------:R3:W-:-:S12]  /*9100*/  UBLKRED.G.S.ADD.F32.RN [UR6], [UR4], UR5, desc[UR8] ;  /* 0x00000806040073bb */ /* 0x0007d800080a1405 */
[----:B------:R-:W-:Y:S02]  /*9110*/  @P1 PLOP3.LUT P0, PT, P1, PT, PT, 0x8, 0x0 ;  /* 0x000000000000181c */ /* 0x000fe40000f0e170 */
[----:B------:R-:W-:-:S11]  /*9120*/  PLOP3.LUT P1, PT, PT, PT, PT, 0x8, 0x0 ;  /* 0x000000000000781c */ /* 0x000fd60003f2e170 */
[----:B---3--:R-:W-:Y:S05]  /*9130*/  @P0 BRA.U.ANY `(.L_x_443) ;  /* 0xfffffffd00ec0947 */ /* 0x008fea000393ffff */
[----:B------:R0:W-:Y:S01]  /*9140*/  UTMACMDFLUSH ;  /* 0x00000000000079b7 */ /* 0x0001e20000000000 */
[----:B------:R-:W-:-:S04]  /*9150*/  DEPBAR.LE SB0, 0x0 ;  /* 0x000080000000791a */ /* 0x000fc80000000000 */
.L_x_442:
[----:B------:R-:W-:Y:S05]  /*9160*/  BSYNC B1 ;  /* 0x0000000000017941 */ /* 0x000fea0003800000 */
.L_x_441:
        /* <DEDUP_REMOVED lines=23> */
[----:B----4-:R-:W4:Y:S02]  /*92e0*/  FENCE.VIEW.ASYNC.S ;  /* 0x00000000000073c6 */ /* 0x010f240000000000 */
[----:B----4-:R-:W-:Y:S06]  /*92f0*/  BAR.SYNC.DEFER_BLOCKING 0x1, 0x100 ;  /* 0x0044000000007b1d */ /* 0x010fec0000010000 */
[----:B------:R-:W-:Y:S05]  /*9300*/  @P0 BRA `(.L_x_417) ;  /* 0x0000001800f00947 */ /* 0x000fea0003800000 */
[----:B------:R-:W-:Y:S01]  /*9310*/  PLOP3.LUT P0, PT, PT, PT, PT, 0x80, 0x0 ;  /* 0x000000000000781c */ /* 0x000fe20003f0f070 */
[----:B------:R-:W-:Y:S01]  /*9320*/  UMOV UR5, 0x1400 ;  /* 0x0000140000057882 */ /* 0x000fe20000000000 */
[----:B------:R-:W-:Y:S01]  /*9330*/  UMOV UR8, 0x0 ;  /* 0x0000000000087882 */ /* 0x000fe20000000000 */
[----:B------:R-:W-:Y:S01]  /*9340*/  UMOV UR9, 0x14f00000 ;  /* 0x14f0000000097882 */ /* 0x000fe20000000000 */
[----:B------:R-:W-:Y:S01]  /*9350*/  UMOV UR6, UR12 ;  /* 0x0000000c00067c82 */ /* 0x000fe20008000000 */
[----:B------:R-:W-:-:S08]  /*9360*/  UMOV UR7, UR13 ;  /* 0x0000000d00077c82 */ /* 0x000fd00008000000 */
.L_x_444:
[----:B------:R-:W-:Y:S01]  /*9370*/  @P0 ELECT P1, URZ, PT ;  /* 0x00000000003f082f */ /* 0x000fe20003820000 */
[----:B------:R4:W-:-:S12]  /*9380*/  UBLKRED.G.S.ADD.F32.RN [UR6], [UR4], UR5, desc[UR8] ;  /* 0x00000806040073bb */ /* 0x0009d800080a1405 */
[----:B------:R-:W-:Y:S02]  /*9390*/  @P1 PLOP3.LUT P0, PT, P1, PT, PT, 0x8, 0x0 ;  /* 0x000000000000181c */ /* 0x000fe40000f0e170 */
[----:B------:R-:W-:-:S11]  /*93a0*/  PLOP3.LUT P1, PT, PT, PT, PT, 0x8, 0x0 ;  /* 0x000000000000781c */ /* 0x000fd60003f2e170 */
[----:B----4-:R-:W-:Y:S05]  /*93b0*/  @P0 BRA.U.ANY `(.L_x_444) ;  /* 0xfffffffd00ec0947 */ /* 0x010fea000393ffff */
[----:B------:R0:W-:Y:S01]  /*93c0*/  UTMACMDFLUSH ;  /* 0x00000000000079b7 */ /* 0x0001e20000000000 */
[----:B------:R-:W-:-:S04]  /*93d0*/  DEPBAR.LE SB0, 0x0 ;  /* 0x000080000000791a */ /* 0x000fc80000000000 */
[----:B------:R-:W-:Y:S05]  /*93e0*/  BRA `(.L_x_417) ;  /* 0x0000001800b87947 */ /* 0x000fea0003800000 */
.L_x_415:
        /* <DEDUP_REMOVED lines=41> */
.L_x_446:
        /* <DEDUP_REMOVED lines=8> */
[----:B------:R-:W-:Y:S01]  /*9700*/  IMAD.MOV.U32 R0, RZ, RZ, RZ ;  /* 0x000000ffff007224 */ /* 0x000fe200078e00ff */
[----:B------:R-:W-:Y:S01]  /*9710*/  UIMAD UR6, UR10, UR6, URZ ;  /* 0x000000060a0672a4 */ /* 0x000fe2000f8e023f */
[----:B------:R-:W-:Y:S01]  /*9720*/  IMAD.MOV.U32 R12, RZ, RZ, 0x1 ;  /* 0x00000001ff0c7424 */ /* 0x000fe200078e00ff */
[----:B------:R-:W-:Y:S02]  /*9730*/  UIMAD UR10, UR10, UR12, URZ ;  /* 0x0000000c0a0a72a4 */ /* 0x000fe4000f8e023f */
        /* <DEDUP_REMOVED lines=30> */
.L_x_462:
        /* <DEDUP_REMOVED lines=12> */
.L_x_448:
        /* <DEDUP_REMOVED lines=20> */
[----:B------:R-:W-:Y:S01]  /*9b20*/  UIADD3 UR9, UP0, UR19, UR30, URZ ;  /* 0x0000001e13097290 */ /* 0x000fe2000ff1e03f */
[----:B------:R-:W-:Y:S01]  /*9b30*/  IMAD.MOV.U32 R12, RZ, RZ, 0x1 ;  /* 0x00000001ff0c7424 */ /* 0x000fe200078e00ff */
[----:B------:R-:W-:Y:S01]  /*9b40*/  UIADD3 UR16, UR8, 0x14100, URZ ;  /* 0x0001410008107890 */ /* 0x000fe2000fffe03f */
[----:B-1----:R-:W-:Y:S01]  /*9b50*/  IMAD.MOV.U32 R9, RZ, RZ, R2 ;  /* 0x000000ffff097224 */ /* 0x002fe200078e0002 */
[----:B------:R-:W-:Y:S01]  /*9b60*/  ULEA.HI.X.SX32 UR10, UR19, UR38, 0x1, UP0 ;  /* 0x00000026130a7291 */ /* 0x000fe200080f0e3f */
[----:B------:R-:W-:Y:S01]  /*9b70*/  IMAD.MOV.U32 R10, RZ, RZ, R3 ;  /* 0x000000ffff0a7224 */ /* 0x000fe200078e0003 */
[----:B------:R-:W-:-:S02]  /*9b80*/  ULEA UR54, UP0, UR9, UR14, 0x2 ;  /* 0x0000000e09367291 */ /* 0x000fc4000f80103f */
[C---:B------:R-:W-:Y:S01]  /*9b90*/  IADD3 R0, P1, R9.reuse, 0xf0, RZ ;  /* 0x000000f009007810 */ /* 0x040fe20007f3e0ff */
[----:B------:R-:W-:Y:S02]  /*9ba0*/  UIADD3 UR40, UR8, 0x16100, URZ ;  /* 0x0001610008287890 */ /* 0x000fe4000fffe03f */
[----:B------:R-:W-:Y:S01]  /*9bb0*/  UIADD3 UR32, UR8, 0x18100, URZ ;  /* 0x0001810008207890 */ /* 0x000fe2000fffe03f */
[----:B------:R-:W-:Y:S01]  /*9bc0*/  R2UR UR48, R0 ;  /* 0x00000000003072ca */ /* 0x000fe200000e0000 */
[----:B------:R-:W-:Y:S01]  /*9bd0*/  UIADD3 UR24, UR8, 0x1a100, URZ ;  /* 0x0001a10008187890 */ /* 0x000fe2000fffe03f */
[C---:B------:R-:W-:Y:S01]  /*9be0*/  IADD3 R0, P2, R9.reuse, 0x2f0, RZ ;  /* 0x000002f009007810 */ /* 0x040fe20007f5e0ff */
[----:B------:R-:W-:Y:S02]  /*9bf0*/  UIADD3 UR52, UR8, 0x2c100, URZ ;  /* 0x0002c10008347890 */ /* 0x000fe4000fffe03f */
        /* <DEDUP_REMOVED lines=8> */
[--C-:B------:R-:W-:Y:S01]  /*9c80*/  IMAD.X R0, RZ, RZ, R10.reuse, P1 ;  /* 0x000000ffff007224 */ /* 0x100fe200008e060a */
[----:B------:R-:W-:Y:S01]  /*9c90*/  UMOV UR29, UR21 ;  /* 0x00000015001d7c82 */ /* 0x000fe20008000000 */
[----:B------:R-:W-:Y:S01]  /*9ca0*/  UMOV UR25, UR17 ;  /* 0x0000001100197c82 */ /* 0x000fe20008000000 */
[----:B------:R-:W-:Y:S01]  /*9cb0*/  UMOV UR27, UR19 ;  /* 0x00000013001b7c82 */ /* 0x000fe20008000000 */
[----:B------:R-:W-:Y:S01]  /*9cc0*/  UMOV UR9, 0x10 ;  /* 0x0000001000097882 */ /* 0x000fe20000000000 */
[----:B------:R-:W-:Y:S01]  /*9cd0*/  R2UR UR49, R0 ;  /* 0x00000000003172ca */ /* 0x000fe200000e0000 */
[--C-:B------:R-:W-:Y:S01]  /*9ce0*/  IMAD.X R0, RZ, RZ, R10.reuse, P2 ;  /* 0x000000ffff007224 */ /* 0x100fe200010e060a */
[----:B------:R-:W-:Y:S01]  /*9cf0*/  UMOV UR53, UR17 ;  /* 0x0000001100357c82 */ /* 0x000fe20008000000 */
[----:B------:R-:W-:Y:S01]  /*9d00*/  UMOV UR13, UR21 ;  /* 0x00000015000d7c82 */ /* 0x000fe20008000000 */
[----:B------:R-:W-:Y:S01]  /*9d10*/  UMOV UR10, UR18 ;  /* 0x00000012000a7c82 */ /* 0x000fe20008000000 */
[----:B------:R-:W-:Y:S01]  /*9d20*/  UIADD3 UR56, UR8, 0x5000, URZ ;  /* 0x0000500008387890 */ /* 0x000fe2000fffe03f */
[----:B------:R-:W-:Y:S01]  /*9d30*/  R2UR UR5, R0 ;  /* 0x00000000000572ca */ /* 0x000fe200000e0000 */
[----:B------:R-:W-:Y:S01]  /*9d40*/  IMAD.X R0, RZ, RZ, R10, P3 ;  /* 0x000000ffff007224 */ /* 0x000fe200018e060a */
[----:B------:R-:W-:Y:S01]  /*9d50*/  ISETP.GE.AND P1, PT, R5, R11, PT ;  /* 0x0000000b0500720c */ /* 0x000fe20003f26270 */
[----:B------:R-:W-:Y:S01]  /*9d60*/  UMOV UR58, 0x80 ;  /* 0x00000080003a7882 */ /* 0x000fe20000000000 */
[----:B------:R-:W-:Y:S01]  /*9d70*/  UMOV UR59, UR11 ;  /* 0x0000000b003b7c82 */ /* 0x000fe20008000000 */
[----:B------:R-:W-:Y:S01]  /*9d80*/  UMOV UR60, UR12 ;  /* 0x0000000c003c7c82 */ /* 0x000fe20008000000 */
[----:B------:R-:W-:Y:S01]  /*9d90*/  R2UR UR7, R0 ;  /* 0x00000000000772ca */ /* 0x000fe200000e0000 */
[----:B------:R1:W-:Y:S01]  /*9da0*/  UTMALDG.4D [UR16], [UR48], desc[UR50] ;  /* 0x00003210300075b4 */ /* 0x0003e20008019000 */
[----:B------:R-:W-:Y:S01]  /*9db0*/  UMOV UR61, UR21 ;  /* 0x00000015003d7c82 */ /* 0x000fe20008000000 */
        /* <DEDUP_REMOVED lines=43> */
[----:B----4-:R-:W-:Y:S05]  /*a070*/  @P1 BRA `(.L_x_449) ;  /* 0x0000000800201947 */ /* 0x010fea0003800000 */
        /* <DEDUP_REMOVED lines=20> */
.L_x_454:
[----:B------:R-:W-:-:S04]  /*a1c0*/  SHF.L.U32 R9, R12, 0x1f, RZ ;  /* 0x0000001f0c097819 */ /* 0x000fc800000006ff */
[----:B------:R-:W1:Y:S02]  /*a1d0*/  SYNCS.PHASECHK.TRANS64.TRYWAIT P1, [R6+URZ+0x31838], R9 ;  /* 0x03183809060075a7 */ /* 0x000e64000802017f */
[----:B-1----:R-:W-:Y:S05]  /*a1e0*/  @!P1 BRA `(.L_x_450) ;  /* 0x0000000c00909947 */ /* 0x002fea0003800000 */
.L_x_463:
[----:B------:R-:W-:Y:S05]  /*a1f0*/  @P0 BRA `(.L_x_451) ;  /* 0x0000000000140947 */ /* 0x000fea0003800000 */
[----:B------:R-:W-:Y:S01]  /*a200*/  ISETP.NE.AND P1, PT, R14, RZ, PT ;  /* 0x000000ff0e00720c */ /* 0x000fe20003f25270 */
[----:B-1----:R-:W-:-:S04]  /*a210*/  IMAD.MOV.U32 R9, RZ, RZ, 0x8100 ;  /* 0x00008100ff097424 */ /* 0x002fc800078e00ff */
[----:B------:R2:W-:Y:S08]  /*a220*/  SYNCS.ARRIVE.TRANS64 RZ, [R6+URZ+0x31830], R9 ;  /* 0x0318300906ff79a7 */ /* 0x0005f0000800003f */
[----:B------:R-:W-:Y:S05]  /*a230*/  @!P1 BRA `(.L_x_451) ;  /* 0x0000000000049947 */ /* 0x000fea0003800000 */
[----:B------:R-:W-:Y:S01]  /*a240*/  BPT.TRAP 0x1 ;  /* 0x000000040000795c */ /* 0x000fe20000300000 */
.L_x_451:
[----:B-12---:R-:W-:Y:S01]  /*a250*/  IMAD.MOV.U32 R9, RZ, RZ, R2 ;  /* 0x000000ffff097224 */ /* 0x006fe200078e0002 */
[----:B------:R-:W-:Y:S01]  /*a260*/  R2UR UR19, R15 ;  /* 0x000000000f1372ca */ /* 0x000fe200000e0000 */
[----:B------:R-:W-:Y:S01]  /*a270*/  IMAD.MOV.U32 R10, RZ, RZ, R3 ;  /* 0x000000ffff0a7224 */ /* 0x000fe200078e0003 */
[----:B------:R-:W-:Y:S01]  /*a280*/  R2UR UR14, R6 ;  /* 0x00000000060e72ca */ /* 0x000fe200000e0000 */
[----:B------:R-:W-:Y:S01]  /*a290*/  VIADD R13, R13, 0x1 ;  /* 0x000000010d0d7836 */ /* 0x000fe20000000000 */
[----:B------:R-:W-:Y:S01]  /*a2a0*/  IADD3 R0, P2, R9, 0x1f0, RZ ;  /* 0x000001f009007810 */ /* 0x000fe20007f5e0ff */
[----:B------:R-:W-:Y:S01]  /*a2b0*/  UMOV UR8, 0x0 ;  /* 0x0000000000087882 */ /* 0x000fe20000000000 */
[----:B------:R-:W-:Y:S01]  /*a2c0*/  UMOV UR9, 0x14f00000 ;  /* 0x14f0000000097882 */ /* 0x000fe20000000000 */
[----:B------:R-:W-:Y:S01]  /*a2d0*/  UMOV UR18, URZ ;  /* 0x0000003f00127c82 */ /* 0x000fe20008000000 */
[----:B------:R-:W-:Y:S01]  /*a2e0*/  R2UR UR6, R0 ;  /* 0x00000000000672ca */ /* 0x000fe200000e0000 */
[----:B------:R-:W-:Y:S01]  /*a2f0*/  IMAD.X R0, RZ, RZ, R10, P2 ;  /* 0x000000ffff007224 */ /* 0x000fe200010e060a */
[C---:B------:R-:W-:Y:S01]  /*a300*/  ISETP.NE.AND P1, PT, R13.reuse, 0x2, PT ;  /* 0x000000020d00780c */ /* 0x040fe20003f25270 */
[----:B------:R-:W-:Y:S01]  /*a310*/  UMOV UR34, 0x40 ;  /* 0x0000004000227882 */ /* 0x000fe20000000000 */
[----:B------:R-:W-:Y:S01]  /*a320*/  R2UR UR4, R16 ;  /* 0x00000000100472ca */ /* 0x000fe200000e0000 */
[----:B------:R-:W-:Y:S01]  /*a330*/  UIADD3 UR19, UR19, -0x40, URZ ;  /* 0xffffffc013137890 */ /* 0x000fe2000fffe03f */
[----:B------:R-:W-:Y:S01]  /*a340*/  R2UR UR7, R0 ;  /* 0x00000000000772ca */ /* 0x000fe200000e0000 */
        /* <DEDUP_REMOVED lines=23> */
[----:B------:R-:W-:Y:S01]  /*a4c0*/  ISETP.NE.AND P2, PT, R4, RZ, PT ;  /* 0x000000ff0400720c */ /* 0x000fe20003f45270 */
        /* <DEDUP_REMOVED lines=8> */
.L_x_465:
[----:B------:R-:W-:Y:S01]  /*a550*/  LOP3.LUT R12, R12, 0x1, RZ, 0x3c, !PT ;  /* 0x000000010c0c7812 */ /* 0x000fe200078e3cff */
[----:B------:R-:W-:Y:S06]  /*a560*/  @P2 BRA `(.L_x_453) ;  /* 0x0000000000142947 */ /* 0x000fec0003800000 */
[----:B------:R-:W-:Y:S01]  /*a570*/  ISETP.NE.AND P1, PT, R14, RZ, PT ;  /* 0x000000ff0e00720c */ /* 0x000fe20003f25270 */
[----:B-1----:R-:W-:-:S04]  /*a580*/  IMAD.MOV.U32 R0, RZ, RZ, 0x8100 ;  /* 0x00008100ff007424 */ /* 0x002fc800078e00ff */
[----:B------:R2:W-:Y:S08]  /*a590*/  SYNCS.ARRIVE.TRANS64 RZ, [R20+URZ+0x31810], R0 ;  /* 0x0318100014ff79a7 */ /* 0x0005f0000800003f */
[----:B------:R-:W-:Y:S05]  /*a5a0*/  @!P1 BRA `(.L_x_453) ;  /* 0x0000000000049947 */ /* 0x000fea0003800000 */
[----:B------:R-:W-:Y:S01]  /*a5b0*/  BPT.TRAP 0x1 ;  /* 0x000000040000795c */ /* 0x000fe20000300000 */
.L_x_453:
        /* <DEDUP_REMOVED lines=13> */
[----:B------:R-:W-:Y:S01]  /*a690*/  R2UR UR15, R19 ;  /* 0x00000000130f72ca */ /* 0x000fe200000e0000 */
[----:B------:R-:W-:Y:S01]  /*a6a0*/  UIADD3 UR41, UR41, 0x31810, URZ ;  /* 0x0003181029297890 */ /* 0x000fe2000fffe03f */
[----:B------:R-:W-:Y:S01]  /*a6b0*/  ISETP.GE.AND P1, PT, R5, R11, PT ;  /* 0x0000000b0500720c */ /* 0x000fe20003f26270 */
[----:B------:R-:W-:Y:S01]  /*a6c0*/  UMOV UR45, UR21 ;  /* 0x00000015002d7c82 */ /* 0x000fe20008000000 */
        /* <DEDUP_REMOVED lines=20> */
[----:B------:R-:W-:Y:S01]  /*a810*/  UIADD3 UR8, UR8, 0x2c100, URZ ;  /* 0x0002c10008087890 */ /* 0x000fe2000fffe03f */
[----:B------:R-:W-:Y:S01]  /*a820*/  IMAD.X R18, RZ, RZ, R18, P3 ;  /* 0x000000ffff127224 */ /* 0x000fe200018e0612 */
[----:B------:R-:W-:Y:S01]  /*a830*/  UMOV UR25, UR41 ;  /* 0x0000002900197c82 */ /* 0x000fe20008000000 */
        /* <DEDUP_REMOVED lines=12> */
.L_x_449:
[----:B------:R-:W-:-:S04]  /*a900*/  SHF.L.U32 R3, R12, 0x1f, RZ ;  /* 0x0000001f0c037819 */ /* 0x000fc800000006ff */
[----:B------:R-:W1:Y:S02]  /*a910*/  SYNCS.PHASECHK.TRANS64.TRYWAIT P1, [R6+URZ+0x31838], R3 ;  /* 0x03183803060075a7 */ /* 0x000e64000802017f */
[----:B-1----:R-:W-:Y:S05]  /*a920*/  @!P1 BRA `(.L_x_455) ;  /* 0x0000000400ec9947 */ /* 0x002fea0003800000 */
.L_x_466:
[----:B------:R-:W-:Y:S05]  /*a930*/  @P0 BRA `(.L_x_456) ;  /* 0x0000000000140947 */ /* 0x000fea0003800000 */
[----:B------:R-:W-:Y:S01]  /*a940*/  LOP3.LUT P0, RZ, R21, 0x1f, RZ, 0xc0, !PT ;  /* 0x0000001f15ff7812 */ /* 0x000fe2000780c0ff */
[----:B-1----:R-:W-:-:S04]  /*a950*/  IMAD.MOV.U32 R3, RZ, RZ, 0x8100 ;  /* 0x00008100ff037424 */ /* 0x002fc800078e00ff */
[----:B------:R2:W-:Y:S08]  /*a960*/  SYNCS.ARRIVE.TRANS64 RZ, [R6+URZ+0x31830], R3 ;  /* 0x0318300306ff79a7 */ /* 0x0005f0000800003f */
[----:B------:R-:W-:Y:S05]  /*a970*/  @!P0 BRA `(.L_x_456) ;  /* 0x0000000000048947 */ /* 0x000fea0003800000 */
[----:B------:R-:W-:Y:S01]  /*a980*/  BPT.TRAP 0x1 ;  /* 0x000000040000795c */ /* 0x000fe20000300000 */
.L_x_456:
        /* <DEDUP_REMOVED lines=18> */
[----:B------:R-:W-:Y:S01]  /*aab0*/  ISETP.NE.AND P0, PT, R0, 0x2, PT ;  /* 0x000000020000780c */ /* 0x000fe20003f05270 */
        /* <DEDUP_REMOVED lines=31> */
.L_x_445:
[----:B------:R-:W-:Y:S05]  /*acb0*/  WARPSYNC.ALL ;  /* 0x0000000000007948 */ /* 0x000fea0003800000 */
[----:B------:R-:W-:-:S13]  /*acc0*/  ELECT P0, URZ, PT ;  /* 0x00000000003f782f */ /* 0x000fda0003800000 */
        /* <DEDUP_REMOVED lines=8> */
.L_x_457:
        /* <DEDUP_REMOVED lines=8> */
.L_x_467:
        /* <DEDUP_REMOVED lines=9> */
.L_x_468:
[----:B------:R-:W-:Y:S05]  /*ae60*/  @!P1 BRA `(.L_x_460) ;  /* 0x0000000000049947 */ /* 0x000fea0003800000 */
[----:B------:R-:W-:Y:S01]  /*ae70*/  BPT.TRAP 0x1 ;  /* 0x000000040000795c */ /* 0x000fe20000300000 */
.L_x_460:
[----:B------:R-:W-:-:S07]  /*ae80*/  SHF.L.U32 R12, R12, 0x1f, RZ ;  /* 0x0000001f0c0c7819 */ /* 0x000fce00000006ff */
.L_x_461:
[----:B--2---:R2:W3:Y:S02]  /*ae90*/  SYNCS.PHASECHK.TRANS64.TRYWAIT P0, [R7+URZ+0x31838], R12 ;  /* 0x0318380c070075a7 */ /* 0x0044e4000800017f */
[----:B---3--:R-:W-:Y:S05]  /*aea0*/  @!P0 NANOSLEEP.SYNCS 0x989680 ;  /* 0x009896800000895d */ /* 0x008fea0003900000 */
[----:B------:R-:W3:Y:S02]  /*aeb0*/  @!P0 SYNCS.PHASECHK.TRANS64 P0, [R7+URZ+0x31838], R12 ;  /* 0x0318380c070085a7 */ /* 0x000ee4000800007f */
[----:B---3--:R-:W-:Y:S05]  /*aec0*/  @!P0 BRA `(.L_x_461) ;  /* 0xfffffffc00f08947 */ /* 0x008fea000383ffff */
.L_x_417:
[----:B------:R-:W-:Y:S05]  /*aed0*/  BSYNC B0 ;  /* 0x0000000000007941 */ /* 0x000fea0003800000 */
.L_x_414:
[----:B------:R-:W-:Y:S05]  /*aee0*/  EXIT ;  /* 0x000000000000794d */ /* 0x000fea0003800000 */
.L_x_421:
[----:B-1----:R1:W2:Y:S02]  /*aef0*/  SYNCS.PHASECHK.TRANS64.TRYWAIT P0, [R17+URZ+0x31800], R8 ;  /* 0x03180008110075a7 */ /* 0x0022a4000800017f */
[----:B--2---:R-:W-:Y:S05]  /*af00*/  @!P0 NANOSLEEP.SYNCS 0x989680 ;  /* 0x009896800000895d */ /* 0x004fea0003900000 */
[----:B------:R-:W2:Y:S02]  /*af10*/  @!P0 SYNCS.PHASECHK.TRANS64 P0, [R17+URZ+0x31800], R8 ;  /* 0x03180008110085a7 */ /* 0x000ea4000800007f */
[----:B--2---:R-:W-:Y:S05]  /*af20*/  @!P0 BRA `(.L_x_421) ;  /* 0xfffffffc00f08947 */ /* 0x004fea000383ffff */
[----:B------:R-:W-:Y:S05]  /*af30*/  BRA `(.L_x_420) ;  /* 0xffffff5c00a87947 */ /* 0x000fea000383ffff */
.L_x_425:
[----:B--2---:R2:W3:Y:S02]  /*af40*/  SYNCS.PHASECHK.TRANS64.TRYWAIT P0, [R16+URZ+0x31810], R9 ;  /* 0x03181009100075a7 */ /* 0x0044e4000800017f */
[----:B---3--:R-:W-:Y:S05]  /*af50*/  @!P0 NANOSLEEP.SYNCS 0x989680 ;  /* 0x009896800000895d */ /* 0x008fea0003900000 */
[----:B------:R-:W3:Y:S02]  /*af60*/  @!P0 SYNCS.PHASECHK.TRANS64 P0, [R16+URZ+0x31810], R9 ;  /* 0x03181009100085a7 */ /* 0x000ee4000800007f */
[----:B---3--:R-:W-:Y:S05]  /*af70*/  @!P0 BRA `(.L_x_425) ;  /* 0xfffffffc00f08947 */ /* 0x008fea000383ffff */
[----:B------:R-:W-:Y:S05]  /*af80*/  BRA `(.L_x_424) ;  /* 0xffffff6800247947 */ /* 0x000fea000383ffff */
.L_x_429:
[----:B----4-:R4:W1:Y:S02]  /*af90*/  SYNCS.PHASECHK.TRANS64.TRYWAIT P0, [R17+URZ+0x31830], R10 ;  /* 0x0318300a110075a7 */ /* 0x010864000800017f */
[----:B-1----:R-:W-:Y:S05]  /*afa0*/  @!P0 NANOSLEEP.SYNCS 0x989680 ;  /* 0x009896800000895d */ /* 0x002fea0003900000 */
[----:B------:R-:W1:Y:S02]  /*afb0*/  @!P0 SYNCS.PHASECHK.TRANS64 P0, [R17+URZ+0x31830], R10 ;  /* 0x0318300a110085a7 */ /* 0x000e64000800007f */
[----:B-1----:R-:W-:Y:S05]  /*afc0*/  @!P0 BRA `(.L_x_429) ;  /* 0xfffffffc00f08947 */ /* 0x002fea000383ffff */
[----:B------:R-:W-:Y:S05]  /*afd0*/  BRA `(.L_x_428) ;  /* 0xffffff8400347947 */ /* 0x000fea000383ffff */
.L_x_447:
[----:B-1----:R1:W2:Y:S02]  /*afe0*/  SYNCS.PHASECHK.TRANS64.TRYWAIT P0, [R6+URZ+0x31820], R3 ;  /* 0x03182003060075a7 */ /* 0x0022a4000800017f */
[----:B--2---:R-:W-:Y:S05]  /*aff0*/  @!P0 NANOSLEEP.SYNCS 0x989680 ;  /* 0x009896800000895d */ /* 0x004fea0003900000 */
[----:B------:R-:W2:Y:S02]  /*b000*/  @!P0 SYNCS.PHASECHK.TRANS64 P0, [R6+URZ+0x31820], R3 ;  /* 0x03182003060085a7 */ /* 0x000ea4000800007f */
[----:B--2---:R-:W-:Y:S05]  /*b010*/  @!P0 BRA `(.L_x_447) ;  /* 0xfffffffc00f08947 */ /* 0x004fea000383ffff */
[----:B------:R-:W-:Y:S05]  /*b020*/  BRA `(.L_x_462) ;  /* 0xffffffe8003c7947 */ /* 0x000fea000383ffff */
.L_x_450:
[----:B-1----:R1:W2:Y:S02]  /*b030*/  SYNCS.PHASECHK.TRANS64.TRYWAIT P1, [R6+URZ+0x31838], R9 ;  /* 0x03183809060075a7 */ /* 0x0022a4000802017f */
[----:B--2---:R-:W-:Y:S05]  /*b040*/  @!P1 NANOSLEEP.SYNCS 0x989680 ;  /* 0x009896800000995d */ /* 0x004fea0003900000 */
[----:B------:R-:W2:Y:S02]  /*b050*/  @!P1 SYNCS.PHASECHK.TRANS64 P1, [R6+URZ+0x31838], R9 ;  /* 0x03183809060095a7 */ /* 0x000ea4000802007f */
[----:B--2---:R-:W-:Y:S05]  /*b060*/  @!P1 BRA `(.L_x_450) ;  /* 0xfffffffc00f09947 */ /* 0x004fea000383ffff */
[----:B------:R-:W-:Y:S05]  /*b070*/  BRA `(.L_x_463) ;  /* 0xfffffff0005c7947 */ /* 0x000fea000383ffff */
.L_x_452:
[----:B------:R-:W-:-:S07]  /*b080*/  SHF.L.U32 R0, R8, 0x1f, RZ ;  /* 0x0000001f08007819 */ /* 0x000fce00000006ff */
.L_x_464:
[----:B-1----:R1:W2:Y:S02]  /*b090*/  SYNCS.PHASECHK.TRANS64.TRYWAIT P1, [R20+URZ+0x31820], R0 ;  /* 0x03182000140075a7 */ /* 0x0022a4000802017f */
[----:B--2---:R-:W-:Y:S05]  /*b0a0*/  @!P1 NANOSLEEP.SYNCS 0x989680 ;  /* 0x009896800000995d */ /* 0x004fea0003900000 */
[----:B------:R-:W2:Y:S02]  /*b0b0*/  @!P1 SYNCS.PHASECHK.TRANS64 P1, [R20+URZ+0x31820], R0 ;  /* 0x03182000140095a7 */ /* 0x000ea4000802007f */
[----:B--2---:R-:W-:Y:S05]  /*b0c0*/  @!P1 BRA `(.L_x_464) ;  /* 0xfffffffc00f09947 */ /* 0x004fea000383ffff */
[----:B------:R-:W-:Y:S05]  /*b0d0*/  BRA `(.L_x_465) ;  /* 0xfffffff4001c7947 */ /* 0x000fea000383ffff */
.L_x_455:
[----:B-1----:R1:W2:Y:S02]  /*b0e0*/  SYNCS.PHASECHK.TRANS64.TRYWAIT P1, [R6+URZ+0x31838], R3 ;  /* 0x03183803060075a7 */ /* 0x0022a4000802017f */
[----:B--2---:R-:W-:Y:S05]  /*b0f0*/  @!P1 NANOSLEEP.SYNCS 0x989680 ;  /* 0x009896800000995d */ /* 0x004fea0003900000 */
[----:B------:R-:W2:Y:S02]  /*b100*/  @!P1 SYNCS.PHASECHK.TRANS64 P1, [R6+URZ+0x31838], R3 ;  /* 0x03183803060095a7 */ /* 0x000ea4000802007f */
[----:B--2---:R-:W-:Y:S05]  /*b110*/  @!P1 BRA `(.L_x_455) ;  /* 0xfffffffc00f09947 */ /* 0x004fea000383ffff */
[----:B------:R-:W-:Y:S05]  /*b120*/  BRA `(.L_x_466) ;  /* 0xfffffff800007947 */ /* 0x000fea000383ffff */
.L_x_458:
[----:B-1----:R1:W2:Y:S02]  /*b130*/  SYNCS.PHASECHK.TRANS64.TRYWAIT P0, [R5+URZ], R2 ;  /* 0x00000002050075a7 */ /* 0x0022a4000800017f */
[----:B--2---:R-:W-:Y:S05]  /*b140*/  @!P0 NANOSLEEP.SYNCS 0x989680 ;  /* 0x009896800000895d */ /* 0x004fea0003900000 */
[----:B------:R-:W2:Y:S02]  /*b150*/  @!P0 SYNCS.PHASECHK.TRANS64 P0, [R5+URZ], R2 ;  /* 0x00000002050085a7 */ /* 0x000ea4000800007f */
[----:B--2---:R-:W-:Y:S05]  /*b160*/  @!P0 BRA `(.L_x_458) ;  /* 0xfffffffc00f08947 */ /* 0x004fea000383ffff */
[----:B------:R-:W-:Y:S05]  /*b170*/  BRA `(.L_x_467) ;  /* 0xfffffffc00147947 */ /* 0x000fea000383ffff */
.L_x_459:
[----:B-1----:R1:W2:Y:S02]  /*b180*/  SYNCS.PHASECHK.TRANS64.TRYWAIT P0, [R3+URZ], R0 ;  /* 0x00000000030075a7 */ /* 0x0022a4000800017f */
[----:B--2---:R-:W-:Y:S05]  /*b190*/  @!P0 NANOSLEEP.SYNCS 0x989680 ;  /* 0x009896800000895d */ /* 0x004fea0003900000 */
[----:B------:R-:W2:Y:S02]  /*b1a0*/  @!P0 SYNCS.PHASECHK.TRANS64 P0, [R3+URZ], R0 ;  /* 0x00000000030085a7 */ /* 0x000ea4000800007f */
[----:B--2---:R-:W-:Y:S05]  /*b1b0*/  @!P0 BRA `(.L_x_459) ;  /* 0xfffffffc00f08947 */ /* 0x004fea000383ffff */
[----:B------:R-:W-:Y:S05]  /*b1c0*/  BRA `(.L_x_468) ;  /* 0xfffffffc00247947 */ /* 0x000fea000383ffff */
.L_x_469:
        /* <DEDUP_REMOVED lines=11> */
.L_x_1150:


//--------------------- .text._ZN7cutlass13device_kernelIN5flash11enable_sm90INS1_16FlashAttnBwdSm90INS1_25CollectiveMainloopBwdSm90ILi2ELi1ELi1EN4cute5tupleIJNS5_1CILi1EEES8_S8_EEENS6_IJNS7_ILi64EEENS7_ILi80EEENS7_ILi256EEEEEENS_10bfloat16_tEfNS_4arch4Sm90ELb0ELb1ELb0ELb1ELb0ELb0ELb1ELb1ELi2ELi1ELi1ELi1ELb0EEENS1_21CollectiveEpilogueBwdISD_SE_SG_Li256ELb1ELb1ELi2EEENS1_19SingleTileSchedulerILb1ELb0ELb0ELi80EEEEEEEEEvNT_6ParamsE --------------------------
	.section	.text._ZN7cutlass13device_kernelIN5flash11enable_sm90INS1_16FlashAttnBwdSm90INS1_25CollectiveMainloopBwdSm90ILi2ELi1ELi1EN4cute5tupleIJNS5_1CILi1EEES8_S8_EEENS6_IJNS7_ILi64EEENS7_ILi80EEENS7_ILi256EEEEEENS_10bfloat16_tEfNS_4arch4Sm90ELb0ELb1ELb0ELb1ELb0ELb0ELb1ELb1ELi2ELi1ELi1ELi1ELb0EEENS1_21CollectiveEpilogueBwdISD_SE_SG_Li256ELb1ELb1ELi2EEENS1_19SingleTileSchedulerILb1ELb0ELb0ELi80EEEEEEEEEvNT_6ParamsE,"ax",@progbits
	.align	128
.text._ZN7cutlass13device_kernelIN5flash11enable_sm90INS1_16FlashAttnBwdSm90INS1_25CollectiveMainloopBwdSm90ILi2ELi1ELi1EN4cute5tupleIJNS5_1CILi1EEES8_S8_EEENS6_IJNS7_ILi64EEENS7_ILi80EEENS7_ILi256EEEEEENS_10bfloat16_tEfNS_4arch4Sm90ELb0ELb1ELb0ELb1ELb0ELb0ELb1ELb1ELi2ELi1ELi1ELi1ELb0EEENS1_21CollectiveEpilogueBwdISD_SE_SG_Li256ELb1ELb1ELi2EEENS1_19SingleTileSchedulerILb1ELb0ELb0ELi80EEEEEEEEEvNT_6ParamsE:
        .type           _ZN7cutlass13device_kernelIN5flash11enable_sm90INS1_16FlashAttnBwdSm90INS1_25CollectiveMainloopBwdSm90ILi2ELi1ELi1EN4cute5tupleIJNS5_1CILi1EEES8_S8_EEENS6_IJNS7_ILi64EEENS7_ILi80EEENS7_ILi256EEEEEENS_10bfloat16_tEfNS_4arch4Sm90ELb0ELb1ELb0ELb1ELb0ELb0ELb1ELb1ELi2ELi1ELi1ELi1ELb0EEENS1_21CollectiveEpilogueBwdISD_SE_SG_Li256ELb1ELb1ELi2EEENS1_19SingleTileSchedulerILb1ELb0ELb0ELi80EEEEEEEEEvNT_6ParamsE,@function
        .size           _ZN7cutlass13device_kernelIN5flash11enable_sm90INS1_16FlashAttnBwdSm90INS1_25CollectiveMainloopBwdSm90ILi2ELi1ELi1EN4cute5tupleIJNS5_1CILi1EEES8_S8_EEENS6_IJNS7_ILi64EEENS7_ILi80EEENS7_ILi256EEEEEENS_10bfloat16_tEfNS_4arch4Sm90ELb0ELb1ELb0ELb1ELb0ELb0ELb1ELb1ELi2ELi1ELi1ELi1ELb0EEENS1_21CollectiveEpilogueBwdISD_SE_SG_Li256ELb1ELb1ELi2EEENS1_19SingleTileSchedulerILb1ELb0ELb0ELi80EEEEEEEEEvNT_6ParamsE,(.L_x_1151 - _ZN7cutlass13device_kernelIN5flash11enable_sm90INS1_16FlashAttnBwdSm90INS1_25CollectiveMainloopBwdSm90ILi2ELi1ELi1EN4cute5tupleIJNS5_1CILi1EEES8_S8_EEENS6_IJNS7_ILi64EEENS7_ILi80EEENS7_ILi256EEEEEENS_10bfloat16_tEfNS_4arch4Sm90ELb0ELb1ELb0ELb1ELb0ELb0ELb1ELb1ELi2ELi1ELi1ELi1ELb0EEENS1_21CollectiveEpilogueBwdISD_SE_SG_Li256ELb1ELb1ELi2EEENS1_19SingleTileSchedulerILb1ELb0ELb0ELi80EEEEEEEEEvNT_6ParamsE)
        .other          _ZN7cutlass13device_kernelIN5flash11enable_sm90INS1_16FlashAttnBwdSm90INS1_25CollectiveMainloopBwdSm90ILi2ELi1ELi1EN4cute5tupleIJNS5_1CILi1EEES8_S8_EEENS6_IJNS7_ILi64EEENS7_ILi80EEENS7_ILi256EEEEEENS_10bfloat16_tEfNS_4arch4Sm90ELb0ELb1ELb0ELb1ELb0ELb0ELb1ELb1ELi2ELi1ELi1ELi1ELb0EEENS1_21CollectiveEpilogueBwdISD_SE_SG_Li256ELb1ELb1ELi2EEENS1_19SingleTileSchedulerILb1ELb0ELb0ELi80EEEEEEEEEvNT_6ParamsE,@"STO_CUDA_ENTRY STV_DEFAULT"
_ZN7cutlass13device_kernelIN5flash11enable_sm90INS1_16FlashAttnBwdSm90INS1_25CollectiveMainloopBwdSm90ILi2ELi1ELi1EN4cute5tupleIJNS5_1CILi1EEES8_S8_EEENS6_IJNS7_ILi64EEENS7_ILi80EEENS7_ILi256EEEEEENS_10bfloat16_tEfNS_4arch4Sm90ELb0ELb1ELb0ELb1ELb0ELb0ELb1ELb1ELi2ELi1ELi1ELi1ELb0EEENS1_21CollectiveEpilogueBwdISD_SE_SG_Li256ELb1ELb1ELi2EEENS1_19SingleTileSchedulerILb1ELb0ELb0ELi80EEEEEEEEEvNT_6ParamsE:
[----:B------:R-:W0:Y:S02]  /*0000*/  LDC R1, c[0x0][0x28] ;  /* 0x00000a00ff017b82 */ /* 0x000e240000000800 */
[----:B0-----:R-:W-:Y:S01]  /*0010*/  VIADD R1, R1, 0xfffffff8 ;  /* 0xfffffff801017836 */ /* 0x001fe20000000000 */
[----:B------:R-:W0:Y:S01]  /*0020*/  S2R R21, SR_TID.X ;  /* 0x0000000000157919 */ /* 0x000e220000002100 */
[----:B------:R-:W-:Y:S01]  /*0030*/  ELECT P0, URZ, PT ;  /* 0x00000000003f782f */ /* 0x000fe20003800000 */
[----:B------:R-:W-:Y:S01]  /*0040*/  BSSY B0, `(.L_x_470) ;  /* 0x0000014000007945 */ /* 0x000fe20003800000 */
[----:B0-----:R-:W-:-:S05]  /*0050*/  SHF.R.U32.HI R0, RZ, 0x5, R21 ;  /* 0x00000005ff007819 */ /* 0x001fca0000011615 */
[----:B------:R-:W0:Y:S02]  /*0060*/  SHFL.IDX PT, R2, R0, RZ, 0x1f ;  /* 0x00001fff00027589 */ /* 0x000e2400000e0000 */
[----:B0-----:R-:W-:Y:S02]  /*0070*/  ISETP.EQ.AND P0, PT, R2, RZ, P0 ;  /* 0x000000ff0200720c */ /* 0x001fe40000702270 */
        /* <DEDUP_REMOVED lines=16> */
.L_x_471:
[----:B------:R-:W-:Y:S05]  /*0180*/  BSYNC B0 ;  /* 0x0000000000007941 */ /* 0x000fea0003800000 */
.L_x_470:
[----:B------:R-:W-:Y:S01]  /*0190*/  VOTEU.ANY UP0, P0 ;  /* 0x00000000003f7886 */ /* 0x000fe20000000100 */
[----:B------:R-:W0:Y:S01]  /*01a0*/  SHFL.IDX PT, R2, R2, RZ, 0x1f ;  /* 0x00001fff02027589 */ /* 0x000e2200000e0000 */
[----:B------:R-:W-:Y:S01]  /*01b0*/  UMOV UR4, 0x1 ;  /* 0x0000000100047882 */ /* 0x000fe20000000000 */
[----:B------:R-:W-:Y:S02]  /*01c0*/  VOTEU.ANY UP1, P0 ;  /* 0x00000000003f7886 */ /* 0x000fe40000020100 */
[----:B------:R-:W1:Y:S01]  /*01d0*/  @UP0 S2UR UR7, SR_CgaCtaId ;  /* 0x00000000000709c3 */ /* 0x000e620000008800 */
[----:B------:R-:W-:Y:S01]  /*01e0*/  @UP0 UMOV UR6, 0x400 ;  /* 0x0000040000060882 */ /* 0x000fe20000000000 */
[----:B------:R-:W-:-:S04]  /*01f0*/  @UP0 UIADD3 UR4, -UR4, 0x100000, URZ ;  /* 0x0010000004040890 */ /* 0x000fc8000fffe13f */
[----:B------:R-:W-:Y:S02]  /*0200*/  @UP0 USHF.L.U32 UR5, UR4, 0xb, URZ ;  /* 0x0000000b04050899 */ /* 0x000fe4000800063f */
[----:B------:R-:W-:Y:S01]  /*0210*/  @UP0 USHF.L.U32 UR4, UR4, 0x1, URZ ;  /* 0x0000000104040899 */ /* 0x000fe2000800063f */
[----:B------:R-:W2:Y:S01]  /*0220*/  SHFL.IDX PT, R3, R0, RZ, 0x1f ;  /* 0x00001fff00037589 */ /* 0x000ea200000e0000 */
[----:B0-----:R-:W-:Y:S01]  /*0230*/  R2UR UR8, R2 ;  /* 0x00000000020872ca */ /* 0x001fe200000e0000 */
[----:B-1----:R-:W-:-:S03]  /*0240*/  @UP0 ULEA UR6, UR7, UR6, 0x18 ;  /* 0x0000000607060291 */ /* 0x002fc6000f8ec03f */
[----:B------:R-:W-:Y:S01]  /*0250*/  UMOV UR7, 0x1 ;  /* 0x0000000100077882 */ /* 0x000fe20000000000 */
[----:B--2---:R-:W-:-:S08]  /*0260*/  ISETP.NE.AND P1, PT, R3, RZ, PT ;  /* 0x000000ff0300720c */ /* 0x004fd00003f25270 */
[----:B------:R-:W-:Y:S01]  /*0270*/  UISETP.NE.AND UP0, UPT, UR8, URZ, UPT ;  /* 0x0000003f0800728c */ /* 0x000fe2000bf05270 */
[----:B------:R-:W0:Y:S02]  /*0280*/  FENCE.VIEW.ASYNC.S ;  /* 0x00000000000073c6 */ /* 0x000e240000000000 */
[----:B0-----:R0:W1:Y:S02]  /*0290*/  @UP1 SYNCS.EXCH.64 URZ, [UR6+0x31600], UR4 ;  /* 0x03160004063f15b2 */ /* 0x0010640008000100 */
[----:B0-----:R-:W-:-:S06]  /*02a0*/  USEL UR4, UR7, 0x2, !UP0 ;  /* 0x0000000207047887 */ /* 0x001fcc000c000000 */
[----:B------:R-:W-:-:S05]  /*02b0*/  IMAD.U32 R2, RZ, RZ, UR4 ;  /* 0x00000004ff027e24 */ /* 0x000fca000f8e00ff */
[----:B------:R0:W-:Y:S01]  /*02c0*/  STL [R1], R2 ;  /* 0x0000000201007387 */ /* 0x0001e20000100800 */
[----:B------:R-:W-:Y:S05]  /*02d0*/  @P1 BRA `(.L_x_472) ;  /* 0x0000000000481947 */ /* 0x000fea0003800000 */
[----:B------:R-:W2:Y:S01]  /*02e0*/  S2UR UR5, SR_CgaCtaId ;  /* 0x00000000000579c3 */ /* 0x000ea20000008800 */
        /* <DEDUP_REMOVED lines=12> */
[----:B--2---:R2:W3:Y:S08]  /*03b0*/  SYNCS.EXCH.64 URZ, [UR8+0x31610], UR6 ;  /* 0x03161006083f75b2 */ /* 0x0044f00008000100 */
[----:B------:R2:W4:Y:S01]  /*03c0*/  SYNCS.EXCH.64 URZ, [UR8+0x31620], UR4 ;  /* 0x03162004083f75b2 */ /* 0x0005220008000100 */
[----:B------:R2:W0:Y:S01]  /*03d0*/  SYNCS.EXCH.64 URZ, [UR8+0x31618], UR6 ;  /* 0x03161806083f75b2 */ /* 0x0004220008000100 */
[----:B------:R2:W0:Y:S01]  /*03e0*/  SYNCS.EXCH.64 URZ, [UR8+0x31628], UR4 ;  /* 0x03162804083f75b2 */ /* 0x0004220008000100 */
[----:B------:R-:W-:Y:S01]  /*03f0*/  NOP ;  /* 0x0000000000007918 */ /* 0x000fe20000000000 */
.L_x_472:
[----:B0-----:R-:W0:Y:S01]  /*0400*/  SHFL.IDX PT, R2, R0, RZ, 0x1f ;  /* 0x00001fff00027589 */ /* 0x001e2200000e0000 */
[----:B------:R-:W-:Y:S01]  /*0410*/  NOP ;  /* 0x0000000000007918 */ /* 0x000fe20000000000 */
[----:B0-----:R-:W-:-:S13]  /*0420*/  ISETP.NE.AND P0, PT, R2, RZ, PT ;  /* 0x000000ff0200720c */ /* 0x001fda0003f05270 */
[----:B------:R-:W-:Y:S05]  /*0430*/  @P0 BRA `(.L_x_473) ;  /* 0x0000000000400947 */ /* 0x000fea0003800000 */
[----:B--2---:R-:W0:Y:S01]  /*0440*/  S2UR UR5, SR_CgaCtaId ;  /* 0x00000000000579c3 */ /* 0x004e220000008800 */
[----:B------:R-:W-:Y:S01]  /*0450*/  UMOV UR4, 0x400 ;  /* 0x0000040000047882 */ /* 0x000fe20000000000 */
[----:B------:R-:W-:Y:S01]  /*0460*/  UMOV UR6, 0x1 ;  /* 0x0000000100067882 */ /* 0x000fe20000000000 */
[----:B------:R-:W-:Y:S01]  /*0470*/  UMOV UR7, 0x100 ;  /* 0x0000010000077882 */ /* 0x000fe20000000000 */
[----:B------:R-:W-:Y:S01]  /*0480*/  ELECT P0, URZ, PT ;  /* 0x00000000003f782f */ /* 0x000fe20003800000 */
[----:B0-----:R-:W-:Y:S02]  /*0490*/  ULEA UR8, UR5, UR4, 0x18 ;  /* 0x0000000405087291 */ /* 0x001fe4000f8ec03f */
[----:B------:R-:W-:-:S04]  /*04a0*/  UIADD3 UR4, -UR6, 0x100000, URZ ;  /* 0x0010000006047890 */ /* 0x000fc8000fffe13f */
[----:B------:R-:W-:Y:S02]  /*04b0*/  USHF.L.U32 UR5, UR4, 0xb, URZ ;  /* 0x0000000b04057899 */ /* 0x000fe4000800063f */
[----:B------:R-:W-:Y:S02]  /*04c0*/  USHF.L.U32 UR4, UR4, 0x1, URZ ;  /* 0x0000000104047899 */ /* 0x000fe4000800063f */
[----:B------:R-:W-:-:S04]  /*04d0*/  UIADD3 UR6, -UR7, 0x100000, URZ ;  /* 0x0010000007067890 */ /* 0x000fc8000fffe13f */
[----:B------:R-:W-:Y:S02]  /*04e0*/  USHF.L.U32 UR7, UR6, 0xb, URZ ;  /* 0x0000000b06077899 */ /* 0x000fe4000800063f */
[----:B------:R-:W-:Y:S01]  /*04f0*/  USHF.L.U32 UR6, UR6, 0x1, URZ ;  /* 0x0000000106067899 */ /* 0x000fe2000800063f */
[----:B------:R-:W0:Y:S03]  /*0500*/  FENCE.VIEW.ASYNC.S ;  /* 0x00000000000073c6 */ /* 0x000e260000000000 */
[----:B0-----:R0:W2:Y:S08]  /*0510*/  SYNCS.EXCH.64 URZ, [UR8+0x31630], UR4 ;  /* 0x03163004083f75b2 */ /* 0x0010b00008000100 */
[----:B------:R0:W0:Y:S01]  /*0520*/  SYNCS.EXCH.64 URZ, [UR8+0x31638], UR6 ;  /* 0x03163806083f75b2 */ /* 0x0000220008000100 */
[----:B------:R-:W-:Y:S01]  /*0530*/  NOP ;  /* 0x0000000000007918 */ /* 0x000fe20000000000 */
.L_x_473:
[----:B------:R-:W-:Y:S01]  /*0540*/  PLOP3.LUT P0, PT, PT, PT, UP0, 0x80, 0x0 ;  /* 0x000000000000781c */ /* 0x000fe20003f0f008 */
[----:B------:R-:W-:Y:S01]  /*0550*/  NOP ;  /* 0x0000000000007918 */ /* 0x000fe20000000000 */
[----:B------:R-:W-:Y:S01]  /*0560*/  BSSY B0, `(.L_x_474) ;  /* 0x0000f0b000007945 */ /* 0x000fe20003800000 */
[----:B------:R-:W-:Y:S01]  /*0570*/  LOP3.LUT R11, R21, 0x7f, RZ, 0xc0, !PT ;  /* 0x0000007f150b7812 */ /* 0x000fe200078ec0ff */
[----:B01234-:R-:W-:Y:S09]  /*0580*/  BAR.SYNC.DEFER_BLOCKING 0x0 ;  /* 0x0000000000007b1d */ /* 0x01fff20000010000 */
[----:B------:R-:W-:Y:S05]  /*0590*/  @!P0 BRA `(.L_x_475) ;  /* 0x000000cc004c8947 */ /* 0x000fea0003800000 */
.L_x_476:
        /* <DEDUP_REMOVED lines=15> */
.L_x_477:
        /* <DEDUP_REMOVED lines=11> */
.L_x_479:
[----:B------:R-:W2:Y:S02]  /*0740*/  LDC R0, c[0x0][0x8bc] ;  /* 0x00022f00ff007b82 */ /* 0x000ea40000000800 */
.L_x_478:
[----:B0-----:R-:W-:-:S05]  /*0750*/  IMAD R11, R2, 0x50, RZ ;  /* 0x00000050020b7824 */ /* 0x001fca00078e02ff */
[----:B--2--5:R-:W-:-:S04]  /*0760*/  ISETP.GE.AND P0, PT, R11, R0, PT ;  /* 0x000000000b00720c */ /* 0x024fc80003f06270 */
[----:B-1----:R-:W-:-:S04]  /*0770*/  SEL R234, R7, 0xffffffff, !P0 ;  /* 0xffffffff07ea7807 */ /* 0x002fc80004000000 */
[----:B------:R-:W-:-:S13]  /*0780*/  ISETP.GE.AND P0, PT, R234, RZ, PT ;  /* 0x000000ffea00720c */ /* 0x000fda0003f06270 */
[----:B------:R-:W-:Y:S05]  /*0790*/  @!P0 BRA `(.L_x_480) ;  /* 0x000000ec009c8947 */ /* 0x000fea0003800000 */
[----:B------:R-:W0:Y:S01]  /*07a0*/  LDC.64 R6, c[0x0][0x770] ;  /* 0x0001dc00ff067b82 */ /* 0x000e220000000a00 */
[----:B------:R-:W-:-:S07]  /*07b0*/  ULDC.64 UR6, c[0x0][0x208] ;  /* 0x0000820000067ab9 */ /* 0x000fce0000000a00 */
[----:B------:R-:W1:Y:S08]  /*07c0*/  LDC.64 R8, c[0x0][0x780] ;  /* 0x0001e000ff087b82 */ /* 0x000e700000000a00 */
[----:B------:R-:W2:Y:S01]  /*07d0*/  LDC.64 R4, c[0x0][0x770] ;  /* 0x0001dc00ff047b82 */ /* 0x000ea20000000a00 */
[----:B0-----:R-:W-:-:S04]  /*07e0*/  ISETP.NE.U32.AND P1, PT, R6, RZ, PT ;  /* 0x000000ff0600720c */ /* 0x001fc80003f25070 */
[----:B------:R-:W-:Y:S02]  /*07f0*/  ISETP.NE.AND.EX P1, PT, R7, RZ, PT, P1 ;  /* 0x000000ff0700720c */ /* 0x000fe40003f25310 */
[----:B-1----:R-:W-:-:S04]  /*0800*/  ISETP.NE.U32.AND P0, PT, R8, RZ, PT ;  /* 0x000000ff0800720c */ /* 0x002fc80003f05070 */
[----:B------:R-:W-:Y:S01]  /*0810*/  ISETP.NE.AND.EX P0, PT, R9, RZ, PT, P0 ;  /* 0x000000ff0900720c */ /* 0x000fe20003f05300 */
[----:B--2---:R-:W-:-:S06]  /*0820*/  IMAD.WIDE R8, R234, 0x4, R4 ;  /* 0x00000004ea087825 */ /* 0x004fcc00078e0204 */
[----:B------:R-:W2:Y:S06]  /*0830*/  @P1 LDG.E R3, desc[UR6][R8.64] ;  /* 0x0000000608031981 */ /* 0x000eac000c1e1900 */
[----:B------:R-:W0:Y:S08]  /*0840*/  @P0 LDC.64 R6, c[0x0][0x780] ;  /* 0x0001e000ff060b82 */ /* 0x000e300000000a00 */
[----:B------:R-:W1:Y:S01]  /*0850*/  LDC R0, c[0x0][0x290] ;  /* 0x0000a400ff007b82 */ /* 0x000e620000000800 */
[----:B------:R-:W-:-:S02]  /*0860*/  ULDC UR4, c[0x0][0x280] ;  /* 0x0000a00000047ab9 */ /* 0x000fc40000000800 */
[----:B------:R-:W-:Y:S01]  /*0870*/  IMAD.U32 R5, RZ, RZ, UR4 ;  /* 0x00000004ff057e24 */ /* 0x000fe2000f8e00ff */
[----:B------:R-:W-:Y:S02]  /*0880*/  ULDC.64 UR4, c[0x0][0x788] ;  /* 0x0001e20000047ab9 */ /* 0x000fe40000000a00 */
[----:B------:R-:W-:-:S04]  /*0890*/  ISETP.NE.U32.AND P2, PT, RZ, UR4, PT ;  /* 0x00000004ff007c0c */ /* 0x000fc8000bf45070 */
[----:B------:R-:W-:Y:S01]  /*08a0*/  ISETP.NE.AND.EX P2, PT, RZ, UR5, PT, P2 ;  /* 0x00000005ff007c0c */ /* 0x000fe2000bf45320 */
[----:B0-----:R-:W-:-:S05]  /*08b0*/  @P0 IMAD.WIDE R6, R234, 0x4, R6 ;  /* 0x00000004ea060825 */ /* 0x001fca00078e0206 */
        /* <DEDUP_REMOVED lines=12> */
.L_x_481:
[----:B------:R-:W-:Y:S01]  /*0980*/  @P1 LOP3.LUT R3, R4, 0xffffc000, RZ, 0xc0, !PT ;  /* 0xffffc00004031812 */ /* 0x000fe200078ec0ff */
[----:B------:R-:W-:Y:S06]  /*0990*/  @!P2 BRA `(.L_x_482) ;  /* 0x000000000014a947 */ /* 0x000fec0003800000 */
[----:B------:R-:W0:Y:S01]  /*09a0*/  LDC.64 R6, c[0x0][0x788] ;  /* 0x0001e200ff067b82 */ /* 0x000e220000000a00 */
[----:B------:R-:W-:Y:S01]  /*09b0*/  ULDC.64 UR4, c[0x0][0x208] ;  /* 0x0000820000047ab9 */ /* 0x000fe20000000a00 */
[----:B0-----:R-:W-:-:S05]  /*09c0*/  IMAD.WIDE R6, R234, 0x4, R6 ;  /* 0x00000004ea067825 */ /* 0x001fca00078e0206 */
[----:B------:R0:W5:Y:S01]  /*09d0*/  LDG.E R0, desc[UR4][R6.64] ;  /* 0x0000000406007981 */ /* 0x000162000c1e1900 */
[----:B------:R-:W-:Y:S05]  /*09e0*/  BRA `(.L_x_483) ;  /* 0x0000000000287947 */ /* 0x000fea0003800000 */
.L_x_482:
        /* <DEDUP_REMOVED lines=10> */
.L_x_483:
[----:B-----5:R-:W-:Y:S01]  /*0a90*/  VIADD R4, R5, 0x3f ;  /* 0x0000003f05047836 */ /* 0x020fe20000000000 */
[----:B------:R-:W-:Y:S01]  /*0aa0*/  ISETP.GE.AND P2, PT, R2, RZ, PT ;  /* 0x000000ff0200720c */ /* 0x000fe20003f46270 */
[----:B------:R-:W-:Y:S01]  /*0ab0*/  ULDC UR4, c[0x0][0x74c] ;  /* 0x0001d30000047ab9 */ /* 0x000fe20000000800 */
[----:B0-----:R-:W-:Y:S02]  /*0ac0*/  IADD3 R6, R11, R5, -R0 ;  /* 0x000000050b067210 */ /* 0x001fe40007ffe800 */
[----:B------:R-:W-:Y:S02]  /*0ad0*/  SHF.R.S32.HI R7, RZ, 0x1f, R4 ;  /* 0x0000001fff077819 */ /* 0x000fe40000011404 */
[----:B------:R-:W-:Y:S01]  /*0ae0*/  PLOP3.LUT P0, PT, PT, PT, PT, 0x80, 0x0 ;  /* 0x000000000000781c */ /* 0x000fe20003f0f070 */
[----:B------:R-:W-:Y:S01]  /*0af0*/  VIADD R6, R6, -UR4 ;  /* 0x8000000406067c36 */ /* 0x000fe20008000000 */
[----:B------:R-:W-:-:S04]  /*0b00*/  LEA.HI R7, R7, R4, RZ, 0x6 ;  /* 0x0000000407077211 */ /* 0x000fc800078f30ff */
[----:B------:R-:W-:Y:S02]  /*0b10*/  SHF.R.S32.HI R7, RZ, 0x6, R7 ;  /* 0x00000006ff077819 */ /* 0x000fe40000011407 */
[----:B------:R-:W-:Y:S02]  /*0b20*/  SHF.R.S32.HI R9, RZ, 0x1f, R6 ;  /* 0x0000001fff097819 */ /* 0x000fe40000011406 */
[----:B------:R-:W-:Y:S02]  /*0b30*/  R2UR UR61, R7 ;  /* 0x00000000073d72ca */ /* 0x000fe400000e0000 */
[----:B------:R-:W-:Y:S01]  /*0b40*/  LEA.HI R9, R9, R6, RZ, 0x6 ;  /* 0x0000000609097211 */ /* 0x000fe200078f30ff */
[----:B------:R-:W-:-:S12]  /*0b50*/  @!P2 BRA `(.L_x_484) ;  /* 0x000000000024a947 */ /* 0x000fd80003800000 */
[----:B------:R-:W-:Y:S01]  /*0b60*/  IADD3 R4, -R0, 0x8f, R5 ;  /* 0x0000008f00047810 */ /* 0x000fe20007ffe105 */
[----:B------:R-:W-:-:S03]  /*0b70*/  ULDC UR4, c[0x0][0x748] ;  /* 0x0001d20000047ab9 */ /* 0x000fc60000000800 */
[----:B------:R-:W-:-:S04]  /*0b80*/  IADD3 R4, R4, UR4, R11 ;  /* 0x0000000404047c10 */ /* 0x000fc8000fffe00b */
[----:B------:R-:W-:-:S04]  /*0b90*/  SHF.R.S32.HI R7, RZ, 0x1f, R4 ;  /* 0x0000001fff077819 */ /* 0x000fc80000011404 */
[----:B------:R-:W-:-:S04]  /*0ba0*/  LEA.HI R7, R7, R4, RZ, 0x6 ;  /* 0x0000000407077211 */ /* 0x000fc800078f30ff */
[----:B------:R-:W-:-:S04]  /*0bb0*/  SHF.R.S32.HI R7, RZ, 0x6, R7 ;  /* 0x00000006ff077819 */ /* 0x000fc80000011407 */
[----:B------:R-:W-:-:S13]  /*0bc0*/  R2UR UR4, R7 ;  /* 0x00000000070472ca */ /* 0x000fda00000e0000 */
[----:B------:R-:W-:-:S04]  /*0bd0*/  UISETP.LT.AND UP0, UPT, UR61, UR4, UPT ;  /* 0x000000043d00728c */ /* 0x000fc8000bf01270 */
[----:B------:R-:W-:-:S12]  /*0be0*/  USEL UR61, UR61, UR4, UP0 ;  /* 0x000000043d3d7287 */ /* 0x000fd80008000000 */
.L_x_484:
[----:B------:R-:W-:Y:S02]  /*0bf0*/  SHF.R.S32.HI R9, RZ, 0x6, R9 ;  /* 0x00000006ff097819 */ /* 0x000fe40000011409 */
[----:B------:R-:W-:Y:S02]  /*0c00*/  CS2R R134, SRZ ;  /* 0x0000000000867805 */ /* 0x000fe4000001ff00 */
[----:B------:R-:W-:Y:S02]  /*0c10*/  CS2R R132, SRZ ;  /* 0x0000000000847805 */ /* 0x000fe4000001ff00 */
[----:B------:R-:W-:Y:S02]  /*0c20*/  CS2R R130, SRZ ;  /* 0x0000000000827805 */ /* 0x000fe4000001ff00 */
[----:B------:R-:W-:Y:S02]  /*0c30*/  VIMNMX R9, RZ, R9, !PT ;  /* 0x00000009ff097248 */ /* 0x000fe40007fe0100 */
[----:B------:R-:W-:-:S02]  /*0c40*/  CS2R R128, SRZ ;  /* 0x0000000000807805 */ /* 0x000fc4000001ff00 */
[----:B------:R-:W-:Y:S02]  /*0c50*/  CS2R R94, SRZ ;  /* 0x00000000005e7805 */ /* 0x000fe4000001ff00 */
[----:B------:R-:W-:Y:S02]  /*0c60*/  CS2R R92, SRZ ;  /* 0x00000000005c7805 */ /* 0x000fe4000001ff00 */
[----:B------:R-:W-:Y:S02]  /*0c70*/  ISETP.LT.AND P2, PT, R9, UR61, PT ;  /* 0x0000003d09007c0c */ /* 0x000fe4000bf41270 */
        /* <DEDUP_REMOVED lines=73> */
[----:B------:R-:W-:Y:S01]  /*1110*/  CS2R R136, SRZ ;  /* 0x0000000000887805 */ /* 0x000fe2000001ff00 */
[----:B------:R-:W-:Y:S06]  /*1120*/  @!P2 BRA `(.L_x_485) ;  /* 0x0000007c00b0a947 */ /* 0x000fec0003800000 */
[----:B------:R-:W0:Y:S01]  /*1130*/  S2R R4, SR_CgaCtaId ;  /* 0x0000000000047919 */ /* 0x000e220000008800 */
[----:B------:R-:W-:Y:S01]  /*1140*/  MOV R17, 0x400 ;  /* 0x0000040000117802 */ /* 0x000fe20000000f00 */
[----:B------:R-:W-:Y:S01]  /*1150*/  VIADD R21, R21, 0xffffff80 ;  /* 0xffffff8015157836 */ /* 0x000fe20000000000 */
[----:B------:R-:W-:Y:S02]  /*1160*/  SHF.L.U32 R12, RZ, 0x1f, RZ ;  /* 0x0000001fff0c7819 */ /* 0x000fe400000006ff */
[----:B0-----:R-:W-:Y:S02]  /*1170*/  LEA R17, R4, R17, 0x18 ;  /* 0x0000001104117211 */ /* 0x001fe400078ec0ff */
[----:B------:R-:W-:Y:S02]  /*1180*/  SHF.R.S32.HI R4, RZ, 0x1f, R21 ;  /* 0x0000001fff047819 */ /* 0x000fe40000011415 */
[----:B------:R-:W0:Y:S02]  /*1190*/  SYNCS.PHASECHK.TRANS64.TRYWAIT P0, [R17+URZ+0x31600], R12 ;  /* 0x0316000c110075a7 */ /* 0x000e24000800017f */
[----:B------:R-:W-:-:S02]  /*11a0*/  LEA.HI R6, R4, R21, RZ, 0x7 ;  /* 0x0000001504067211 */ /* 0x000fc400078f38ff */
[CC--:B------:R-:W-:Y:S02]  /*11b0*/  LEA.HI R10, R4.reuse, R21.reuse, RZ, 0x5 ;  /* 0x00000015040a7211 */ /* 0x0c0fe400078f28ff */
[----:B------:R-:W-:Y:S02]  /*11c0*/  SHF.R.S32.HI R7, RZ, 0x7, R6 ;  /* 0x00000007ff077819 */ /* 0x000fe40000011406 */
[----:B------:R-:W-:-:S03]  /*11d0*/  LEA.HI R4, R4, R21, RZ, 0x4 ;  /* 0x0000001504047211 */ /* 0x000fc600078f20ff */
[----:B------:R1:W2:Y:S02]  /*11e0*/  SHFL.IDX PT, R8, R7, RZ, 0x1f ;  /* 0x00001fff07087589 */ /* 0x0002a400000e0000 */
[----:B012---:R-:W-:Y:S05]  /*11f0*/  @P0 BRA `(.L_x_486) ;  /* 0x0000000000080947 */ /* 0x007fea0003800000 */
[----:B------:R-:W0:Y:S02]  /*1200*/  SYNCS.PHASECHK.TRANS64.TRYWAIT P0, [R17+URZ+0x31600], R12 ;  /* 0x0316000c110075a7 */ /* 0x000e24000800017f */
[----:B0-----:R-:W-:Y:S05]  /*1210*/  @!P0 BRA `(.L_x_487) ;  /* 0x000000e400048947 */ /* 0x001fea0003800000 */
.L_x_486:
[----:B------:R-:W2:Y:S01]  /*1220*/  LDL R11, [R1] ;  /* 0x00000000010b7983 */ /* 0x000ea20000100800 */
[----:B------:R-:W-:Y:S01]  /*1230*/  LOP3.LUT R6, R6, 0xffffff80, RZ, 0xc0, !PT ;  /* 0xffffff8006067812 */ /* 0x000fe200078ec0ff */
[----:B------:R-:W1:Y:S01]  /*1240*/  S2UR UR4, SR_CTAID.Y ;  /* 0x00000000000479c3 */ /* 0x000e620000002600 */
[----:B------:R-:W-:Y:S01]  /*1250*/  LOP3.LUT R4, R4, 0xffffff0, RZ, 0xc0, !PT ;  /* 0x0ffffff004047812 */ /* 0x000fe200078ec0ff */
[----:B------:R-:W-:Y:S01]  /*1260*/  IMAD R20, R2, -0x50, RZ ;  /* 0xffffffb002147824 */ /* 0x000fe200078e02ff */
[----:B0-----:R-:W-:Y:S01]  /*1270*/  SHF.R.S32.HI R12, RZ, 0x5, R10 ;  /* 0x00000005ff0c7819 */ /* 0x001fe2000001140a */
[----:B------:R-:W-:Y:S01]  /*1280*/  IMAD.IADD R230, R0, 0x1, -R5 ;  /* 0x0000000100e67824 */ /* 0x000fe200078e0a05 */
[----:B------:R-:W-:Y:S01]  /*1290*/  SEL R229, R234, RZ, !P1 ;  /* 0x000000ffeae57207 */ /* 0x000fe20004800000 */
[----:B------:R-:W-:Y:S01]  /*12a0*/  IMAD.IADD R4, R21, 0x1, -R4 ;  /* 0x0000000115047824 */ /* 0x000fe200078e0a04 */
[----:B------:R-:W-:Y:S01]  /*12b0*/  CS2R R134, SRZ ;  /* 0x0000000000867805 */ /* 0x000fe2000001ff00 */
[----:B------:R-:W0:Y:S01]  /*12c0*/  LDC.64 R18, c[0x0][0x2d8] ;  /* 0x0000b600ff127b82 */ /* 0x000e220000000a00 */
[----:B------:R-:W-:Y:S01]  /*12d0*/  IMAD.IADD R232, R20, 0x1, R0 ;  /* 0x0000000114e87824 */ /* 0x000fe200078e0200 */
[----:B------:R-:W-:Y:S01]  /*12e0*/  CS2R R132, SRZ ;  /* 0x0000000000847805 */ /* 0x000fe2000001ff00 */
[----:B------:R-:W-:Y:S01]  /*12f0*/  IMAD R16, R7, 0x40, R4 ;  /* 0x0000004007107824 */ /* 0x000fe200078e0204 */
[----:B------:R-:W-:Y:S01]  /*1300*/  LEA.HI R4, R8, R8, RZ, 0x1 ;  /* 0x0000000808047211 */ /* 0x000fe200078f08ff */
[----:B------:R-:W-:Y:S01]  /*1310*/  IMAD.MOV.U32 R2, RZ, RZ, RZ ;  /* 0x000000ffff027224 */ /* 0x000fe200078e00ff */
        /* <DEDUP_REMOVED lines=10> */
[----:B-1----:R-:W-:Y:S01]  /*13c0*/  USHF.R.S32.HI UR5, URZ, 0x1f, UR4 ;  /* 0x0000001f3f057899 */ /* 0x002fe20008011404 */
        /* <DEDUP_REMOVED lines=68> */
[----:B------:R-:W-:Y:S01]  /*1810*/  UMOV UR60, URZ ;  /* 0x0000003f003c7c82 */ /* 0x000fe20008000000 */
[----:B--2---:R-:W-:-:S02]  /*1820*/  R2UR UR6, R11 ;  /* 0x000000000b0672ca */ /* 0x004fc400000e0000 */
[----:B------:R-:W-:Y:S01]  /*1830*/  SHF.R.S32.HI R11, RZ, 0x1f, R10 ;  /* 0x0000001fff0b7819 */ /* 0x000fe2000001140a */
[----:B------:R-:W-:Y:S01]  /*1840*/  IMAD.IADD R10, R21, 0x1, -R6 ;  /* 0x00000001150a7824 */ /* 0x000fe200078e0a06 */
[----:B------:R-:W-:Y:S02]  /*1850*/  LEA.HI R6, R7, R7, RZ, 0x1 ;  /* 0x0000000707067211 */ /* 0x000fe400078f08ff */
[----:B------:R-:W-:Y:S02]  /*1860*/  LEA.HI R11, R11, R12, RZ, 0x2 ;  /* 0x0000000c0b0b7211 */ /* 0x000fe400078f10ff */
[----:B------:R-:W-:Y:S02]  /*1870*/  LOP3.LUT R6, R6, 0x1ffffffe, RZ, 0xc0, !PT ;  /* 0x1ffffffe06067812 */ /* 0x000fe400078ec0ff */
[----:B------:R-:W-:Y:S02]  /*1880*/  LOP3.LUT R13, R11, 0xfffffc, RZ, 0xc0, !PT ;  /* 0x00fffffc0b0d7812 */ /* 0x000fe400078ec0ff */
[----:B------:R-:W-:Y:S01]  /*1890*/  SHF.R.S32.HI R11, RZ, 0x1f, R10 ;  /* 0x0000001fff0b7819 */ /* 0x000fe2000001140a */
[----:B------:R-:W-:-:S02]  /*18a0*/  IMAD.IADD R14, R7, 0x1, -R6 ;  /* 0x00000001070e7824 */ /* 0x000fc400078e0a06 */
[----:B------:R-:W-:Y:S01]  /*18b0*/  IMAD R6, R7, 0x800, R10 ;  /* 0x0000080007067824 */ /* 0x000fe200078e020a */
[----:B------:R-:W-:Y:S01]  /*18c0*/  LOP3.LUT R7, R4, 0xfffffffe, RZ, 0xc0, !PT ;  /* 0xfffffffe04077812 */ /* 0x000fe200078ec0ff */
[----:B------:R-:W-:Y:S02]  /*18d0*/  IMAD.IADD R13, R12, 0x1, -R13 ;  /* 0x000000010c0d7824 */ /* 0x000fe400078e0a0d */
[----:B------:R-:W-:Y:S02]  /*18e0*/  IMAD.SHL.U32 R6, R6, 0x4, RZ ;  /* 0x0000000406067824 */ /* 0x000fe400078e00ff */
[----:B------:R-:W-:Y:S01]  /*18f0*/  IMAD.IADD R4, R8, 0x1, -R7 ;  /* 0x0000000108047824 */ /* 0x000fe200078e0a07 */
[----:B------:R-:W-:Y:S01]  /*1900*/  LEA.HI R7, R11, R10, RZ, 0x2 ;  /* 0x0000000a0b077211 */ /* 0x000fe200078f10ff */
[----:B------:R-:W-:Y:S01]  /*1910*/  IMAD R16, R13, 0x10, R16 ;  /* 0x000000100d107824 */ /* 0x000fe200078e0210 */
[----:B------:R-:W-:Y:S02]  /*1920*/  SHF.R.S32.HI R12, RZ, 0x1f, R6 ;  /* 0x0000001fff0c7819 */ /* 0x000fe40000011406 */
[----:B------:R-:W-:Y:S01]  /*1930*/  IADD3 R6, P0, R6, R3, RZ ;  /* 0x0000000306067210 */ /* 0x000fe20007f1e0ff */
[----:B------:R-:W-:Y:S01]  /*1940*/  IMAD.SHL.U32 R0, R16, 0x8, RZ ;  /* 0x0000000810007824 */ /* 0x000fe200078e00ff */
[----:B------:R-:W-:-:S02]  /*1950*/  SHF.R.S32.HI R8, RZ, 0x2, R7 ;  /* 0x00000002ff087819 */ /* 0x000fc40000011407 */
[----:B------:R-:W-:Y:S01]  /*1960*/  SHF.R.S32.HI R13, RZ, 0x1f, R7 ;  /* 0x0000001fff0d7819 */ /* 0x000fe20000011407 */
[----:B------:R-:W-:Y:S01]  /*1970*/  IMAD R0, R0, 0x2, R17 ;  /* 0x0000000200007824 */ /* 0x000fe200078e0211 */
[----:B------:R-:W-:Y:S02]  /*1980*/  LOP3.LUT R15, R7, 0x7ffffffc, RZ, 0xc0, !PT ;  /* 0x7ffffffc070f7812 */ /* 0x000fe400078ec0ff */
[----:B------:R-:W-:Y:S02]  /*1990*/  LEA.HI.X.SX32 R7, R3, R12, 0x1, P0 ;  /* 0x0000000c03077211 */ /* 0x000fe400000f0eff */
[----:B------:R-:W-:Y:S01]  /*19a0*/  LEA.HI R13, R13, R8, RZ, 0x3 ;  /* 0x000000080d0d7211 */ /* 0x000fe200078f18ff */
[----:B------:R-:W-:Y:S01]  /*19b0*/  IMAD.IADD R15, R10, 0x1, -R15 ;  /* 0x000000010a0f7824 */ /* 0x000fe200078e0a0f */
[----:B------:R-:W-:Y:S01]  /*19c0*/  SHF.R.S32.HI R3, RZ, 0x1f, R234 ;  /* 0x0000001fff037819 */ /* 0x000fe200000114ea */
[----:B0-----:R-:W-:Y:S01]  /*19d0*/  IMAD.WIDE.U32 R6, R18, UR4, R6 ;  /* 0x0000000412067c25 */ /* 0x001fe2000f8e0006 */
[----:B------:R-:W-:-:S02]  /*19e0*/  LEA.HI R11, R11, R10, RZ, 0x5 ;  /* 0x0000000a0b0b7211 */ /* 0x000fc400078f28ff */
[----:B------:R-:W-:Y:S01]  /*19f0*/  LOP3.LUT R13, R13, 0xfffffff8, RZ, 0xc0, !PT ;  /* 0xfffffff80d0d7812 */ /* 0x000fe200078ec0ff */
[----:B------:R-:W-:Y:S01]  /*1a00*/  IMAD R10, R18, UR5, RZ ;  /* 0x00000005120a7c24 */ /* 0x000fe2000f8e02ff */
[----:B------:R-:W-:Y:S01]  /*1a10*/  SEL R3, R3, RZ, !P1 ;  /* 0x000000ff03037207 */ /* 0x000fe20004800000 */
[----:B------:R-:W-:Y:S01]  /*1a20*/  IMAD R14, R14, 0x4, R15 ;  /* 0x000000040e0e7824 */ /* 0x000fe200078e020f */
[----:B------:R-:W-:Y:S01]  /*1a30*/  SHF.R.S32.HI R11, RZ, 0x5, R11 ;  /* 0x00000005ff0b7819 */ /* 0x000fe2000001140b */
[----:B------:R-:W-:Y:S01]  /*1a40*/  IMAD R19, R19, UR4, R10 ;  /* 0x0000000413137c24 */ /* 0x000fe2000f8e020a */
[----:B------:R-:W-:Y:S01]  /*1a50*/  ULDC.64 UR4, c[0x0][0x2e0] ;  /* 0x0000b80000047ab9 */ /* 0x000fe20000000a00 */
[----:B------:R-:W-:Y:S02]  /*1a60*/  IMAD.IADD R18, R8, 0x1, -R13 ;  /* 0x0000000108127824 */ /* 0x000fe400078e0a0d */
[----:B------:R-:W-:Y:S02]  /*1a70*/  IMAD R8, R3, UR4, RZ ;  /* 0x0000000403087c24 */ /* 0x000fe4000f8e02ff */
[----:B------:R-:W-:-:S02]  /*1a80*/  IMAD.IADD R7, R7, 0x1, R19 ;  /* 0x0000000107077824 */ /* 0x000fc400078e0213 */
[C---:B------:R-:W-:Y:S02]  /*1a90*/  IMAD R235, R229.reuse, UR5, R8 ;  /* 0x00000005e5eb7c24 */ /* 0x040fe4000f8e0208 */
[----:B------:R-:W-:Y:S01]  /*1aa0*/  IMAD.WIDE.U32 R228, R229, UR4, R6 ;  /* 0x00000004e5e47c25 */ /* 0x000fe2000f8e0006 */
[----:B------:R-:W-:Y:S01]  /*1ab0*/  ULOP3.LUT UR4, UR6, 0x1, URZ, 0xfc, !UPT ;  /* 0x0000000106047892 */ /* 0x000fe2000f8efc3f */
[----:B------:R-:W-:Y:S02]  /*1ac0*/  IADD3 R6, -R5, 0x1, R232 ;  /* 0x0000000105067810 */ /* 0x000fe40007ffe1e8 */
[----:B------:R-:W-:Y:S02]  /*1ad0*/  IMAD.SHL.U32 R233, R14, 0x2, RZ ;  /* 0x000000020ee97824 */ /* 0x000fe400078e00ff */
[----:B------:R-:W-:Y:S02]  /*1ae0*/  IMAD R18, R11, 0x10, R18 ;  /* 0x000000100b127824 */ /* 0x000fe400078e0212 */
[----:B------:R-:W-:-:S02]  /*1af0*/  IMAD.IADD R232, R232, 0x1, -R233 ;  /* 0x00000001e8e87824 */ /* 0x000fc400078e0ae9 */
[----:B------:R-:W-:Y:S02]  /*1b00*/  IMAD.IADD R231, R6, 0x1, -R233 ;  /* 0x0000000106e77824 */ /* 0x000fe400078e0ae9 */
[----:B------:R-:W-:Y:S02]  /*1b10*/  IMAD.MOV.U32 R3, RZ, RZ, R9 ;  /* 0x000000ffff037224 */ /* 0x000fe400078e0009 */
[----:B------:R-:W-:Y:S02]  /*1b20*/  IMAD.MOV.U32 R19, RZ, RZ, RZ ;  /* 0x000000ffff137224 */ /* 0x000fe400078e00ff */
[----:B------:R-:W-:Y:S02]  /*1b30*/  IMAD.U32 R236, RZ, RZ, UR4 ;  /* 0x00000004ffec7e24 */ /* 0x000fe4000f8e00ff */
[----:B------:R-:W-:Y:S02]  /*1b40*/  IMAD.IADD R233, R20, 0x1, -R233 ;  /* 0x0000000114e97824 */ /* 0x000fe400078e0ae9 */
[----:B------:R-:W-:-:S07]  /*1b50*/  IMAD.IADD R235, R229, 0x1, R235 ;  /* 0x00000001e5eb7824 */ /* 0x000fce00078e02eb */
.L_x_506:
[----:B------:R-:W-:-:S13]  /*1b60*/  R2UR UR4, R236 ;  /* 0x00000000ec0472ca */ /* 0x000fda00000e0000 */
[----:B------:R-:W-:-:S06]  /*1b70*/  UISETP.NE.AND UP0, UPT, UR4, 0x3, UPT ;  /* 0x000000030400788c */ /* 0x000fcc000bf05270 */
[----:B------:R-:W-:-:S13]  /*1b80*/  PLOP3.LUT P0, PT, PT, PT, UP0, 0x40, 0x0 ;  /* 0x000000000000781c */ /* 0x000fda0003f0e808 */
[----:B0-----:R-:W-:Y:S05]  /*1b90*/  @P0 BRA `(.L_x_488) ;  /* 0x0000000000040947 */ /* 0x001fea0003800000 */
[----:B------:R-:W-:Y:S01]  /*1ba0*/  BPT.TRAP 0x1 ;  /* 0x000000040000795c */ /* 0x000fe20000300000 */
.L_x_488:
[----:B------:R-:W-:Y:S01]  /*1bb0*/  PLOP3.LUT P1, PT, PT, PT, UP0, 0x40, 0x0 ;  /* 0x000000000000781c */ /* 0x000fe20003f2e808 */
[----:B------:R-:W-:Y:S01]  /*1bc0*/  IMAD R16, R2, 0x8, R17 ;  /* 0x0000000802107824 */ /* 0x000fe200078e0211 */
[----:B------:R-:W-:-:S04]  /*1bd0*/  SHF.L.U32 R9, R19, 0x1f, RZ ;  /* 0x0000001f13097819 */ /* 0x000fc800000006ff */
[----:B------:R0:W1:Y:S07]  /*1be0*/  SYNCS.PHASECHK.TRANS64.TRYWAIT P0, [R16+URZ+0x31610], R9 ;  /* 0x03161009100075a7 */ /* 0x00006e000800017f */
[----:B------:R-:W-:Y:S05]  /*1bf0*/  @P1 BRA `(.L_x_489) ;  /* 0x0000000000041947 */ /* 0x000fea0003800000 */
[----:B------:R-:W-:Y:S01]  /*1c00*/  BPT.TRAP 0x1 ;  /* 0x000000040000795c */ /* 0x000fe20000300000 */
.L_x_489:
        /* <DEDUP_REMOVED lines=11> */
.L_x_490:
[----:B------:R-:W-:Y:S01]  /*1cc0*/  IMAD R7, R2, 0x800, R11 ;  /* 0x0000080002077824 */ /* 0x000fe200078e020b */
[C---:B------:R-:W-:Y:S01]  /*1cd0*/  R2UR UR6, R5.reuse ;  /* 0x00000000050672ca */ /* 0x040fe200000e0000 */
[C---:B------:R-:W-:Y:S01]  /*1ce0*/  VIADD R8, R5.reuse, 0x80 ;  /* 0x0000008005087836 */ /* 0x040fe20000000000 */
[----:B------:R-:W-:Y:S01]  /*1cf0*/  WARPGROUP.ARRIVE ;  /* 0x00000000000079c5 */ /* 0x000fe20000000000 */
[----:B01----:R-:W-:Y:S01]  /*1d00*/  VIADD R9, R5, 0x100 ;  /* 0x0000010005097836 */ /* 0x003fe20000000000 */
        /* <DEDUP_REMOVED lines=417> */
[----:B------:R0:W1:Y:S04]  /*3720*/  LDS R13, [R8+0x2c100] ;  /* 0x02c10000080d7984 */ /* 0x0000680000000800 */
[----:B------:R0:W2:Y:S01]  /*3730*/  LDS R5, [R8+0x2c120] ;  /* 0x02c1200008057984 */ /* 0x0000a20000000800 */
        /* <DEDUP_REMOVED lines=13> */
[----:B0-----:R-:W-:Y:S05]  /*3810*/  @P0 BRA `(.L_x_492) ;  /* 0x0000000000040947 */ /* 0x001fea0003800000 */
[----:B------:R-:W-:Y:S01]  /*3820*/  BPT.TRAP 0x1 ;  /* 0x000000040000795c */ /* 0x000fe20000300000 */
.L_x_492:
[----:B------:R-:W-:Y:S01]  /*3830*/  PLOP3.LUT P1, PT, PT, PT, UP0, 0x40, 0x0 ;  /* 0x000000000000781c */ /* 0x000fe20003f2e808 */
[----:B------:R-:W-:-:S05]  /*3840*/  IMAD.U32 R8, RZ, RZ, UR60 ;  /* 0x0000003cff087e24 */ /* 0x000fca000f8e00ff */
[----:B------:R-:W-:-:S04]  /*3850*/  SHF.L.U32 R8, R8, 0x1f, RZ ;  /* 0x0000001f08087819 */ /* 0x000fc800000006ff */
[----:B------:R0:W3:Y:S03]  /*3860*/  SYNCS.PHASECHK.TRANS64.TRYWAIT P0, [R17+URZ+0x31630], R8 ;  /* 0x03163008110075a7 */ /* 0x0000e6000800017f */
[----:B------:R-:W-:Y:S05]  /*3870*/  @P1 BRA `(.L_x_493) ;  /* 0x0000000000041947 */ /* 0x000fea0003800000 */
[----:B------:R-:W-:Y:S01]  /*3880*/  BPT.TRAP 0x1 ;  /* 0x000000040000795c */ /* 0x000fe20000300000 */
.L_x_493:
        /* <DEDUP_REMOVED lines=11> */
.L_x_494:
[C---:B0--3--:R-:W-:Y:S01]  /*3940*/  VIADD R8, R6.reuse, 0x80 ;  /* 0x0000008006087836 */ /* 0x049fe20000000000 */
[----:B------:R-:W-:Y:S01]  /*3950*/  R2UR UR4, R7 ;  /* 0x00000000070472ca */ /* 0x000fe200000e0000 */
[C---:B------:R-:W-:Y:S01]  /*3960*/  VIADD R9, R6.reuse, 0x100 ;  /* 0x0000010006097836 */ /* 0x040fe20000000000 */
        /* <DEDUP_REMOVED lines=421> */
[----:B------:R-:W-:Y:S02]  /*53c0*/  UMOV UR7, 0x40000000 ;  /* 0x4000000000077882 */ /* 0x000fe40000000000 */
[----:B------:R-:W-:Y:S02]  /*53d0*/  HGMMA.64x8x16.F32.BF16 R52, gdesc[UR4], R52 ;  /* 0x00000000043479f0 */ /* 0x000fe40008701834 */
[----:B------:R-:W-:Y:S01]  /*53e0*/  UMOV UR6, UR10 ;  /* 0x0000000a00067c82 */ /* 0x000fe20008000000 */
[----:B------:R-:W-:-:S02]  /*53f0*/  UMOV UR7, 0x40000000 ;  /* 0x4000000000077882 */ /* 0x000fc40000000000 */
        /* <DEDUP_REMOVED lines=15> */
[----:B------:R-:W-:Y:S01]  /*54f0*/  IMAD.IADD R6, R230, 0x1, R10 ;  /* 0x00000001e6067824 */ /* 0x000fe200078e020a */
[----:B------:R-:W-:Y:S04]  /*5500*/  BSSY B1, `(.L_x_497) ;  /* 0x0000012000017945 */ /* 0x000fe80003800000 */
        /* <DEDUP_REMOVED lines=11> */
.L_x_498:
[----:B------:R-:W-:-:S06]  /*55c0*/  UISETP.NE.AND UP1, UPT, UR6, 0x1, UPT ;  /* 0x000000010600788c */ /* 0x000fcc000bf25270 */
[----:B------:R-:W-:-:S05]  /*55d0*/  PLOP3.LUT P0, PT, PT, PT, UP1, 0x80, 0x0 ;  /* 0x000000000000781c */ /* 0x000fca0003f0f018 */
[----:B------:R-:W-:-:S08]  /*55e0*/  @UP1 ULDC UR4, c[0x0][0x754] ;  /* 0x0001d50000041ab9 */ /* 0x000fd00000000800 */
[----:B------:R-:W-:Y:S01]  /*55f0*/  @P0 IMAD.HI.U32 R8, R6, UR4, RZ ;  /* 0x0000000406080c27 */ /* 0x000fe2000f8e00ff */
[----:B------:R-:W-:-:S04]  /*5600*/  @UP1 ULDC UR4, c[0x0][0x758] ;  /* 0x0001d60000041ab9 */ /* 0x000fc80000000800 */
[----:B------:R-:W-:-:S07]  /*5610*/  @P0 SHF.R.U32.HI R6, RZ, UR4, R8 ;  /* 0x00000004ff060c19 */ /* 0x000fce0008011608 */
.L_x_499:
[----:B------:R-:W-:Y:S05]  /*5620*/  BSYNC B1 ;  /* 0x0000000000017941 */ /* 0x000fea0003800000 */
.L_x_497:
[----:B------:R-:W-:-:S05]  /*5630*/  IMAD R6, R6, UR6, R233 ;  /* 0x0000000606067c24 */ /* 0x000fca000f8e02e9 */
[----:B------:R-:W-:Y:S02]  /*5640*/  VIMNMX R11, R11, R6, !PT ;  /* 0x000000060b0b7248 */ /* 0x000fe40007fe0100 */
[----:B------:R-:W-:-:S07]  /*5650*/  VIADDMNMX R15, R6, UR6, R15, PT ;  /* 0x00000006060f7c46 */ /* 0x000fce000b80010f */
.L_x_496:
[----:B------:R-:W0:Y:S01]  /*5660*/  S2R R21, SR_CTAID.X ;  /* 0x0000000000157919 */ /* 0x000e220000002500 */
[----:B------:R-:W-:-:S05]  /*5670*/  VIADD R10, R10, 0x8 ;  /* 0x000000080a0a7836 */ /* 0x000fca0000000000 */
[----:B------:R-:W-:Y:S01]  /*5680*/  VIADDMNMX R20, R10, R9, R232, PT ;  /* 0x000000090a147246 */ /* 0x000fe200038001e8 */
[----:B0-----:R-:W-:-:S05]  /*5690*/  IMAD R21, R21, -0x50, RZ ;  /* 0xffffffb015157824 */ /* 0x001fca00078e02ff */
        /* <DEDUP_REMOVED lines=38> */
[----:B------:R-:W-:Y:S01]  /*5900*/  ISETP.LT.OR P6, PT, R15, 0x42, P6 ;  /* 0x000000420f00780c */ /* 0x000fe200037c1670 */
[----:B------:R-:W-:-:S03]  /*5910*/  IMAD.IADD R15, R7, 0x1, R10 ;  /* 0x00000001070f7824 */ /* 0x000fc600078e020a */
[----:B------:R-:W-:Y:S02]  /*5920*/  FSEL R22, R41, -INF , !P6 ;  /* 0xff80000029167808 */ /* 0x000fe40007000000 */
[----:B------:R-:W-:-:S13]  /*5930*/  PLOP3.LUT P6, PT, PT, PT, UP2, 0x40, 0x0 ;  /* 0x000000000000781c */ /* 0x000fda0003fce828 */
        /* <DEDUP_REMOVED lines=15> */
.L_x_502:
[----:B------:R-:W-:-:S06]  /*5a30*/  UISETP.NE.AND UP1, UPT, UR6, 0x1, UPT ;  /* 0x000000010600788c */ /* 0x000fcc000bf25270 */
[----:B------:R-:W-:-:S05]  /*5a40*/  PLOP3.LUT P6, PT, PT, PT, UP1, 0x80, 0x0 ;  /* 0x000000000000781c */ /* 0x000fca0003fcf018 */
[----:B------:R-:W-:-:S08]  /*5a50*/  @UP1 ULDC UR4, c[0x0][0x754] ;  /* 0x0001d50000041ab9 */ /* 0x000fd00000000800 */
[----:B------:R-:W-:Y:S01]  /*5a60*/  @P6 IMAD.HI.U32 R7, R10, UR4, RZ ;  /* 0x000000040a076c27 */ /* 0x000fe2000f8e00ff */
[----:B------:R-:W-:Y:S01]  /*5a70*/  PLOP3.LUT P6, PT, PT, PT, UP1, 0x80, 0x0 ;  /* 0x000000000000781c */ /* 0x000fe20003fcf018 */
[----:B------:R-:W-:-:S12]  /*5a80*/  @UP1 ULDC UR4, c[0x0][0x758] ;  /* 0x0001d60000041ab9 */ /* 0x000fd80000000800 */
[----:B------:R-:W-:-:S07]  /*5a90*/  @P6 SHF.R.U32.HI R10, RZ, UR4, R7 ;  /* 0x00000004ff0a6c19 */ /* 0x000fce0008011607 */
.L_x_503:
[----:B------:R-:W-:Y:S05]  /*5aa0*/  BSYNC B1 ;  /* 0x0000000000017941 */ /* 0x000fea0003800000 */
.L_x_501:
[----:B------:R-:W-:-:S05]  /*5ab0*/  IMAD R10, R10, UR6, R233 ;  /* 0x000000060a0a7c24 */ /* 0x000fca000f8e02e9 */
[----:B------:R-:W-:Y:S02]  /*5ac0*/  VIMNMX R15, R15, R10, !PT ;  /* 0x0000000a0f0f7248 */ /* 0x000fe40007fe0100 */
[----:B------:R-:W-:-:S07]  /*5ad0*/  VIADDMNMX R20, R10, UR6, R20, PT ;  /* 0x000000060a147c46 */ /* 0x000fce000b800114 */
.L_x_500:
[C---:B------:R-:W-:Y:S01]  /*5ae0*/  ISETP.GT.AND P3, PT, R15.reuse, 0x11, !P3 ;  /* 0x000000110f00780c */ /* 0x040fe20005f64270 */
[----:B------:R-:W-:Y:S01]  /*5af0*/  IMAD R29, R18, 0x4, R17 ;  /* 0x00000004121d7824 */ /* 0x000fe200078e0211 */
[C---:B------:R-:W-:Y:S01]  /*5b00*/  ISETP.GT.AND P2, PT, R15.reuse, 0x10, !P2 ;  /* 0x000000100f00780c */ /* 0x040fe20005744270 */
[----:B------:R-:W-:Y:S01]  /*5b10*/  ULDC UR4, c[0x0][0x744] ;  /* 0x0001d10000047ab9 */ /* 0x000fe20000000800 */
[----:B------:R-:W-:Y:S01]  /*5b20*/  ISETP.GT.AND P4, PT, R15, 0x20, !P4 ;  /* 0x000000200f00780c */ /* 0x000fe20006784270 */
[--C-:B-1----:R-:W-:Y:S01]  /*5b30*/  FFMA.FTZ R10, R6, UR4, -R13.reuse ;  /* 0x00000004060a7c23 */ /* 0x102fe2000801080d */
[----:B------:R-:W-:Y:S01]  /*5b40*/  ISETP.LT.OR P3, PT, R20, 0x12, P3 ;  /* 0x000000121400780c */ /* 0x000fe20001f61670 */
[--C-:B------:R-:W-:Y:S01]  /*5b50*/  FFMA.FTZ R9, R8, UR4, -R13.reuse ;  /* 0x0000000408097c23 */ /* 0x100fe2000801080d */
[----:B------:R-:W-:Y:S01]  /*5b60*/  ISETP.LT.OR P2, PT, R20, 0x11, P2 ;  /* 0x000000111400780c */ /* 0x000fe20001741670 */
        /* <DEDUP_REMOVED lines=8> */
[----:B------:R-:W-:Y:S01]  /*5bf0*/  FFMA.FTZ R14, R14, UR4, -R13 ;  /* 0x000000040e0e7c23 */ /* 0x000fe2000801080d */
[----:B------:R-:W-:Y:S01]  /*5c00*/  FSEL R34, R34, -INF , !P4 ;  /* 0xff80000022227808 */ /* 0x000fe20006000000 */
[--C-:B--2---:R-:W-:Y:S01]  /*5c10*/  FFMA.FTZ R224, R224, UR4, -R5.reuse ;  /* 0x00000004e0e07c23 */ /* 0x104fe20008010805 */
[----:B------:R-:W-:Y:S01]  /*5c20*/  ISETP.GT.AND P3, PT, R15, 0x31, !P6 ;  /* 0x000000310f00780c */ /* 0x000fe20007764270 */
[--C-:B------:R-:W-:Y:S01]  /*5c30*/  FFMA.FTZ R31, R30, UR4, -R5.reuse ;  /* 0x000000041e1f7c23 */ /* 0x100fe20008010805 */
[C---:B------:R-:W-:Y:S01]  /*5c40*/  ISETP.GE.AND P2, PT, R21.reuse, 0x31, PT ;  /* 0x000000311500780c */ /* 0x040fe20003f46270 */
[----:B------:R-:W-:Y:S01]  /*5c50*/  FFMA.FTZ R37, R34, UR4, -R5 ;  /* 0x0000000422257c23 */ /* 0x000fe20008010805 */
[C---:B------:R-:W-:Y:S01]  /*5c60*/  ISETP.GE.AND P4, PT, R21.reuse, 0x41, PT ;  /* 0x000000411500780c */ /* 0x040fe20003f86270 */
[--C-:B------:R-:W-:Y:S01]  /*5c70*/  FFMA.FTZ R40, R40, UR4, -R13.reuse ;  /* 0x0000000428287c23 */ /* 0x100fe2000801080d */
[----:B------:R-:W-:Y:S01]  /*5c80*/  ISETP.GE.AND P6, PT, R21, 0x42, PT ;  /* 0x000000421500780c */ /* 0x000fe20003fc6270 */
[--C-:B------:R-:W-:Y:S01]  /*5c90*/  FFMA.FTZ R11, R12, UR4, -R13.reuse ;  /* 0x000000040c0b7c23 */ /* 0x100fe2000801080d */
[C---:B------:R-:W-:Y:S01]  /*5ca0*/  ISETP.GT.AND P1, PT, R15.reuse, 0x1, !P1 ;  /* 0x000000010f00780c */ /* 0x040fe20004f24270 */
[----:B------:R-:W0:Y:S01]  /*5cb0*/  LDS R21, [R29+0x2c300] ;  /* 0x02c300001d157984 */ /* 0x000e220000000800 */
[C---:B------:R-:W-:Y:S01]  /*5cc0*/  ISETP.GT.AND P5, PT, R15.reuse, 0x21, !P5 ;  /* 0x000000210f00780c */ /* 0x040fe20006fa4270 */
[----:B------:R-:W-:Y:S01]  /*5cd0*/  FFMA.FTZ R12, R36, UR4, -R13 ;  /* 0x00000004240c7c23 */ /* 0x000fe2000801080d */
[C---:B------:R-:W-:Y:S01]  /*5ce0*/  ISETP.GT.AND P2, PT, R15.reuse, 0x30, !P2 ;  /* 0x000000300f00780c */ /* 0x040fe20005744270 */
[----:B------:R-:W-:Y:S01]  /*5cf0*/  MUFU.EX2 R7, R7 ;  /* 0x0000000700077308 */ /* 0x000fe20000000800 */
[C---:B------:R-:W-:Y:S01]  /*5d00*/  ISETP.GT.AND P4, PT, R15.reuse, 0x40, !P4 ;  /* 0x000000400f00780c */ /* 0x040fe20006784270 */
[----:B------:R-:W-:Y:S01]  /*5d10*/  UMOV UR57, 0x40000040 ;  /* 0x4000004000397882 */ /* 0x000fe20000000000 */
[C---:B------:R-:W-:Y:S01]  /*5d20*/  ISETP.GT.AND P0, PT, R15.reuse, RZ, !P0 ;  /* 0x000000ff0f00720c */ /* 0x040fe20004704270 */
[----:B------:R-:W-:Y:S01]  /*5d30*/  UMOV UR59, 0x40 ;  /* 0x00000040003b7882 */ /* 0x000fe20000000000 */
[----:B------:R-:W-:Y:S01]  /*5d40*/  ISETP.GT.AND P6, PT, R15, 0x41, !P6 ;  /* 0x000000410f00780c */ /* 0x000fe200077c4270 */
[----:B------:R-:W-:Y:S01]  /*5d50*/  UMOV UR9, UR57 ;  /* 0x0000003900097c82 */ /* 0x000fe20008000000 */
[C---:B------:R-:W-:Y:S01]  /*5d60*/  ISETP.LT.OR P1, PT, R20.reuse, 0x2, P1 ;  /* 0x000000021400780c */ /* 0x040fe20000f21670 */
[----:B------:R-:W-:Y:S01]  /*5d70*/  MUFU.EX2 R15, R14 ;  /* 0x0000000e000f7308 */ /* 0x000fe20000000800 */
[C---:B------:R-:W-:Y:S01]  /*5d80*/  ISETP.LT.OR P5, PT, R20.reuse, 0x22, P5 ;  /* 0x000000221400780c */ /* 0x040fe20002fa1670 */
[----:B------:R-:W-:Y:S01]  /*5d90*/  UMOV UR11, 0x40 ;  /* 0x00000040000b7882 */ /* 0x000fe20000000000 */
[C---:B------:R-:W-:Y:S01]  /*5da0*/  ISETP.LT.OR P2, PT, R20.reuse, 0x31, P2 ;  /* 0x000000311400780c */ /* 0x040fe20001741670 */
[----:B------:R-:W-:Y:S01]  /*5db0*/  UMOV UR13, UR11 ;  /* 0x0000000b000d7c82 */ /* 0x000fe20008000000 */
[C---:B------:R-:W-:Y:S01]  /*5dc0*/  ISETP.LT.OR P3, PT, R20.reuse, 0x32, P3 ;  /* 0x000000321400780c */ /* 0x040fe20001f61670 */
[----:B------:R-:W-:Y:S01]  /*5dd0*/  UMOV UR17, UR57 ;  /* 0x0000003900117c82 */ /* 0x000fe20008000000 */
[C---:B------:R-:W-:Y:S01]  /*5de0*/  ISETP.LT.OR P4, PT, R20.reuse, 0x41, P4 ;  /* 0x000000411400780c */ /* 0x040fe20002781670 */
[----:B------:R1:W-:Y:S01]  /*5df0*/  MUFU.EX2 R14, R23 ;  /* 0x00000017000e7308 */ /* 0x0003e20000000800 */
[C---:B------:R-:W-:Y:S01]  /*5e00*/  ISETP.LT.OR P0, PT, R20.reuse, 0x1, P0 ;  /* 0x000000011400780c */ /* 0x040fe20000701670 */
[----:B------:R-:W-:Y:S01]  /*5e10*/  UMOV UR19, 0x40 ;  /* 0x0000004000137882 */ /* 0x000fe20000000000 */
[----:B------:R-:W-:Y:S01]  /*5e20*/  ISETP.LT.OR P6, PT, R20, 0x42, P6 ;  /* 0x000000421400780c */ /* 0x000fe200037c1670 */
[----:B------:R-:W-:Y:S01]  /*5e30*/  UMOV UR49, 0x40000040 ;  /* 0x4000004000317882 */ /* 0x000fe20000000000 */
[----:B------:R-:W-:Y:S01]  /*5e40*/  FSEL R20, R27, -INF , !P1 ;  /* 0xff8000001b147808 */ /* 0x000fe20004800000 */
[----:B------:R-:W-:Y:S01]  /*5e50*/  UMOV UR51, 0x40 ;  /* 0x0000004000337882 */ /* 0x000fe20000000000 */
[----:B------:R-:W-:Y:S01]  /*5e60*/  FSEL R22, R26, -INF , !P0 ;  /* 0xff8000001a167808 */ /* 0x000fe20004000000 */
[----:B------:R-:W2:Y:S01]  /*5e70*/  MUFU.EX2 R10, R10 ;  /* 0x0000000a000a7308 */ /* 0x000ea20000000800 */
[----:B------:R-:W-:Y:S01]  /*5e80*/  FSEL R24, R35, -INF , !P5 ;  /* 0xff80000023187808 */ /* 0x000fe20006800000 */
[--C-:B------:R-:W-:Y:S01]  /*5e90*/  FFMA.FTZ R27, R20, UR4, -R5.reuse ;  /* 0x00000004141b7c23 */ /* 0x100fe20008010805 */
[----:B------:R-:W-:Y:S01]  /*5ea0*/  FSEL R38, R38, -INF , !P2 ;  /* 0xff80000026267808 */ /* 0x000fe20005000000 */
[----:B------:R3:W4:Y:S01]  /*5eb0*/  LDS R20, [R29+0x2c320] ;  /* 0x02c320001d147984 */ /* 0x0007220000000800 */
[----:B------:R-:W-:Y:S01]  /*5ec0*/  FSEL R28, R39, -INF , !P3 ;  /* 0xff800000271c7808 */ /* 0x000fe20005800000 */
[--C-:B------:R-:W-:Y:S01]  /*5ed0*/  FFMA.FTZ R30, R24, UR4, -R5.reuse ;  /* 0x00000004181e7c23 */ /* 0x100fe20008010805 */
[----:B------:R-:W-:Y:S01]  /*5ee0*/  FSEL R26, R42, -INF , !P4 ;  /* 0xff8000002a1a7808 */ /* 0x000fe20006000000 */
[--C-:B------:R-:W-:Y:S01]  /*5ef0*/  FFMA.FTZ R35, R38, UR4, -R5.reuse ;  /* 0x0000000426237c23 */ /* 0x100fe20008010805 */
[----:B------:R-:W-:Y:S01]  /*5f00*/  FSEL R32, R43, -INF , !P6 ;  /* 0xff8000002b207808 */ /* 0x000fe20007000000 */
[--C-:B------:R-:W-:Y:S01]  /*5f10*/  FFMA.FTZ R28, R28, UR4, -R5.reuse ;  /* 0x000000041c1c7c23 */ /* 0x100fe20008010805 */
[--C-:B------:R-:W-:Y:S01]  /*5f20*/  FFMA.FTZ R39, R22, UR4, -R5.reuse ;  /* 0x0000000416277c23 */ /* 0x100fe20008010805 */
[--C-:B------:R-:W-:Y:S01]  /*5f30*/  FFMA.FTZ R26, R26, UR4, -R5.reuse ;  /* 0x000000041a1a7c23 */ /* 0x100fe20008010805 */
[----:B------:R-:W5:Y:S01]  /*5f40*/  MUFU.EX2 R13, R40 ;  /* 0x00000028000d7308 */ /* 0x000f620000000800 */
[----:B------:R-:W-:Y:S01]  /*5f50*/  FFMA.FTZ R25, R32, UR4, -R5 ;  /* 0x0000000420197c23 */ /* 0x000fe20008010805 */
[----:B------:R-:W-:Y:S01]  /*5f60*/  VIADD R5, R17, 0x2c500 ;  /* 0x0002c50011057836 */ /* 0x000fe20000000000 */
[----:B------:R-:W-:-:S02]  /*5f70*/  WARPGROUP.DEPBAR.LE gsb0, 0x0 ;  /* 0x00008000000079c5 */ /* 0x000fc40000010000 */
[--C-:B0-----:R-:W-:Y:S01]  /*5f80*/  FADD.FTZ R44, R44, -R21.reuse ;  /* 0x800000152c2c7221 */ /* 0x101fe20000010000 */
[----:B------:R-:W-:Y:S01]  /*5f90*/  FADD.FTZ R45, R45, -R21 ;  /* 0x800000152d2d7221 */ /* 0x000fe20000010000 */
[----:B-1----:R-:W-:Y:S01]  /*5fa0*/  SHF.R.U32.HI R23, RZ, 0x4, R5 ;  /* 0x00000004ff177819 */ /* 0x002fe20000011605 */
[----:B------:R-:W-:Y:S01]  /*5fb0*/  MUFU.EX2 R27, R27 ;  /* 0x0000001b001b7308 */ /* 0x000fe20000000800 */
[--C-:B---3--:R-:W-:Y:S01]  /*5fc0*/  FADD.FTZ R29, R48, -R21.reuse ;  /* 0x80000015301d7221 */ /* 0x108fe20000010000 */
[--C-:B------:R-:W-:Y:S01]  /*5fd0*/  FADD.FTZ R32, R49, -R21.reuse ;  /* 0x8000001531207221 */ /* 0x100fe20000010000 */
[----:B------:R-:W-:Y:S01]  /*5fe0*/  LOP3.LUT R24, R23, 0x3fff, RZ, 0xc0, !PT ;  /* 0x00003fff17187812 */ /* 0x000fe200078ec0ff */
[--C-:B------:R-:W-:Y:S01]  /*5ff0*/  FADD.FTZ R34, R53, -R21.reuse ;  /* 0x8000001535227221 */ /* 0x100fe20000010000 */
[--C-:B------:R-:W-:Y:S01]  /*6000*/  FADD.FTZ R33, R216, -R21.reuse ;  /* 0x80000015d8217221 */ /* 0x100fe20000010000 */
[--C-:B------:R-:W-:Y:S01]  /*6010*/  FADD.FTZ R36, R217, -R21.reuse ;  /* 0x80000015d9247221 */ /* 0x100fe20000010000 */
[----:B------:R-:W-:Y:S01]  /*6020*/  LOP3.LUT R24, R24, 0x80000, RZ, 0xfc, !PT ;  /* 0x0008000018187812 */ /* 0x000fe200078efcff */
[----:B------:R-:W-:Y:S01]  /*6030*/  MUFU.EX2 R40, R39 ;  /* 0x0000002700287308 */ /* 0x000fe20000000800 */
[--C-:B------:R-:W-:Y:S01]  /*6040*/  FADD.FTZ R220, R220, -R21.reuse ;  /* 0x80000015dcdc7221 */ /* 0x100fe20000010000 */
[--C-:B------:R-:W-:Y:S01]  /*6050*/  FADD.FTZ R221, R221, -R21.reuse ;  /* 0x80000015dddd7221 */ /* 0x100fe20000010000 */
[----:B--2---:R-:W-:Y:S01]  /*6060*/  FMUL.FTZ R45, R10, R45 ;  /* 0x0000002d0a2d7220 */ /* 0x004fe20000410000 */
[----:B------:R-:W-:Y:S01]  /*6070*/  FMUL.FTZ R44, R7, R44 ;  /* 0x0000002c072c7220 */ /* 0x000fe20000410000 */
[----:B-----5:R-:W-:Y:S01]  /*6080*/  FMUL.FTZ R220, R13, R220 ;  /* 0x000000dc0ddc7220 */ /* 0x020fe20000410000 */
[C---:B------:R-:W-:Y:S01]  /*6090*/  FMUL.FTZ R221, R14.reuse, R221 ;  /* 0x000000dd0edd7220 */ /* 0x040fe20000410000 */
[----:B------:R-:W-:Y:S01]  /*60a0*/  F2FP.BF16.F32.PACK_AB R14, R14, R13 ;  /* 0x0000000d0e0e723e */ /* 0x000fe200000010ff */
[----:B------:R0:W-:Y:S01]  /*60b0*/  MUFU.EX2 R22, R31 ;  /* 0x0000001f00167308 */ /* 0x0001e20000000800 */
[----:B------:R-:W-:Y:S01]  /*60c0*/  FMUL.FTZ R36, R15, R36 ;  /* 0x000000240f247220 */ /* 0x000fe20000410000 */
[----:B------:R-:W-:Y:S01]  /*60d0*/  R2UR UR58, R24 ;  /* 0x00000000183a72ca */ /* 0x000fe200000e0000 */
[----:B------:R-:W-:Y:S01]  /*60e0*/  UMOV UR53, UR49 ;  /* 0x0000003100357c82 */ /* 0x000fe20008000000 */
[----:B------:R-:W-:Y:S01]  /*60f0*/  F2FP.BF16.F32.PACK_AB R220, R221, R220 ;  /* 0x000000dcdddc723e */ /* 0x000fe200000010ff */
[----:B------:R-:W-:Y:S01]  /*6100*/  UMOV UR55, 0x40 ;  /* 0x0000004000377882 */ /* 0x000fe20000000000 */
[----:B------:R-:W-:Y:S01]  /*6110*/  UMOV UR45, UR49 ;  /* 0x00000031002d7c82 */ /* 0x000fe20008000000 */
[----:B----4-:R-:W-:Y:S01]  /*6120*/  FADD.FTZ R41, R46, -R20 ;  /* 0x800000142e297221 */ /* 0x010fe20000010000 */
[----:B------:R1:W2:Y:S01]  /*6130*/  MUFU.EX2 R23, R37 ;  /* 0x0000002500177308 */ /* 0x0002a20000000800 */
[----:B0-----:R-:W-:Y:S01]  /*6140*/  FADD.FTZ R31, R52, -R21 ;  /* 0x80000015341f7221 */ /* 0x001fe20000010000 */
[----:B------:R-:W-:-:S02]  /*6150*/  VIADD R21, R24, 0x80 ;  /* 0x0000008018157836 */ /* 0x000fc40000000000 */
[--C-:B------:R-:W-:Y:S01]  /*6160*/  FADD.FTZ R42, R47, -R20.reuse ;  /* 0x800000142f2a7221 */ /* 0x100fe20000010000 */
[--C-:B------:R-:W-:Y:S01]  /*6170*/  FADD.FTZ R38, R51, -R20.reuse ;  /* 0x8000001433267221 */ /* 0x100fe20000010000 */
[--C-:B------:R-:W-:Y:S01]  /*6180*/  FADD.FTZ R54, R54, -R20.reuse ;  /* 0x8000001436367221 */ /* 0x100fe20000010000 */
[--C-:B------:R-:W-:Y:S01]  /*6190*/  FADD.FTZ R55, R55, -R20.reuse ;  /* 0x8000001437377221 */ /* 0x100fe20000010000 */
[----:B------:R-:W-:Y:S01]  /*61a0*/  R2UR UR4, R21 ;  /* 0x00000000150472ca */ /* 0x000fe200000e0000 */
[C---:B------:R-:W-:Y:S01]  /*61b0*/  VIADD R21, R24.reuse, 0x100 ;  /* 0x0000010018157836 */ /* 0x040fe20000000000 */
[----:B------:R-:W0:Y:S01]  /*61c0*/  MUFU.EX2 R6, R6 ;  /* 0x0000000600067308 */ /* 0x000e220000000800 */
[----:B-1----:R-:W-:Y:S02]  /*61d0*/  VIADD R37, R24, 0x180 ;  /* 0x0000018018257836 */ /* 0x002fe40000000000 */
[--C-:B------:R-:W-:Y:S01]  /*61e0*/  FADD.FTZ R218, R218, -R20.reuse ;  /* 0x80000014dada7221 */ /* 0x100fe20000010000 */
[--C-:B------:R-:W-:Y:S01]  /*61f0*/  FADD.FTZ R219, R219, -R20.reuse ;  /* 0x80000014dbdb7221 */ /* 0x100fe20000010000 */
[--C-:B------:R-:W-:Y:S01]  /*6200*/  FADD.FTZ R222, R222, -R20.reuse ;  /* 0x80000014dede7221 */ /* 0x100fe20000010000 */
[--C-:B------:R-:W-:Y:S01]  /*6210*/  FADD.FTZ R223, R223, -R20.reuse ;  /* 0x80000014dfdf7221 */ /* 0x100fe20000010000 */
[----:B------:R-:W-:Y:S01]  /*6220*/  R2UR UR6, R37 ;  /* 0x00000000250672ca */ /* 0x000fe200000e0000 */
[----:B------:R-:W-:Y:S01]  /*6230*/  FADD.FTZ R37, R50, -R20 ;  /* 0x8000001432257221 */ /* 0x000fe20000010000 */
[----:B------:R-:W1:Y:S01]  /*6240*/  MUFU.EX2 R9, R9 ;  /* 0x0000000900097308 */ /* 0x000e620000000800 */
[----:B------:R-:W-:Y:S01]  /*6250*/  R2UR UR5, R21 ;  /* 0x00000000150572ca */ /* 0x000fe200000e0000 */
[----:B--2---:R-:W-:Y:S01]  /*6260*/  FMUL.FTZ R54, R23, R54 ;  /* 0x0000003617367220 */ /* 0x004fe20000410000 */
[----:B------:R-:W-:Y:S01]  /*6270*/  F2FP.BF16.F32.PACK_AB R20, R10, R7 ;  /* 0x000000070a14723e */ /* 0x000fe200000010ff */
[----:B------:R-:W-:Y:S01]  /*6280*/  FMUL.FTZ R10, R40, R41 ;  /* 0x00000029280a7220 */ /* 0x000fe20000410000 */
[C---:B------:R-:W-:Y:S01]  /*6290*/  F2FP.BF16.F32.PACK_AB R21, R27.reuse, R40 ;  /* 0x000000281b15723e */ /* 0x040fe200000010ff */
[----:B------:R-:W-:Y:S01]  /*62a0*/  BAR.SYNC.DEFER_BLOCKING 0x9, 0x100 ;  /* 0x0244000000007b1d */ /* 0x000fe20000010000 */
[----:B------:R-:W-:Y:S01]  /*62b0*/  FMUL.FTZ R37, R22, R37 ;  /* 0x0000002516257220 */ /* 0x000fe20000410000 */
[----:B------:R-:W-:Y:S01]  /*62c0*/  FMUL.FTZ R27, R27, R42 ;  /* 0x0000002a1b1b7220 */ /* 0x000fe20000410000 */
[----:B0-----:R-:W-:-:S03]  /*62d0*/  FMUL.FTZ R29, R6, R29 ;  /* 0x0000001d061d7220 */ /* 0x001fc60000410000 */
[----:B------:R-:W0:Y:S01]  /*62e0*/  MUFU.EX2 R8, R8 ;  /* 0x0000000800087308 */ /* 0x000e220000000800 */
[----:B------:R-:W-:Y:S01]  /*62f0*/  F2FP.BF16.F32.PACK_AB R27, R27, R10 ;  /* 0x0000000a1b1b723e */ /* 0x000fe200000010ff */
[----:B------:R-:W-:Y:S01]  /*6300*/  UMOV UR10, UR4 ;  /* 0x00000004000a7c82 */ /* 0x000fe20008000000 */
[----:B------:R-:W-:Y:S01]  /*6310*/  UMOV UR18, UR6 ;  /* 0x0000000600127c82 */ /* 0x000fe20008000000 */
[----:B------:R-:W-:Y:S01]  /*6320*/  UMOV UR12, UR10 ;  /* 0x0000000a000c7c82 */ /* 0x000fe20008000000 */
[C---:B-1----:R-:W-:Y:S01]  /*6330*/  FMUL.FTZ R32, R9.reuse, R32 ;  /* 0x0000002009207220 */ /* 0x042fe20000410000 */
[----:B------:R-:W-:Y:S01]  /*6340*/  F2FP.BF16.F32.PACK_AB R6, R9, R6 ;  /* 0x000000060906723e */ /* 0x000fe200000010ff */
[----:B------:R-:W-:Y:S01]  /*6350*/  UMOV UR47, 0x40 ;  /* 0x00000040002f7882 */ /* 0x000fe20000000000 */
[----:B------:R-:W1:Y:S01]  /*6360*/  MUFU.EX2 R5, R224 ;  /* 0x000000e000057308 */ /* 0x000e620000000800 */
[----:B------:R-:W-:Y:S01]  /*6370*/  UMOV UR29, 0x40000040 ;  /* 0x40000040001d7882 */ /* 0x000fe20000000000 */
[----:B------:R-:W-:Y:S01]  /*6380*/  F2FP.BF16.F32.PACK_AB R32, R32, R29 ;  /* 0x0000001d2020723e */ /* 0x000fe200000010ff */
[----:B------:R-:W-:Y:S01]  /*6390*/  UMOV UR31, 0x40 ;  /* 0x00000040001f7882 */ /* 0x000fe20000000000 */
[----:B------:R-:W-:Y:S01]  /*63a0*/  UMOV UR41, UR29 ;  /* 0x0000001d00297c82 */ /* 0x000fe20008000000 */
[----:B------:R-:W-:Y:S01]  /*63b0*/  UMOV UR43, 0x40 ;  /* 0x00000040002b7882 */ /* 0x000fe20000000000 */
[----:B------:R-:W-:Y:S01]  /*63c0*/  UMOV UR37, UR29 ;  /* 0x0000001d00257c82 */ /* 0x000fe20008000000 */
[----:B------:R-:W-:Y:S01]  /*63d0*/  UMOV UR39, 0x40 ;  /* 0x0000004000277882 */ /* 0x000fe20000000000 */
[----:B------:R-:W2:Y:S01]  /*63e0*/  MUFU.EX2 R11, R11 ;  /* 0x0000000b000b7308 */ /* 0x000ea20000000800 */
[----:B0-----:R-:W-:Y:S01]  /*63f0*/  FMUL.FTZ R31, R8, R31 ;  /* 0x0000001f081f7220 */ /* 0x001fe20000410000 */
[----:B------:R-:W-:Y:S01]  /*6400*/  STSM.16.M88.2 [R0+0x2c500], R20 ;  /* 0x02c5001400007844 */ /* 0x000fe20000000100 */
[----:B------:R-:W-:Y:S01]  /*6410*/  UMOV UR33, UR29 ;  /* 0x0000001d00217c82 */ /* 0x000fe20008000000 */
[----:B------:R-:W-:Y:S01]  /*6420*/  UMOV UR35, 0x40 ;  /* 0x0000004000237882 */ /* 0x000fe20000000000 */
[----:B------:R-:W-:Y:S01]  /*6430*/  UMOV UR25, UR29 ;  /* 0x0000001d00197c82 */ /* 0x000fe20008000000 */
[----:B------:R-:W-:Y:S01]  /*6440*/  UMOV UR27, 0x40 ;  /* 0x00000040001b7882 */ /* 0x000fe20000000000 */
[----:B------:R-:W-:Y:S01]  /*6450*/  UMOV UR23, 0x40 ;  /* 0x0000004000177882 */ /* 0x000fe20000000000 */
[----:B------:R-:W0:Y:S01]  /*6460*/  MUFU.EX2 R12, R12 ;  /* 0x0000000c000c7308 */ /* 0x000e220000000800 */
[----:B-1----:R-:W-:Y:S01]  /*6470*/  F2FP.BF16.F32.PACK_AB R7, R5, R22 ;  /* 0x000000160507723e */ /* 0x002fe200000010ff */
[----:B------:R-:W-:-:S02]  /*6480*/  IMAD R22, R4, 0x2000, R17 ;  /* 0x0000200004167824 */ /* 0x000fc400078e0211 */
[----:B------:R-:W-:Y:S01]  /*6490*/  FMUL.FTZ R38, R5, R38 ;  /* 0x0000002605267220 */ /* 0x000fe20000410000 */
[----:B------:R-:W-:Y:S01]  /*64a0*/  UMOV UR15, 0x40 ;  /* 0x00000040000f7882 */ /* 0x000fe20000000000 */
[----:B------:R1:W-:Y:S01]  /*64b0*/  STSM.16.M88.2 [R0+0x2cd00], R6 ;  /* 0x02cd000600007844 */ /* 0x0003e20000000100 */
[----:B------:R-:W-:Y:S01]  /*64c0*/  VIADD R5, R22, 0x24100 ;  /* 0x0002410016057836 */ /* 0x000fe20000000000 */
[----:B------:R-:W3:Y:S01]  /*64d0*/  MUFU.EX2 R30, R30 ;  /* 0x0000001e001e7308 */ /* 0x000ee20000000800 */
[C---:B--2---:R-:W-:Y:S01]  /*64e0*/  F2FP.BF16.F32.PACK_AB R8, R11.reuse, R8 ;  /* 0x000000080b08723e */ /* 0x044fe200000010ff */
[----:B------:R-:W-:Y:S02]  /*64f0*/  FMUL.FTZ R34, R11, R34 ;  /* 0x000000220b227220 */ /* 0x000fe40000410000 */
[----:B------:R-:W-:-:S03]  /*6500*/  SHF.R.U32.HI R5, RZ, 0x4, R5 ;  /* 0x00000004ff057819 */ /* 0x000fc60000011605 */
[----:B------:R-:W-:Y:S01]  /*6510*/  F2FP.BF16.F32.PACK_AB R34, R34, R31 ;  /* 0x0000001f2222723e */ /* 0x000fe200000010ff */
[----:B------:R-:W2:Y:S01]  /*6520*/  MUFU.EX2 R35, R35 ;  /* 0x0000002300237308 */ /* 0x000ea20000000800 */
[----:B0-----:R-:W-:Y:S01]  /*6530*/  FMUL.FTZ R33, R12, R33 ;  /* 0x000000210c217220 */ /* 0x001fe20000410000 */
[----:B------:R-:W-:Y:S01]  /*6540*/  F2FP.BF16.F32.PACK_AB R12, R15, R12 ;  /* 0x0000000c0f0c723e */ /* 0x000fe200000010ff */
[----:B-1----:R-:W-:-:S03]  /*6550*/  VIADD R6, R24, 0x10 ;  /* 0x0000001018067836 */ /* 0x002fc60000000000 */
[----:B------:R-:W-:Y:S02]  /*6560*/  F2FP.BF16.F32.PACK_AB R20, R36, R33 ;  /* 0x000000212414723e */ /* 0x000fe400000010ff */
[----:B------:R-:W0:Y:S01]  /*6570*/  MUFU.EX2 R28, R28 ;  /* 0x0000001c001c7308 */ /* 0x000e220000000800 */
[C---:B---3--:R-:W-:Y:S01]  /*6580*/  F2FP.BF16.F32.PACK_AB R9, R30.reuse, R23 ;  /* 0x000000171e09723e */ /* 0x048fe200000010ff */
[----:B------:R-:W-:Y:S01]  /*6590*/  FMUL.FTZ R55, R30, R55 ;  /* 0x000000371e377220 */ /* 0x000fe20000410000 */
[----:B------:R-:W-:Y:S01]  /*65a0*/  LOP3.LUT R23, R5, 0x3fff, RZ, 0xc0, !PT ;  /* 0x00003fff05177812 */ /* 0x000fe200078ec0ff */
[----:B------:R-:W-:Y:S01]  /*65b0*/  VIADD R5, R24, 0x200 ;  /* 0x0000020018057836 */ /* 0x000fe20000000000 */
[----:B------:R-:W-:Y:S01]  /*65c0*/  F2FP.BF16.F32.PACK_AB R33, R38, R37 ;  /* 0x000000252621723e */ /* 0x000fe200000010ff */
[----:B------:R1:W-:Y:S01]  /*65d0*/  STSM.16.M88.2 [R0+0x2d500], R8 ;  /* 0x02d5000800007844 */ /* 0x0003e20000000100 */
[----:B------:R-:W-:Y:S01]  /*65e0*/  R2UR UR56, R23 ;  /* 0x00000000173872ca */ /* 0x000fe200000e0000 */
[----:B------:R3:W4:Y:S01]  /*65f0*/  MUFU.EX2 R39, R26 ;  /* 0x0000001a00277308 */ /* 0x0007220000000800 */
[----:B--2---:R-:W-:Y:S01]  /*6600*/  FMUL.FTZ R21, R35, R218 ;  /* 0x000000da23157220 */ /* 0x004fe20000410000 */
[----:B------:R-:W-:Y:S01]  /*6610*/  R2UR UR7, R5 ;  /* 0x00000000050772ca */ /* 0x000fe200000e0000 */
[----:B------:R-:W-:Y:S01]  /*6620*/  VIADD R5, R23, 0x80 ;  /* 0x0000008017057836 */ /* 0x000fe20000000000 */
[----:B------:R-:W-:Y:S01]  /*6630*/  R2UR UR50, R6 ;  /* 0x00000000063272ca */ /* 0x000fe200000e0000 */
[----:B------:R-:W-:-:S03]  /*6640*/  VIADD R6, R24, 0x110 ;  /* 0x0000011018067836 */ /* 0x000fc60000000000 */
[----:B------:R-:W2:Y:S01]  /*6650*/  MUFU.EX2 R40, R25 ;  /* 0x0000001900287308 */ /* 0x000ea20000000800 */
[C---:B0-----:R-:W-:Y:S01]  /*6660*/  F2FP.BF16.F32.PACK_AB R13, R28.reuse, R35 ;  /* 0x000000231c0d723e */ /* 0x041fe200000010ff */
[----:B------:R-:W-:Y:S01]  /*6670*/  FMUL.FTZ R30, R28, R219 ;  /* 0x000000db1c1e7220 */ /* 0x000fe20000410000 */
[----:B---3--:R-:W-:Y:S01]  /*6680*/  F2FP.BF16.F32.PACK_AB R26, R45, R44 ;  /* 0x0000002c2d1a723e */ /* 0x008fe200000010ff */
[----:B------:R-:W-:Y:S01]  /*6690*/  UMOV UR8, UR56 ;  /* 0x0000003800087c82 */ /* 0x000fe20008000000 */
[----:B------:R-:W-:Y:S01]  /*66a0*/  F2FP.BF16.F32.PACK_AB R35, R55, R54 ;  /* 0x000000363723723e */ /* 0x000fe200000010ff */
[----:B------:R-:W-:Y:S01]  /*66b0*/  STSM.16.M88.2 [R0+0x2dd00], R12 ;  /* 0x02dd000c00007844 */ /* 0x000fe20000000100 */
[----:B------:R-:W-:Y:S01]  /*66c0*/  F2FP.BF16.F32.PACK_AB R21, R30, R21 ;  /* 0x000000151e15723e */ /* 0x000fe200000010ff */
[----:B------:R-:W-:Y:S01]  /*66d0*/  UMOV UR16, UR56 ;  /* 0x0000003800107c82 */ /* 0x000fe20008000000 */
[----:B----4-:R-:W-:Y:S01]  /*66e0*/  FMUL.FTZ R222, R39, R222 ;  /* 0x000000de27de7220 */ /* 0x010fe20000410000 */
[----:B------:R-:W-:Y:S01]  /*66f0*/  R2UR UR48, R5 ;  /* 0x00000000053072ca */ /* 0x000fe200000e0000 */
[----:B------:R-:W-:Y:S01]  /*6700*/  VIADD R5, R24, 0x90 ;  /* 0x0000009018057836 */ /* 0x000fe20000000000 */
[----:B-1----:R-:W-:-:S02]  /*6710*/  MOV R9, UR58 ;  /* 0x0000003a00097c02 */ /* 0x002fc40008000f00 */
[----:B------:R-:W-:Y:S02]  /*6720*/  MOV R8, UR59 ;  /* 0x0000003b00087c02 */ /* 0x000fe40008000f00 */
[----:B------:R-:W-:Y:S01]  /*6730*/  R2UR UR4, R5 ;  /* 0x00000000050472ca */ /* 0x000fe200000e0000 */
[C---:B--2---:R-:W-:Y:S01]  /*6740*/  FMUL.FTZ R223, R40.reuse, R223 ;  /* 0x000000df28df7220 */ /* 0x044fe20000410000 */
[----:B------:R-:W-:Y:S01]  /*6750*/  F2FP.BF16.F32.PACK_AB R15, R40, R39 ;  /* 0x00000027280f723e */ /* 0x000fe200000010ff */
[----:B------:R-:W-:-:S03]  /*6760*/  VIADD R5, R24, 0x190 ;  /* 0x0000019018057836 */ /* 0x000fc60000000000 */
[----:B------:R-:W-:Y:S01]  /*6770*/  F2FP.BF16.F32.PACK_AB R221, R223, R222 ;  /* 0x000000dedfdd723e */ /* 0x000fe200000010ff */
[----:B------:R0:W-:Y:S01]  /*6780*/  STSM.16.M88.2 [R0+0x2e500], R14 ;  /* 0x02e5000e00007844 */ /* 0x0001e20000000100 */
[----:B------:R-:W-:Y:S01]  /*6790*/  R2UR UR54, R5 ;  /* 0x00000000053672ca */ /* 0x000fe200000e0000 */
[----:B------:R-:W-:Y:S01]  /*67a0*/  VIADD R5, R24, 0x210 ;  /* 0x0000021018057836 */ /* 0x000fe20000000000 */
[----:B------:R-:W-:Y:S01]  /*67b0*/  UMOV UR52, UR48 ;  /* 0x0000003000347c82 */ /* 0x000fe20008000000 */
[----:B------:R1:W-:Y:S06]  /*67c0*/  MEMBAR.ALL.CTA ;  /* 0x0000000000007992 */ /* 0x0003ec0000008000 */
[----:B-1----:R-:W1:Y:S01]  /*67d0*/  FENCE.VIEW.ASYNC.S ;  /* 0x00000000000073c6 */ /* 0x002e620000000000 */
[----:B------:R-:W-:Y:S01]  /*67e0*/  UMOV UR44, UR48 ;  /* 0x00000030002c7c82 */ /* 0x000fe20008000000 */
[----:B------:R-:W-:Y:S01]  /*67f0*/  R2UR UR46, R5 ;  /* 0x00000000052e72ca */ /* 0x000fe200000e0000 */
[----:B------:R-:W-:-:S02]  /*6800*/  VIADD R5, R23, 0x100 ;  /* 0x0000010017057836 */ /* 0x000fc40000000000 */
[----:B0-----:R-:W-:-:S03]  /*6810*/  VIADD R14, R23, 0x180 ;  /* 0x00000180170e7836 */ /* 0x001fc60000000000 */
[----:B------:R-:W-:Y:S01]  /*6820*/  R2UR UR28, R5 ;  /* 0x00000000051c72ca */ /* 0x000fe200000e0000 */
[C---:B------:R-:W-:Y:S02]  /*6830*/  VIADD R5, R24.reuse, 0xa0 ;  /* 0x000000a018057836 */ /* 0x040fe40000000000 */
[----:B------:R-:W-:-:S03]  /*6840*/  VIADD R15, R24, 0x30 ;  /* 0x00000030180f7836 */ /* 0x000fc60000000000 */
[----:B------:R-:W-:Y:S01]  /*6850*/  R2UR UR42, R5 ;  /* 0x00000000052a72ca */ /* 0x000fe200000e0000 */
[----:B------:R-:W-:-:S05]  /*6860*/  VIADD R5, R24, 0x1a0 ;  /* 0x000001a018057836 */ /* 0x000fca0000000000 */
[----:B------:R-:W-:Y:S01]  /*6870*/  R2UR UR34, R5 ;  /* 0x00000000052272ca */ /* 0x000fe200000e0000 */
[----:B------:R-:W-:Y:S01]  /*6880*/  VIADD R5, R24, 0x220 ;  /* 0x0000022018057836 */ /* 0x000fe20000000000 */
[----:B------:R-:W-:Y:S01]  /*6890*/  UMOV UR40, UR28 ;  /* 0x0000001c00287c82 */ /* 0x000fe20008000000 */
[----:B-1----:R-:W-:Y:S03]  /*68a0*/  BAR.SYNC.DEFER_BLOCKING 0x9, 0x100 ;  /* 0x0244000000007b1d */ /* 0x002fe60000010000 */
[----:B------:R-:W-:Y:S01]  /*68b0*/  R2UR UR26, R5 ;  /* 0x00000000051a72ca */ /* 0x000fe200000e0000 */
[----:B------:R-:W-:Y:S02]  /*68c0*/  IMAD R5, R4, 0x2800, R17 ;  /* 0x0000280004057824 */ /* 0x000fe400078e0211 */
[----:B------:R-:W-:Y:S01]  /*68d0*/  UMOV UR36, UR28 ;  /* 0x0000001c00247c82 */ /* 0x000fe20008000000 */
[----:B------:R-:W-:Y:S01]  /*68e0*/  UMOV UR32, UR28 ;  /* 0x0000001c00207c82 */ /* 0x000fe20008000000 */
[----:B------:R-:W-:Y:S01]  /*68f0*/  UMOV UR24, UR28 ;  /* 0x0000001c00187c82 */ /* 0x000fe20008000000 */
        /* <DEDUP_REMOVED lines=8> */
[----:B------:R-:W-:Y:S01]  /*6980*/  HGMMA.64x16x16.F32.BF16 R136, gdesc[UR56].tnspA.tnspB, R136 ;  /* 0x60200000388879f0 */ /* 0x000fe20008701888 */
[----:B0-----:R-:W-:-:S03]  /*6990*/  VIADD R20, R24, 0xb0 ;  /* 0x000000b018147836 */ /* 0x001fc60000000000 */
        /* <DEDUP_REMOVED lines=32> */
[----:B------:R-:W-:-:S02]  /*6ba0*/  MOV R12, UR56 ;  /* 0x00000038000c7c02 */ /* 0x000fc40008000f00 */
        /* <DEDUP_REMOVED lines=42> */
[----:B-1----:R-:W-:Y:S01]  /*6e50*/  MOV R220, UR58 ;  /* 0x0000003a00dc7c02 */ /* 0x002fe20008000f00 */
        /* <DEDUP_REMOVED lines=34> */
[----:B0-----:R-:W0:Y:S01]  /*7080*/  FENCE.VIEW.ASYNC.S ;  /* 0x00000000000073c6 */ /* 0x001e220000000000 */
[----:B------:R-:W-:Y:S02]  /*7090*/  R2UR UR4, R14 ;  /* 0x000000000e0472ca */ /* 0x000fe400000e0000 */
[----:B------:R-:W-:Y:S01]  /*70a0*/  R2UR UR5, R15 ;  /* 0x000000000f0572ca */ /* 0x000fe200000e0000 */
[----:B0-----:R-:W-:Y:S06]  /*70b0*/  BAR.SYNC.DEFER_BLOCKING 0x9, 0x100 ;  /* 0x0244000000007b1d */ /* 0x001fec0000010000 */
[----:B------:R-:W-:-:S06]  /*70c0*/  WARPGROUP.ARRIVE ;  /* 0x00000000000079c5 */ /* 0x000fcc0000000000 */
        /* <DEDUP_REMOVED lines=88> */
[----:B------:R-:W-:Y:S01]  /*7650*/  ULDC.64 UR56, c[0x0][0x208] ;  /* 0x0000820000387ab9 */ /* 0x000fe20000000a00 */
        /* <DEDUP_REMOVED lines=50> */
[----:B0-----:R-:W-:Y:S01]  /*7980*/  LOP3.LUT R24, R216, 0x80000, RZ, 0xfc, !PT ;  /* 0x00080000d8187812 */ /* 0x001fe200078efcff */
        /* <DEDUP_REMOVED lines=16> */
[----:B------:R-:W-:Y:S01]  /*7a90*/  UMOV UR8, UR52 ;  /* 0x0000003400087c82 */ /* 0x000fe20008000000 */
[----:B------:R-:W-:Y:S01]  /*7aa0*/  UMOV UR9, UR53 ;  /* 0x0000003500097c82 */ /* 0x000fe20008000000 */
[----:B------:R-:W-:Y:S01]  /*7ab0*/  UMOV UR35, 0x40 ;  /* 0x0000004000237882 */ /* 0x000fe20000000000 */
[----:B------:R-:W-:Y:S01]  /*7ac0*/  UMOV UR31, 0x40 ;  /* 0x00000040001f7882 */ /* 0x000fe20000000000 */
[----:B------:R-:W-:Y:S01]  /*7ad0*/  PLOP3.LUT P0, PT, PT, PT, UP0, 0x40, 0x0 ;  /* 0x000000000000781c */ /* 0x000fe20003f0e808 */
[----:B------:R-:W-:Y:S01]  /*7ae0*/  UMOV UR7, 0x40 ;  /* 0x0000004000077882 */ /* 0x000fe20000000000 */
[----:B------:R-:W-:Y:S01]  /*7af0*/  UMOV UR10, UR4 ;  /* 0x00000004000a7c82 */ /* 0x000fe20008000000 */
[----:B------:R-:W-:Y:S01]  /*7b00*/  R2UR UR4, R25 ;  /* 0x00000000190472ca */ /* 0x000fe200000e0000 */
        /* <DEDUP_REMOVED lines=26> */
[----:B------:R0:W-:Y:S01]  /*7cb0*/  REDG.E.ADD.F32x4.FTZ.RN.STRONG.GPU desc[UR56][R8.64+0x800], R28 ;  /* 0x0008001c080079a6 */ /* 0x0001e2000c10f7b8 */
[----:B------:R-:W-:-:S03]  /*7cc0*/  VIADD R26, R24, 0x10 ;  /* 0x00000010181a7836 */ /* 0x000fc60000000000 */
        /* <DEDUP_REMOVED lines=9> */
[----:B------:R-:W-:Y:S01]  /*7d60*/  IMAD.U32 R221, RZ, RZ, UR11 ;  /* 0x0000000bffdd7e24 */ /* 0x000fe2000f8e00ff */
[----:B------:R-:W-:Y:S01]  /*7d70*/  UMOV UR49, UR45 ;  /* 0x0000002d00317c82 */ /* 0x000fe20008000000 */
[----:B------:R-:W-:Y:S01]  /*7d80*/  UMOV UR41, UR25 ;  /* 0x0000001900297c82 */ /* 0x000fe20008000000 */
[----:B------:R-:W-:Y:S01]  /*7d90*/  R2UR UR6, R25 ;  /* 0x00000000190672ca */ /* 0x000fe200000e0000 */
[C---:B------:R-:W-:Y:S01]  /*7da0*/  VIADD R25, R24.reuse, 0x210 ;  /* 0x0000021018197836 */ /* 0x040fe20000000000 */
[----:B------:R-:W-:Y:S01]  /*7db0*/  UMOV UR8, UR44 ;  /* 0x0000002c00087c82 */ /* 0x000fe20008000000 */
[----:B------:R-:W-:Y:S01]  /*7dc0*/  UMOV UR37, UR25 ;  /* 0x0000001900257c82 */ /* 0x000fe20008000000 */
[----:B------:R-:W-:Y:S01]  /*7dd0*/  UMOV UR33, UR25 ;  /* 0x0000001900217c82 */ /* 0x000fe20008000000 */
[----:B------:R-:W-:Y:S01]  /*7de0*/  UMOV UR29, UR25 ;  /* 0x00000019001d7c82 */ /* 0x000fe20008000000 */
[----:B------:R-:W-:Y:S01]  /*7df0*/  R2UR UR50, R25 ;  /* 0x00000000193272ca */ /* 0x000fe200000e0000 */
[----:B------:R-:W-:Y:S01]  /*7e00*/  UMOV UR11, 0x40 ;  /* 0x00000040000b7882 */ /* 0x000fe20000000000 */
[----:B------:R-:W-:Y:S01]  /*7e10*/  UMOV UR15, 0x40 ;  /* 0x00000040000f7882 */ /* 0x000fe20000000000 */
[----:B------:R-:W-:Y:S01]  /*7e20*/  UMOV UR10, UR4 ;  /* 0x00000004000a7c82 */ /* 0x000fe20008000000 */
[----:B------:R-:W-:Y:S01]  /*7e30*/  HGMMA.64x16x16.F32.BF16 R56, gdesc[UR44].tnspA.tnspB, R56 ;  /* 0x602000002c3879f0 */ /* 0x000fe20008701838 */
[----:B------:R-:W-:Y:S01]  /*7e40*/  IMAD.U32 R222, RZ, RZ, UR10 ;  /* 0x0000000affde7e24 */ /* 0x000fe2000f8e00ff */
[----:B------:R0:W-:Y:S01]  /*7e50*/  REDG.E.ADD.F32x4.FTZ.RN.STRONG.GPU desc[UR56][R8.64+0x1000], R32 ;  /* 0x00100020080079a6 */ /* 0x0001e2000c10f7b8 */
        /* <DEDUP_REMOVED lines=13> */
[----:B------:R-:W-:Y:S01]  /*7f30*/  UMOV UR48, UR44 ;  /* 0x0000002c00307c82 */ /* 0x000fe20008000000 */
[----:B------:R-:W-:Y:S01]  /*7f40*/  HGMMA.64x16x16.F32.BF16 R80, gdesc[UR8].tnspA.tnspB, R80 ;  /* 0x60200000085079f0 */ /* 0x000fe20008701850 */
[----:B------:R-:W-:Y:S01]  /*7f50*/  VIADD R25, R237, 0x100 ;  /* 0x00000100ed197836 */ /* 0x000fe20000000000 */
[----:B------:R0:W-:Y:S02]  /*7f60*/  REDG.E.ADD.F32x4.FTZ.RN.STRONG.GPU desc[UR56][R8.64+0x1800], R36 ;  /* 0x00180024080079a6 */ /* 0x0001e4000c10f7b8 */
[----:B------:R-:W-:Y:S02]  /*7f70*/  HGMMA.64x16x16.F32.BF16 R88, gdesc[UR48].tnspA.tnspB, R88 ;  /* 0x60200000305879f0 */ /* 0x000fe40008701858 */
[----:B------:R-:W-:Y:S01]  /*7f80*/  R2UR UR24, R25 ;  /* 0x00000000191872ca */ /* 0x000fe200000e0000 */
[----:B------:R-:W-:-:S02]  /*7f90*/  VIADD R25, R24, 0x120 ;  /* 0x0000012018197836 */ /* 0x000fc40000000000 */
[C---:B------:R-:W-:Y:S01]  /*7fa0*/  VIADD R26, R24.reuse, 0x20 ;  /* 0x00000020181a7836 */ /* 0x040fe20000000000 */
[----:B------:R-:W-:Y:S01]  /*7fb0*/  UMOV UR5, 0x40000040 ;  /* 0x4000004000057882 */ /* 0x000fe20000000000 */
[----:B------:R-:W-:Y:S01]  /*7fc0*/  IMAD.U32 R226, RZ, RZ, UR10 ;  /* 0x0000000affe27e24 */ /* 0x000fe2000f8e00ff */
[----:B------:R-:W-:Y:S01]  /*7fd0*/  R2UR UR38, R25 ;  /* 0x00000000192672ca */ /* 0x000fe200000e0000 */
[----:B------:R-:W-:Y:S01]  /*7fe0*/  VIADD R25, R24, 0x1a0 ;  /* 0x000001a018197836 */ /* 0x000fe20000000000 */
[----:B------:R-:W-:Y:S01]  /*7ff0*/  R2UR UR26, R26 ;  /* 0x000000001a1a72ca */ /* 0x000fe200000e0000 */
[C---:B------:R-:W-:Y:S01]  /*8000*/  VIADD R26, R24.reuse, 0xa0 ;  /* 0x000000a0181a7836 */ /* 0x040fe20000000000 */
[----:B------:R0:W-:Y:S02]  /*8010*/  REDG.E.ADD.F32x4.FTZ.RN.STRONG.GPU desc[UR56][R8.64+0x2000], R40 ;  /* 0x00200028080079a6 */ /* 0x0001e4000c10f7b8 */
[----:B------:R-:W-:Y:S01]  /*8020*/  R2UR UR34, R25 ;  /* 0x00000000192272ca */ /* 0x000fe200000e0000 */
[----:B------:R-:W-:Y:S01]  /*8030*/  VIADD R25, R24, 0x220 ;  /* 0x0000022018197836 */ /* 0x000fe20000000000 */
[----:B------:R-:W-:Y:S01]  /*8040*/  R2UR UR42, R26 ;  /* 0x000000001a2a72ca */ /* 0x000fe200000e0000 */
[----:B------:R-:W-:Y:S01]  /*8050*/  UMOV UR40, UR24 ;  /* 0x0000001800287c82 */ /* 0x000fe20008000000 */
[----:B------:R-:W-:Y:S01]  /*8060*/  UMOV UR36, UR24 ;  /* 0x0000001800247c82 */ /* 0x000fe20008000000 */
[----:B------:R-:W-:Y:S01]  /*8070*/  UMOV UR32, UR24 ;  /* 0x0000001800207c82 */ /* 0x000fe20008000000 */
[----:B------:R-:W-:Y:S01]  /*8080*/  R2UR UR30, R25 ;  /* 0x00000000191e72ca */ /* 0x000fe200000e0000 */
[----:B------:R-:W-:-:S02]  /*8090*/  UMOV UR28, UR24 ;  /* 0x00000018001c7c82 */ /* 0x000fc40008000000 */
[----:B------:R-:W-:Y:S01]  /*80a0*/  HGMMA.64x16x16.F32.BF16 R56, gdesc[UR24].tnspA.tnspB, R56 ;  /* 0x60200000183879f0 */ /* 0x000fe20008701838 */
[----:B------:R-:W-:Y:S01]  /*80b0*/  UMOV UR21, UR5 ;  /* 0x0000000500157c82 */ /* 0x000fe20008000000 */
[----:B------:R-:W-:Y:S01]  /*80c0*/  UMOV UR17, UR5 ;  /* 0x0000000500117c82 */ /* 0x000fe20008000000 */
[----:B------:R-:W-:-:S03]  /*80d0*/  IMAD.U32 R227, RZ, RZ, UR11 ;  /* 0x0000000bffe37e24 */ /* 0x000fc6000f8e00ff */
[----:B------:R-:W-:Y:S01]  /*80e0*/  HGMMA.64x16x16.F32.BF16 R64, gdesc[UR40].tnspA.tnspB, R64 ;  /* 0x60200000284079f0 */ /* 0x000fe20008701840 */
[----:B------:R-:W-:Y:S01]  /*80f0*/  UMOV UR13, UR5 ;  /* 0x00000005000d7c82 */ /* 0x000fe20008000000 */
[----:B------:R-:W-:Y:S01]  /*8100*/  UMOV UR9, UR5 ;  /* 0x0000000500097c82 */ /* 0x000fe20008000000 */
[----:B------:R0:W-:Y:S01]  /*8110*/  REDG.E.ADD.F32x4.FTZ.RN.STRONG.GPU desc[UR56][R8.64+0x2800], R44 ;  /* 0x0028002c080079a6 */ /* 0x0001e2000c10f7b8 */
[----:B------:R-:W-:Y:S01]  /*8120*/  HGMMA.64x16x16.F32.BF16 R72, gdesc[UR36].tnspA.tnspB, R72 ;  /* 0x60200000244879f0 */ /* 0x000fe20008701848 */
[----:B------:R-:W-:Y:S02]  /*8130*/  VIADD R25, R237, 0x180 ;  /* 0x00000180ed197836 */ /* 0x000fe40000000000 */
[----:B------:R-:W-:Y:S01]  /*8140*/  VIADD R26, R24, 0x30 ;  /* 0x00000030181a7836 */ /* 0x000fe20000000000 */
[----:B------:R-:W-:Y:S01]  /*8150*/  UMOV UR11, 0x40 ;  /* 0x00000040000b7882 */ /* 0x000fe20000000000 */
[----:B------:R0:W-:Y:S01]  /*8160*/  REDG.E.ADD.F32x4.FTZ.RN.STRONG.GPU desc[UR56][R8.64+0x3000], R48 ;  /* 0x00300030080079a6 */ /* 0x0001e2000c10f7b8 */
[----:B------:R-:W-:Y:S01]  /*8170*/  HGMMA.64x16x16.F32.BF16 R80, gdesc[UR32].tnspA.tnspB, R80 ;  /* 0x60200000205079f0 */ /* 0x000fe20008701850 */
[----:B------:R-:W-:-:S02]  /*8180*/  R2UR UR4, R25 ;  /* 0x00000000190472ca */ /* 0x000fc400000e0000 */
[----:B------:R0:W-:Y:S01]  /*8190*/  REDG.E.ADD.F32x4.FTZ.RN.STRONG.GPU desc[UR56][R8.64+0x3800], R52 ;  /* 0x00380034080079a6 */ /* 0x0001e2000c10f7b8 */
[----:B------:R-:W-:Y:S01]  /*81a0*/  VIADD R25, R24, 0x130 ;  /* 0x0000013018197836 */ /* 0x000fe20000000000 */
[----:B------:R-:W-:Y:S01]  /*81b0*/  R2UR UR6, R26 ;  /* 0x000000001a0672ca */ /* 0x000fe200000e0000 */
[C---:B------:R-:W-:Y:S01]  /*81c0*/  VIADD R26, R24.reuse, 0xb0 ;  /* 0x000000b0181a7836 */ /* 0x040fe20000000000 */
[----:B------:R-:W-:Y:S02]  /*81d0*/  HGMMA.64x16x16.F32.BF16 R88, gdesc[UR28].tnspA.tnspB, R88 ;  /* 0x602000001c5879f0 */ /* 0x000fe40008701858 */
[----:B------:R-:W-:Y:S01]  /*81e0*/  R2UR UR18, R25 ;  /* 0x00000000191272ca */ /* 0x000fe200000e0000 */
[----:B------:R-:W-:Y:S01]  /*81f0*/  VIADD R25, R24, 0x1b0 ;  /* 0x000001b018197836 */ /* 0x000fe20000000000 */
[----:B------:R-:W-:Y:S01]  /*8200*/  R2UR UR22, R26 ;  /* 0x000000001a1672ca */ /* 0x000fe200000e0000 */
[----:B------:R-:W-:-:S03]  /*8210*/  VIADD R24, R24, 0x230 ;  /* 0x0000023018187836 */ /* 0x000fc60000000000 */
        /* <DEDUP_REMOVED lines=12> */
[----:B0-----:R-:W-:Y:S05]  /*82e0*/  @P0 BRA `(.L_x_504) ;  /* 0x0000000000040947 */ /* 0x001fea0003800000 */
[----:B------:R-:W-:Y:S01]  /*82f0*/  BPT.TRAP 0x1 ;  /* 0x000000040000795c */ /* 0x000fe20000300000 */
.L_x_504:
        /* <DEDUP_REMOVED lines=71> */
[----:B------:R-:W-:Y:S01]  /*8770*/  UMOV UR5, 0x40000040 ;  /* 0x4000004000057882 */ /* 0x000fe20000000000 */
[----:B------:R-:W-:Y:S01]  /*8780*/  PLOP3.LUT P0, PT, PT, PT, UP0, 0x40, 0x0 ;  /* 0x000000000000781c */ /* 0x000fe20003f0e808 */
        /* <DEDUP_REMOVED lines=38> */
[----:B0-----:R-:W-:Y:S05]  /*89f0*/  @P0 BRA `(.L_x_505) ;  /* 0x0000000000040947 */ /* 0x001fea0003800000 */
[----:B------:R-:W-:Y:S01]  /*8a00*/  BPT.TRAP 0x1 ;  /* 0x000000040000795c */ /* 0x000fe20000300000 */
.L_x_505:
[----:B------:R-:W-:Y:S01]  /*8a10*/  VIADD R3, R3, 0x1 ;  /* 0x0000000103037836 */ /* 0x000fe20000000000 */
[----:B------:R-:W-:Y:S01]  /*8a20*/  ULOP3.LUT UR60, UR60, 0x1, URZ, 0x3c, !UPT ;  /* 0x000000013c3c7892 */ /* 0x000fe2000f8e3c3f */
[----:B------:R-:W-:Y:S02]  /*8a30*/  VIADD R2, R2, 0x1 ;  /* 0x0000000102027836 */ /* 0x000fe40000000000 */
[----:B------:R-:W-:Y:S01]  /*8a40*/  VIADD R16, R16, 0x31620 ;  /* 0x0003162010107836 */ /* 0x000fe20000000000 */
[----:B------:R-:W-:Y:S02]  /*8a50*/  ISETP.GE.AND P1, PT, R3, UR61, PT ;  /* 0x0000003d03007c0c */ /* 0x000fe4000bf26270 */
        /* <DEDUP_REMOVED lines=89> */
.L_x_485:
[----:B------:R-:W-:Y:S05]  /*8ff0*/  @P0 BRA `(.L_x_507) ;  /* 0x0000002400900947 */ /* 0x000fea0003800000 */
[----:B------:R-:W1:Y:S01]  /*9000*/  S2R R2, SR_TID.X ;  /* 0x0000000000027919 */ /* 0x000e620000002100 */
[----:B------:R-:W2:Y:S01]  /*9010*/  S2UR UR5, SR_CgaCtaId ;  /* 0x00000000000579c3 */ /* 0x000ea20000008800 */
        /* <DEDUP_REMOVED lines=15> */
[----:B--2---:R-:W-:Y:S01]  /*9110*/  ULEA UR4, UR5, UR4, 0x18 ;  /* 0x0000000405047291 */ /* 0x004fe2000f8ec03f */
[----:B------:R-:W-:-:S02]  /*9120*/  F2FP.BF16.F32.PACK_AB R145, R147, R146 ;  /* 0x000000929391723e */ /* 0x000fc400000010ff */
[----:B------:R-:W-:Y:S02]  /*9130*/  F2FP.BF16.F32.PACK_AB R208, R209, R208 ;  /* 0x000000d0d1d0723e */ /* 0x000fe400000010ff */
[----:B------:R-:W-:Y:S01]  /*9140*/  F2FP.BF16.F32.PACK_AB R56, R57, R56 ;  /* 0x000000383938723e */ /* 0x000fe200000010ff */
[----:B-1----:R-:W-:Y:S01]  /*9150*/  VIADD R2, R2, 0xffffff80 ;  /* 0xffffff8002027836 */ /* 0x002fe20000000000 */
        /* <DEDUP_REMOVED lines=12> */
[----:B------:R-:W1:Y:S01]  /*9220*/  S2R R39, SR_CTAID.X ;  /* 0x0000000000277919 */ /* 0x000e620000002500 */
[CC--:B------:R-:W-:Y:S01]  /*9230*/  LEA.HI R11, R9.reuse, R2.reuse, RZ, 0x5 ;  /* 0x00000002090b7211 */ /* 0x0c0fe200078f28ff */
[----:B------:R-:W2:Y:S01]  /*9240*/  LDC.64 R36, c[0x0][0x850] ;  /* 0x00021400ff247b82 */ /* 0x000ea20000000a00 */
        /* <DEDUP_REMOVED lines=13> */
[----:B------:R-:W3:Y:S01]  /*9320*/  LDC.64 R6, c[0x0][0x870] ;  /* 0x00021c00ff067b82 */ /* 0x000ee20000000a00 */
[----:B------:R-:W-:-:S02]  /*9330*/  SHF.R.S32.HI R9, RZ, 0x7, R9 ;  /* 0x00000007ff097819 */ /* 0x000fc40000011409 */
[----:B------:R-:W-:Y:S02]  /*9340*/  LOP3.LUT R3, R4, R3, RZ, 0x3c, !PT ;  /* 0x0000000304037212 */ /* 0x000fe400078e3cff */
[----:B------:R-:W-:Y:S01]  /*9350*/  F2FP.BF16.F32.PACK_AB R147, R151, R150 ;  /* 0x000000969793723e */ /* 0x000fe200000010ff */
[----:B------:R-:W-:Y:S01]  /*9360*/  IMAD R8, R9, 0xa, R8 ;  /* 0x0000000a09087824 */ /* 0x000fe200078e0208 */
[----:B------:R-:W-:Y:S01]  /*9370*/  F2FP.BF16.F32.PACK_AB R153, R155, R154 ;  /* 0x0000009a9b99723e */ /* 0x000fe200000010ff */
[----:B------:R-:W4:Y:S01]  /*9380*/  LDC.64 R4, c[0x0][0x870] ;  /* 0x00021c00ff047b82 */ /* 0x000f220000000a00 */
        /* <DEDUP_REMOVED lines=74> */
[----:B---3--:R-:W-:-:S03]  /*9830*/  ISETP.NE.U32.AND P0, PT, R6, RZ, PT ;  /* 0x000000ff0600720c */ /* 0x008fc60003f05070 */
[----:B------:R3:W-:Y:S01]  /*9840*/  STSM.16.MT88.4 [R3+0x7000], R128 ;  /* 0x0070008003007844 */ /* 0x0007e20000004200 */
[----:B------:R-:W-:Y:S01]  /*9850*/  BAR.SYNC.DEFER_BLOCKING 0x1, 0x100 ;  /* 0x0044000000007b1d */ /* 0x000fe20000010000 */
[----:B------:R-:W-:Y:S01]  /*9860*/  ISETP.NE.AND.EX P0, PT, R7, RZ, PT, P0 ;  /* 0x000000ff0700720c */ /* 0x000fe20003f05300 */
[----:B----4-:R-:W-:-:S06]  /*9870*/  IMAD.WIDE R6, R234, 0x4, R4 ;  /* 0x00000004ea067825 */ /* 0x010fcc00078e0204 */
[----:B------:R-:W4:Y:S06]  /*9880*/  LDC.64 R4, c[0x0][0x878] ;  /* 0x00021e00ff047b82 */ /* 0x000f2c0000000a00 */
[----:B------:R-:W2:Y:S01]  /*9890*/  @P0 LDG.E R9, desc[UR8][R6.64] ;  /* 0x0000000806090981 */ /* 0x000ea2000c1e1900 */
[----:B------:R-:W-:Y:S01]  /*98a0*/  LOP3.LUT R11, R11, 0xffffffe0, RZ, 0xc0, !PT ;  /* 0xffffffe00b0b7812 */ /* 0x000fe200078ec0ff */
[----:B------:R-:W-:Y:S01]  /*98b0*/  ULDC UR5, c[0x0][0x808] ;  /* 0x0002020000057ab9 */ /* 0x000fe20000000800 */
[----:B------:R-:W0:Y:S01]  /*98c0*/  S2UR UR7, SR_CTAID.Y ;  /* 0x00000000000779c3 */ /* 0x000e220000002600 */
[----:B------:R-:W-:Y:S01]  /*98d0*/  IMAD.U32 R8, RZ, RZ, UR5 ;  /* 0x00000005ff087e24 */ /* 0x000fe2000f8e00ff */
[----:B----4-:R-:W-:Y:S01]  /*98e0*/  ISETP.NE.U32.AND P1, PT, R4, RZ, PT ;  /* 0x000000ff0400720c */ /* 0x010fe20003f25070 */
[----:B------:R-:W-:-:S02]  /*98f0*/  IMAD.IADD R11, R2, 0x1, -R11 ;  /* 0x00000001020b7824 */ /* 0x000fc400078e0a0b */
[----:B------:R-:W-:Y:S01]  /*9900*/  IMAD.SHL.U32 R2, R0, 0x40, RZ ;  /* 0x0000004000027824 */ /* 0x000fe200078e00ff */
[----:B------:R-:W-:Y:S01]  /*9910*/  ISETP.NE.AND.EX P1, PT, R5, RZ, PT, P1 ;  /* 0x000000ff0500720c */ /* 0x000fe20003f25310 */
[----:B------:R-:W-:Y:S01]  /*9920*/  IMAD.SHL.U32 R28, R11, 0x8, RZ ;  /* 0x000000080b1c7824 */ /* 0x000fe200078e00ff */
[----:B------:R-:W-:Y:S02]  /*9930*/  SHF.R.S32.HI R10, RZ, 0x1f, R11 ;  /* 0x0000001fff0a7819 */ /* 0x000fe4000001140b */
[----:B---3--:R-:W-:Y:S02]  /*9940*/  LOP3.LUT R3, R2, 0x1c0, RZ, 0xc0, !PT ;  /* 0x000001c002037812 */ /* 0x008fe400078ec0ff */
[----:B------:R-:W-:Y:S02]  /*9950*/  LEA.HI R10, R10, R11, RZ, 0x3 ;  /* 0x0000000b0a0a7211 */ /* 0x000fe400078f18ff */
[----:B------:R-:W-:Y:S02]  /*9960*/  LOP3.LUT R2, R3, 0x38, R28, 0xf8, !PT ;  /* 0x0000003803027812 */ /* 0x000fe400078ef81c */
[----:B------:R-:W-:-:S03]  /*9970*/  SHF.R.U32.HI R3, RZ, 0x3, R3 ;  /* 0x00000003ff037819 */ /* 0x000fc60000011603 */
[----:B------:R-:W3:Y:S01]  /*9980*/  @P1 LDC.64 R4, c[0x0][0x878] ;  /* 0x00021e00ff041b82 */ /* 0x000ee20000000a00 */
[----:B------:R-:W-:Y:S02]  /*9990*/  LOP3.LUT R3, R2, R3, RZ, 0x3c, !PT ;  /* 0x0000000302037212 */ /* 0x000fe400078e3cff */
[----:B------:R-:W-:-:S05]  /*99a0*/  SHF.R.S32.HI R10, RZ, 0x3, R10 ;  /* 0x00000003ff0a7819 */ /* 0x000fca000001140a */
[----:B------:R-:W-:Y:S01]  /*99b0*/  IMAD R10, R10, 0x1400, R3 ;  /* 0x000014000a0a7824 */ /* 0x000fe200078e0203 */
[----:B------:R-:W-:Y:S01]  /*99c0*/  CS2R R2, SRZ ;  /* 0x0000000000027805 */ /* 0x000fe2000001ff00 */
[----:B---3--:R-:W-:-:S05]  /*99d0*/  @P1 IMAD.WIDE R4, R234, 0x4, R4 ;  /* 0x00000004ea041825 */ /* 0x008fca00078e0204 */
[----:B------:R3:W5:Y:S01]  /*99e0*/  @P1 LDG.E R8, desc[UR8][R4.64] ;  /* 0x0000000804081981 */ /* 0x000762000c1e1900 */
[----:B--2---:R-:W-:Y:S01]  /*99f0*/  @P0 SHF.R.S32.HI R12, RZ, 0x1f, R9 ;  /* 0x0000001fff0c0819 */ /* 0x004fe20000011409 */
[----:B01-3--:R-:W-:Y:S06]  /*9a00*/  @P1 BRA `(.L_x_508) ;  /* 0x0000000000141947 */ /* 0x00bfec0003800000 */
[----:B------:R-:W-:Y:S05]  /*9a10*/  @!P0 BRA `(.L_x_508) ;  /* 0x0000000000108947 */ /* 0x000fea0003800000 */
[----:B------:R-:W-:Y:S02]  /*9a20*/  ULDC.64 UR8, c[0x0][0x208] ;  /* 0x0000820000087ab9 */ /* 0x000fe40000000a00 */
[----:B------:R-:W2:Y:S04]  /*9a30*/  LDG.E R5, desc[UR8][R6.64] ;  /* 0x0000000806057981 */ /* 0x000ea8000c1e1900 */
[----:B-----5:R-:W2:Y:S02]  /*9a40*/  LDG.E R8, desc[UR8][R6.64+0x4] ;  /* 0x0000040806087981 */ /* 0x020ea4000c1e1900 */
[----:B--2---:R-:W-:-:S07]  /*9a50*/  IMAD.IADD R8, R8, 0x1, -R5 ;  /* 0x0000000108087824 */ /* 0x004fce00078e0a05 */
.L_x_508:
        /* <DEDUP_REMOVED lines=21> */
[----:B------:R-:W-:Y:S01]  /*9bb0*/  SHF.R.S32.HI R29, RZ, 0x1f, R28 ;  /* 0x0000001fff1d7819 */ /* 0x000fe2000001141c */
        /* <DEDUP_REMOVED lines=37> */
.L_x_510:
[----:B------:R-:W-:Y:S05]  /*9e10*/  BSYNC B1 ;  /* 0x0000000000017941 */ /* 0x000fea0003800000 */
.L_x_509:
        /* <DEDUP_REMOVED lines=16> */
.L_x_512:
[----:B------:R-:W-:Y:S05]  /*9f20*/  BSYNC B1 ;  /* 0x0000000000017941 */ /* 0x000fea0003800000 */
.L_x_511:
        /* <DEDUP_REMOVED lines=19> */
.L_x_514:
[----:B------:R-:W-:Y:S05]  /*a060*/  BSYNC B1 ;  /* 0x0000000000017941 */ /* 0x000fea0003800000 */
.L_x_513:
        /* <DEDUP_REMOVED lines=18> */
.L_x_516:
[----:B------:R-:W-:Y:S05]  /*a190*/  BSYNC B1 ;  /* 0x0000000000017941 */ /* 0x000fea0003800000 */
.L_x_515:
        /* <DEDUP_REMOVED lines=19> */
.L_x_518:
[----:B------:R-:W-:Y:S05]  /*a2d0*/  BSYNC B1 ;  /* 0x0000000000017941 */ /* 0x000fea0003800000 */
.L_x_517:
        /* <DEDUP_REMOVED lines=19> */
.L_x_520:
[----:B------:R-:W-:Y:S05]  /*a410*/  BSYNC B1 ;  /* 0x0000000000017941 */ /* 0x000fea0003800000 */
.L_x_519:
        /* <DEDUP_REMOVED lines=20> */
.L_x_522:
[----:B------:R-:W-:Y:S05]  /*a560*/  BSYNC B1 ;  /* 0x0000000000017941 */ /* 0x000fea0003800000 */
.L_x_521:
        /* <DEDUP_REMOVED lines=20> */
.L_x_524:
[----:B------:R-:W-:Y:S05]  /*a6b0*/  BSYNC B1 ;  /* 0x0000000000017941 */ /* 0x000fea0003800000 */
.L_x_523:
        /* <DEDUP_REMOVED lines=20> */
.L_x_526:
[----:B------:R-:W-:Y:S05]  /*a800*/  BSYNC B1 ;  /* 0x0000000000017941 */ /* 0x000fea0003800000 */
.L_x_525:
        /* <DEDUP_REMOVED lines=23> */
.L_x_528:
[----:B------:R-:W-:Y:S05]  /*a980*/  BSYNC B1 ;  /* 0x0000000000017941 */ /* 0x000fea0003800000 */
.L_x_527:
        /* <DEDUP_REMOVED lines=44> */
.L_x_530:
[----:B------:R-:W-:Y:S05]  /*ac50*/  BSYNC B1 ;  /* 0x0000000000017941 */ /* 0x000fea0003800000 */
.L_x_529:
        /* <DEDUP_REMOVED lines=18> */
.L_x_532:
[----:B------:R-:W-:Y:S05]  /*ad80*/  BSYNC B1 ;  /* 0x0000000000017941 */ /* 0x000fea0003800000 */
.L_x_531:
        /* <DEDUP_REMOVED lines=18> */
.L_x_534:
[----:B------:R-:W-:Y:S05]  /*aeb0*/  BSYNC B1 ;  /* 0x0000000000017941 */ /* 0x000fea0003800000 */
.L_x_533:
        /* <DEDUP_REMOVED lines=18> */
.L_x_536:
[----:B------:R-:W-:Y:S05]  /*afe0*/  BSYNC B1 ;  /* 0x0000000000017941 */ /* 0x000fea0003800000 */
.L_x_535:
        /* <DEDUP_REMOVED lines=16> */
.L_x_538:
[----:B------:R-:W-:Y:S05]  /*b0f0*/  BSYNC B1 ;  /* 0x0000000000017941 */ /* 0x000fea0003800000 */
.L_x_537:
        /* <DEDUP_REMOVED lines=16> */
.L_x_540:
[----:B------:R-:W-:Y:S05]  /*b200*/  BSYNC B1 ;  /* 0x0000000000017941 */ /* 0x000fea0003800000 */
.L_x_539:
        /* <DEDUP_REMOVED lines=16> */
.L_x_542:
[----:B------:R-:W-:Y:S05]  /*b310*/  BSYNC B1 ;  /* 0x0000000000017941 */ /* 0x000fea0003800000 */
.L_x_541:
        /* <DEDUP_REMOVED lines=16> */
.L_x_544:
[----:B------:R-:W-:Y:S05]  /*b420*/  BSYNC B1 ;  /* 0x0000000000017941 */ /* 0x000fea0003800000 */
.L_x_543:
        /* <DEDUP_REMOVED lines=16> */
.L_x_546:
[----:B------:R-:W-:Y:S05]  /*b530*/  BSYNC B1 ;  /* 0x0000000000017941 */ /* 0x000fea0003800000 */
.L_x_545:
        /* <DEDUP_REMOVED lines=16> */
.L_x_507:
[----:B------:R-:W1:Y:S01]  /*b640*/  LDC.64 R4, c[0x0][0x870] ;  /* 0x00021c00ff047b82 */ /* 0x000e620000000a00 */
[----:B------:R-:W-:-:S07]  /*b650*/  ULDC.64 UR6, c[0x0][0x208] ;  /* 0x0000820000067ab9 */ /* 0x000fce0000000a00 */
[----:B------:R-:W2:Y:S01]  /*b660*/  LDC.64 R2, c[0x0][0x870] ;  /* 0x00021c00ff027b82 */ /* 0x000ea20000000a00 */
[----:B------:R-:W3:Y:S01]  /*b670*/  S2R R8, SR_TID.X ;  /* 0x0000000000087919 */ /* 0x000ee20000002100 */
[----:B------:R-:W4:Y:S06]  /*b680*/  S2R R13, SR_CTAID.X ;  /* 0x00000000000d7919 */ /* 0x000f2c0000002500 */
[----:B------:R-:W0:Y:S01]  /*b690*/  LDC.64 R14, c[0x0][0x820] ;  /* 0x00020800ff0e7b82 */ /* 0x000e220000000a00 */
[----:B-1----:R-:W-:-:S04]  /*b6a0*/  ISETP.NE.U32.AND P1, PT, R4, RZ, PT ;  /* 0x000000ff0400720c */ /* 0x002fc80003f25070 */
[----:B------:R-:W-:Y:S01]  /*b6b0*/  ISETP.NE.AND.EX P1, PT, R5, RZ, PT, P1 ;  /* 0x000000ff0500720c */ /* 0x000fe20003f25310 */
[----:B--2---:R-:W-:Y:S02]  /*b6c0*/  IMAD.WIDE R4, R234, 0x4, R2 ;  /* 0x00000004ea047825 */ /* 0x004fe400078e0202 */
[----:B------:R-:W1:Y:S10]  /*b6d0*/  LDC.64 R2, c[0x0][0x878] ;  /* 0x00021e00ff027b82 */ /* 0x000e740000000a00 */
[----:B------:R-:W2:Y:S01]  /*b6e0*/  @P1 LDG.E R9, desc[UR6][R4.64] ;  /* 0x0000000604091981 */ /* 0x000ea2000c1e1900 */
[----:B------:R-:W-:Y:S01]  /*b6f0*/  ULDC UR4, c[0x0][0x808] ;  /* 0x0002020000047ab9 */ /* 0x000fe20000000800 */
[----:B---3--:R-:W-:Y:S01]  /*b700*/  VIADD R11, R8, 0xffffff80 ;  /* 0xffffff80080b7836 */ /* 0x008fe20000000000 */
[----:B------:R-:W3:Y:S01]  /*b710*/  S2UR UR5, SR_CTAID.Y ;  /* 0x00000000000579c3 */ /* 0x000ee20000002600 */
[----:B------:R-:W-:Y:S01]  /*b720*/  IMAD.U32 R0, RZ, RZ, UR4 ;  /* 0x00000004ff007e24 */ /* 0x000fe2000f8e00ff */
[----:B-1----:R-:W-:-:S04]  /*b730*/  ISETP.NE.U32.AND P0, PT, R2, RZ, PT ;  /* 0x000000ff0200720c */ /* 0x002fc80003f05070 */
[----:B------:R-:W-:-:S13]  /*b740*/  ISETP.NE.AND.EX P0, PT, R3, RZ, PT, P0 ;  /* 0x000000ff0300720c */ /* 0x000fda0003f05300 */
[----:B------:R-:W1:Y:S01]  /*b750*/  @P0 LDC.64 R2, c[0x0][0x878] ;  /* 0x00021e00ff020b82 */ /* 0x000e620000000a00 */
[----:B------:R-:W-:-:S04]  /*b760*/  SHF.R.S32.HI R8, RZ, 0x1f, R11 ;  /* 0x0000001fff087819 */ /* 0x000fc8000001140b */
[----:B------:R-:W-:-:S04]  /*b770*/  LEA.HI R8, R8, R11, RZ, 0x5 ;  /* 0x0000000b08087211 */ /* 0x000fc800078f28ff */
[----:B------:R-:W-:Y:S01]  /*b780*/  SHF.R.S32.HI R17, RZ, 0x5, R8 ;  /* 0x00000005ff117819 */ /* 0x000fe20000011408 */
[----:B-1----:R-:W-:Y:S01]  /*b790*/  @P0 IMAD.WIDE R6, R234, 0x4, R2 ;  /* 0x00000004ea060825 */ /* 0x002fe200078e0202 */
[----:B------:R-:W-:-:S04]  /*b7a0*/  CS2R R2, SRZ ;  /* 0x0000000000027805 */ /* 0x000fc8000001ff00 */
[----:B------:R1:W5:Y:S01]  /*b7b0*/  @P0 LDG.E R0, desc[UR6][R6.64] ;  /* 0x0000000606000981 */ /* 0x000362000c1e1900 */
[--C-:B--2---:R-:W-:Y:S01]  /*b7c0*/  @P1 SHF.R.S32.HI R3, RZ, 0x1f, R9.reuse ;  /* 0x0000001fff031819 */ /* 0x104fe20000011409 */
[----:B------:R-:W-:Y:S01]  /*b7d0*/  @P1 IMAD.MOV.U32 R2, RZ, RZ, R9 ;  /* 0x000000ffff021224 */ /* 0x000fe200078e0009 */
[----:B01-34-:R-:W-:Y:S06]  /*b7e0*/  @P0 BRA `(.L_x_547) ;  /* 0x0000000000140947 */ /* 0x01bfec0003800000 */
[----:B------:R-:W-:Y:S05]  /*b7f0*/  @!P1 BRA `(.L_x_547) ;  /* 0x0000000000109947 */ /* 0x000fea0003800000 */
[----:B------:R-:W-:Y:S02]  /*b800*/  ULDC.64 UR6, c[0x0][0x208] ;  /* 0x0000820000067ab9 */ /* 0x000fe40000000a00 */
[----:B------:R-:W2:Y:S04]  /*b810*/  LDG.E R7, desc[UR6][R4.64] ;  /* 0x0000000604077981 */ /* 0x000ea8000c1e1900 */
[----:B-----5:R-:W2:Y:S02]  /*b820*/  LDG.E R0, desc[UR6][R4.64+0x4] ;  /* 0x0000040604007981 */ /* 0x020ea4000c1e1900 */
[----:B--2---:R-:W-:-:S07]  /*b830*/  IMAD.IADD R0, R0, 0x1, -R7 ;  /* 0x0000000100007824 */ /* 0x004fce00078e0a07 */
.L_x_547:
[----:B------:R-:W-:Y:S01]  /*b840*/  LOP3.LUT R4, R8, 0x1fffffe0, RZ, 0xc0, !PT ;  /* 0x1fffffe008047812 */ /* 0x000fe200078ec0ff */
[----:B------:R-:W-:Y:S01]  /*b850*/  USHF.R.S32.HI UR6, URZ, 0x1f, UR5 ;  /* 0x0000001f3f067899 */ /* 0x000fe20008011405 */
[----:B-----5:R-:W-:Y:S01]  /*b860*/  IMAD R12, R13, -0x50, R0 ;  /* 0xffffffb00d0c7824 */ /* 0x020fe200078e0200 */
[C---:B------:R-:W-:Y:S01]  /*b870*/  IADD3 R2, P0, R17.reuse, R2, RZ ;  /* 0x0000000211027210 */ /* 0x040fe20007f1e0ff */
[----:B------:R-:W-:Y:S01]  /*b880*/  VIADD R5, R17, 0x8 ;  /* 0x0000000811057836 */ /* 0x000fe20000000000 */
[----:B------:R-:W0:Y:S01]  /*b890*/  LDC.64 R20, c[0x0][0x850] ;  /* 0x00021400ff147b82 */ /* 0x000e220000000a00 */
[----:B------:R-:W-:Y:S01]  /*b8a0*/  IMAD.IADD R4, R11, 0x1, -R4 ;  /* 0x000000010b047824 */ /* 0x000fe200078e0a04 */
[----:B------:R-:W-:Y:S01]  /*b8b0*/  LEA.HI.X.SX32 R3, R17, R3, 0x1, P0 ;  /* 0x0000000311037211 */ /* 0x000fe200000f0eff */
[----:B------:R-:W-:Y:S01]  /*b8c0*/  IMAD R0, R14, UR6, RZ ;  /* 0x000000060e007c24 */ /* 0x000fe2000f8e02ff */
[-C--:B------:R-:W-:Y:S01]  /*b8d0*/  ISETP.GE.AND P6, PT, R5, R12.reuse, PT ;  /* 0x0000000c0500720c */ /* 0x080fe20003fc6270 */
[----:B------:R-:W-:Y:S01]  /*b8e0*/  IMAD.SHL.U32 R4, R4, 0x8, RZ ;  /* 0x0000000804047824 */ /* 0x000fe200078e00ff */
[CC--:B------:R-:W-:Y:S01]  /*b8f0*/  ISETP.GE.AND P0, PT, R17.reuse, R12.reuse, PT ;  /* 0x0000000c1100720c */ /* 0x0c0fe20003f06270 */
[----:B------:R-:W-:Y:S01]  /*b900*/  VIADD R7, R17, 0x10 ;  /* 0x0000001011077836 */ /* 0x000fe20000000000 */
[----:B------:R-:W-:Y:S01]  /*b910*/  ULDC UR7, c[0x0][0x80c] ;  /* 0x0002030000077ab9 */ /* 0x000fe20000000800 */
[----:B------:R-:W-:Y:S01]  /*b920*/  IMAD R15, R15, UR5, R0 ;  /* 0x000000050f0f7c24 */ /* 0x000fe2000f8e0200 */
[----:B------:R-:W-:Y:S01]  /*b930*/  SHF.R.S32.HI R5, RZ, 0x1f, R4 ;  /* 0x0000001fff057819 */ /* 0x000fe20000011404 */
[----:B------:R-:W-:Y:S01]  /*b940*/  VIADD R9, R17, 0x18 ;  /* 0x0000001811097836 */ /* 0x000fe20000000000 */
[----:B------:R-:W-:Y:S01]  /*b950*/  SHF.R.S32.HI R0, RZ, 0x1f, R234 ;  /* 0x0000001fff007819 */ /* 0x000fe200000114ea */
[----:B------:R-:W-:Y:S01]  /*b960*/  ULDC.64 UR8, c[0x0][0x828] ;  /* 0x00020a0000087ab9 */ /* 0x000fe20000000a00 */
[-C--:B------:R-:W-:Y:S01]  /*b970*/  ISETP.GE.AND P5, PT, R7, R12.reuse, PT ;  /* 0x0000000c0700720c */ /* 0x080fe20003fa6270 */
[----:B------:R-:W-:Y:S01]  /*b980*/  IMAD.WIDE.U32 R6, R14, UR5, R4 ;  /* 0x000000050e067c25 */ /* 0x000fe2000f8e0004 */
[----:B------:R-:W-:Y:S01]  /*b990*/  ISETP.GE.OR P2, PT, R4, UR7, P0 ;  /* 0x0000000704007c0c */ /* 0x000fe20008746670 */
[----:B------:R-:W-:Y:S01]  /*b9a0*/  BSSY B1, `(.L_x_548) ;  /* 0x000001d000017945 */ /* 0x000fe20003800000 */
[----:B------:R-:W-:Y:S01]  /*b9b0*/  SEL R14, R0, RZ, !P1 ;  /* 0x000000ff000e7207 */ /* 0x000fe20004800000 */
[----:B------:R-:W-:Y:S01]  /*b9c0*/  IMAD.IADD R7, R15, 0x1, R7 ;  /* 0x000000010f077824 */ /* 0x000fe200078e0207 */
[-C--:B------:R-:W-:Y:S01]  /*b9d0*/  ISETP.GE.AND P4, PT, R9, R12.reuse, PT ;  /* 0x0000000c0900720c */ /* 0x080fe20003f86270 */
[----:B------:R-:W-:Y:S01]  /*b9e0*/  VIADD R9, R17, 0x20 ;  /* 0x0000002011097836 */ /* 0x000fe20000000000 */
[----:B------:R-:W-:Y:S01]  /*b9f0*/  SEL R15, R234, RZ, !P1 ;  /* 0x000000ffea0f7207 */ /* 0x000fe20004800000 */
[----:B------:R-:W-:Y:S01]  /*ba00*/  IMAD R0, R14, UR8, RZ ;  /* 0x000000080e007c24 */ /* 0x000fe2000f8e02ff */
[----:B------:R-:W-:Y:S01]  /*ba10*/  P2R R16, PR, RZ, 0x40 ;  /* 0x00000040ff107803 */ /* 0x000fe20000000000 */
[----:B------:R-:W-:Y:S01]  /*ba20*/  IMAD.WIDE R2, R13, 0x50, R2 ;  /* 0x000000500d027825 */ /* 0x000fe200078e0202 */
[----:B------:R-:W-:-:S02]  /*ba30*/  ISETP.GE.AND P3, PT, R9, R12, PT ;  /* 0x0000000c0900720c */ /* 0x000fc40003f66270 */
[----:B------:R-:W-:Y:S01]  /*ba40*/  P2R R18, PR, RZ, 0x20 ;  /* 0x00000020ff127803 */ /* 0x000fe20000000000 */
[C---:B------:R-:W-:Y:S01]  /*ba50*/  IMAD R9, R15.reuse, UR9, R0 ;  /* 0x000000090f097c24 */ /* 0x040fe2000f8e0200 */
[----:B------:R-:W-:Y:S01]  /*ba60*/  P2R R22, PR, RZ, 0x10 ;  /* 0x00000010ff167803 */ /* 0x000fe20000000000 */
[----:B------:R-:W-:Y:S01]  /*ba70*/  IMAD.WIDE.U32 R10, R15, UR8, R6 ;  /* 0x000000080f0a7c25 */ /* 0x000fe2000f8e0006 */
[----:B------:R-:W-:Y:S02]  /*ba80*/  P2R R24, PR, RZ, 0x8 ;  /* 0x00000008ff187803 */ /* 0x000fe40000000000 */
[----:B------:R-:W-:Y:S01]  /*ba90*/  ISETP.GE.OR P1, PT, R4, UR7, P6 ;  /* 0x0000000704007c0c */ /* 0x000fe2000b726670 */
[----:B------:R-:W-:Y:S01]  /*baa0*/  IMAD.IADD R9, R11, 0x1, R9 ;  /* 0x000000010b097824 */ /* 0x000fe200078e0209 */
[----:B------:R-:W-:Y:S11]  /*bab0*/  @P2 BRA `(.L_x_549) ;  /* 0x00000000002c2947 */ /* 0x000ff60003800000 */
        /* <DEDUP_REMOVED lines=11> */
.L_x_549:
[----:B------:R-:W-:Y:S05]  /*bb70*/  BSYNC B1 ;  /* 0x0000000000017941 */ /* 0x000fea0003800000 */
.L_x_548:
        /* <DEDUP_REMOVED lines=17> */
.L_x_551:
[----:B------:R-:W-:Y:S05]  /*bc90*/  BSYNC B1 ;  /* 0x0000000000017941 */ /* 0x000fea0003800000 */
.L_x_550:
        /* <DEDUP_REMOVED lines=17> */
.L_x_553:
[----:B------:R-:W-:Y:S05]  /*bdb0*/  BSYNC B1 ;  /* 0x0000000000017941 */ /* 0x000fea0003800000 */
.L_x_552:
        /* <DEDUP_REMOVED lines=18> */
.L_x_555:
[----:B------:R-:W-:Y:S05]  /*bee0*/  BSYNC B1 ;  /* 0x0000000000017941 */ /* 0x000fea0003800000 */
.L_x_554:
        /* <DEDUP_REMOVED lines=17> */
.L_x_557:
[----:B------:R-:W-:Y:S05]  /*c000*/  BSYNC B1 ;  /* 0x0000000000017941 */ /* 0x000fea0003800000 */
.L_x_556:
        /* <DEDUP_REMOVED lines=20> */
.L_x_559:
[----:B------:R-:W-:Y:S05]  /*c150*/  BSYNC B1 ;  /* 0x0000000000017941 */ /* 0x000fea0003800000 */
.L_x_558:
        /* <DEDUP_REMOVED lines=22> */
.L_x_561:
[----:B------:R-:W-:Y:S05]  /*c2c0*/  BSYNC B1 ;  /* 0x0000000000017941 */ /* 0x000fea0003800000 */
.L_x_560:
        /* <DEDUP_REMOVED lines=18> */
.L_x_563:
[----:B------:R-:W-:Y:S05]  /*c3f0*/  BSYNC B1 ;  /* 0x0000000000017941 */ /* 0x000fea0003800000 */
.L_x_562:
        /* <DEDUP_REMOVED lines=18> */
.L_x_565:
[----:B------:R-:W-:Y:S05]  /*c520*/  BSYNC B1 ;  /* 0x0000000000017941 */ /* 0x000fea0003800000 */
.L_x_564:
        /* <DEDUP_REMOVED lines=18> */
.L_x_567:
[----:B------:R-:W-:Y:S05]  /*c650*/  BSYNC B1 ;  /* 0x0000000000017941 */ /* 0x000fea0003800000 */
.L_x_566:
        /* <DEDUP_REMOVED lines=43> */
.L_x_569:
[----:B------:R-:W-:Y:S05]  /*c910*/  BSYNC B1 ;  /* 0x0000000000017941 */ /* 0x000fea0003800000 */
.L_x_568:
        /* <DEDUP_REMOVED lines=17> */
.L_x_571:
[----:B------:R-:W-:Y:S05]  /*ca30*/  BSYNC B1 ;  /* 0x0000000000017941 */ /* 0x000fea0003800000 */
.L_x_570:
        /* <DEDUP_REMOVED lines=17> */
.L_x_573:
[----:B------:R-:W-:Y:S05]  /*cb50*/  BSYNC B1 ;  /* 0x0000000000017941 */ /* 0x000fea0003800000 */
.L_x_572:
        /* <DEDUP_REMOVED lines=17> */
.L_x_575:
[----:B------:R-:W-:Y:S05]  /*cc70*/  BSYNC B1 ;  /* 0x0000000000017941 */ /* 0x000fea0003800000 */
.L_x_574:
        /* <DEDUP_REMOVED lines=16> */
.L_x_577:
[----:B------:R-:W-:Y:S05]  /*cd80*/  BSYNC B1 ;  /* 0x0000000000017941 */ /* 0x000fea0003800000 */
.L_x_576:
        /* <DEDUP_REMOVED lines=16> */
.L_x_579:
[----:B------:R-:W-:Y:S05]  /*ce90*/  BSYNC B1 ;  /* 0x0000000000017941 */ /* 0x000fea0003800000 */
.L_x_578:
        /* <DEDUP_REMOVED lines=16> */
.L_x_581:
[----:B------:R-:W-:Y:S05]  /*cfa0*/  BSYNC B1 ;  /* 0x0000000000017941 */ /* 0x000fea0003800000 */
.L_x_580:
        /* <DEDUP_REMOVED lines=16> */
.L_x_583:
[----:B------:R-:W-:Y:S05]  /*d0b0*/  BSYNC B1 ;  /* 0x0000000000017941 */ /* 0x000fea0003800000 */
.L_x_582:
        /* <DEDUP_REMOVED lines=16> */
.L_x_585:
[----:B------:R-:W-:Y:S05]  /*d1c0*/  BSYNC B1 ;  /* 0x0000000000017941 */ /* 0x000fea0003800000 */
.L_x_584:
        /* <DEDUP_REMOVED lines=16> */
.L_x_475:
[----:B------:R-:W-:-:S08]  /*d2d0*/  NOP ;  /* 0x0000000000007918 */ /* 0x000fd00000000000 */
[----:B------:R-:W0:-:S00]  /*d2e0*/  USETMAXREG.DEALLOC.CTAPOOL 0x18 ;  /* 0x00000018000079c8 */ /* 0x000e0000080e0500 */
[----:B0-----:R-:W-:-:S06]  /*d2f0*/  LOP3.LUT R0, R0, 0x3, RZ, 0xc0, !PT ;  /* 0x0000000300007812 */ /* 0x001fcc00078ec0ff */
[----:B------:R-:W0:Y:S02]  /*d300*/  SHFL.IDX PT, R0, R0, RZ, 0x1f ;  /* 0x00001fff00007589 */ /* 0x000e2400000e0000 */
[----:B0-----:R-:W-:-:S13]  /*d310*/  ISETP.NE.AND P0, PT, R0, RZ, PT ;  /* 0x000000ff0000720c */ /* 0x001fda0003f05270 */
[----:B------:R-:W-:Y:S05]  /*d320*/  @P0 BRA `(.L_x_480) ;  /* 0x0000002000b80947 */ /* 0x000fea0003800000 */
[----:B------:R-:W-:Y:S01]  /*d330*/  ULDC.64 UR4, c[0x0][0x8d8] ;  /* 0x0002360000047ab9 */ /* 0x000fe20000000a00 */
[----:B------:R-:W0:Y:S01]  /*d340*/  S2UR UR10, SR_CTAID.X ;  /* 0x00000000000a79c3 */ /* 0x000e220000002500 */
[----:B------:R-:W-:-:S04]  /*d350*/  ISETP.NE.U32.AND P0, PT, RZ, UR4, PT ;  /* 0x00000004ff007c0c */ /* 0x000fc8000bf05070 */
[----:B------:R-:W-:-:S03]  /*d360*/  ISETP.NE.AND.EX P0, PT, RZ, UR5, PT, P0 ;  /* 0x00000005ff007c0c */ /* 0x000fc6000bf05300 */
[----:B------:R-:W1:Y:S08]  /*d370*/  S2UR UR21, SR_CTAID.Z ;  /* 0x00000000001579c3 */ /* 0x000e700000002700 */
[----:B------:R-:W2:Y:S02]  /*d380*/  S2UR UR20, SR_CTAID.Y ;  /* 0x00000000001479c3 */ /* 0x000ea40000002600 */
[----:B------:R-:W-:Y:S05]  /*d390*/  @!P0 BRA `(.L_x_586) ;  /* 0x0000000000208947 */ /* 0x000fea0003800000 */
[----:B------:R-:W-:Y:S01]  /*d3a0*/  ULDC.64 UR4, c[0x0][0x8d8] ;  /* 0x0002360000047ab9 */ /* 0x000fe20000000a00 */
[----:B------:R-:W-:Y:S01]  /*d3b0*/  ULDC.64 UR6, c[0x0][0x208] ;  /* 0x0000820000067ab9 */ /* 0x000fe20000000a00 */
[----:B-1----:R-:W-:-:S06]  /*d3c0*/  UIMAD.WIDE UR4, UR21, 0x4, UR4 ;  /* 0x00000004150478a5 */ /* 0x002fcc000f8e0204 */
[----:B------:R-:W-:Y:S02]  /*d3d0*/  IMAD.U32 R2, RZ, RZ, UR4 ;  /* 0x00000004ff027e24 */ /* 0x000fe4000f8e00ff */
[----:B------:R-:W-:-:S05]  /*d3e0*/  IMAD.U32 R3, RZ, RZ, UR5 ;  /* 0x00000005ff037e24 */ /* 0x000fca000f8e00ff */
[----:B------:R-:W3:Y:S02]  /*d3f0*/  LDG.E R2, desc[UR6][R2.64] ;  /* 0x0000000602027981 */ /* 0x000ee4000c1e1900 */
[----:B---3--:R-:W-:Y:S01]  /*d400*/  R2UR UR5, R2 ;  /* 0x00000000020572ca */ /* 0x008fe200000e0000 */
[----:B------:R-:W-:-:S14]  /*d410*/  BRA `(.L_x_587) ;  /* 0x0000000000407947 */ /* 0x000fdc0003800000 */
.L_x_586:
[----:B------:R-:W-:Y:S02]  /*d420*/  ULDC.64 UR4, c[0x0][0x8d0] ;  /* 0x0002340000047ab9 */ /* 0x000fe40000000a00 */
[----:B------:R-:W-:-:S04]  /*d430*/  ISETP.NE.U32.AND P0, PT, RZ, UR4, PT ;  /* 0x00000004ff007c0c */ /* 0x000fc8000bf05070 */
[----:B------:R-:W-:-:S13]  /*d440*/  ISETP.NE.AND.EX P0, PT, RZ, UR5, PT, P0 ;  /* 0x00000005ff007c0c */ /* 0x000fda000bf05300 */
[----:B------:R-:W-:Y:S05]  /*d450*/  @!P0 BRA `(.L_x_588) ;  /* 0x00000000002c8947 */ /* 0x000fea0003800000 */
[----:B------:R-:W-:Y:S01]  /*d460*/  ULDC.64 UR4, c[0x0][0x8d0] ;  /* 0x0002340000047ab9 */ /* 0x000fe20000000a00 */
[----:B------:R-:W-:Y:S01]  /*d470*/  ULDC.64 UR6, c[0x0][0x208] ;  /* 0x0000820000067ab9 */ /* 0x000fe20000000a00 */
[----:B-1----:R-:W-:-:S06]  /*d480*/  UIMAD.WIDE UR4, UR21, 0x4, UR4 ;  /* 0x00000004150478a5 */ /* 0x002fcc000f8e0204 */
[----:B------:R-:W-:Y:S02]  /*d490*/  IMAD.U32 R2, RZ, RZ, UR4 ;  /* 0x00000004ff027e24 */ /* 0x000fe4000f8e00ff */
[----:B------:R-:W-:-:S05]  /*d4a0*/  IMAD.U32 R3, RZ, RZ, UR5 ;  /* 0x00000005ff037e24 */ /* 0x000fca000f8e00ff */
[----:B------:R-:W3:Y:S04]  /*d4b0*/  LDG.E R0, desc[UR6][R2.64] ;  /* 0x0000000602007981 */ /* 0x000ee8000c1e1900 */
[----:B------:R-:W4:Y:S01]  /*d4c0*/  LDG.E R4, desc[UR6][R2.64+0x4] ;  /* 0x0000040602047981 */ /* 0x000f22000c1e1900 */
[----:B---3--:R-:W-:Y:S02]  /*d4d0*/  R2UR UR5, R0 ;  /* 0x00000000000572ca */ /* 0x008fe400000e0000 */
[----:B----4-:R-:W-:-:S13]  /*d4e0*/  R2UR UR4, R4 ;  /* 0x00000000040472ca */ /* 0x010fda00000e0000 */
[----:B------:R-:W-:Y:S01]  /*d4f0*/  UIADD3 UR5, -UR5, UR4, URZ ;  /* 0x0000000405057290 */ /* 0x000fe2000fffe13f */
[----:B------:R-:W-:Y:S11]  /*d500*/  BRA `(.L_x_587) ;  /* 0x0000000000047947 */ /* 0x000ff60003800000 */
.L_x_588:
[----:B------:R-:W-:-:S05]  /*d510*/  ULDC UR5, c[0x0][0x8bc] ;  /* 0x00022f0000057ab9 */ /* 0x000fca0000000800 */
.L_x_587:
[----:B0-----:R-:W-:Y:S01]  /*d520*/  UIMAD UR4, UR10, 0x50, URZ ;  /* 0x000000500a0478a4 */ /* 0x001fe2000f8e023f */
[----:B------:R-:W-:Y:S02]  /*d530*/  IMAD.MOV.U32 R4, RZ, RZ, 0x1 ;  /* 0x00000001ff047424 */ /* 0x000fe400078e00ff */
[----:B------:R-:W-:Y:S01]  /*d540*/  IMAD.MOV.U32 R12, RZ, RZ, RZ ;  /* 0x000000ffff0c7224 */ /* 0x000fe200078e00ff */
[----:B------:R-:W-:Y:S01]  /*d550*/  UISETP.GE.AND UP0, UPT, UR4, UR5, UPT ;  /* 0x000000050400728c */ /* 0x000fe2000bf06270 */
[----:B------:R-:W-:-:S03]  /*d560*/  IMAD.MOV.U32 R13, RZ, RZ, 0x1 ;  /* 0x00000001ff0d7424 */ /* 0x000fc600078e00ff */
[----:B-1----:R-:W-:-:S06]  /*d570*/  USEL UR21, UR21, 0xffffffff, !UP0 ;  /* 0xffffffff15157887 */ /* 0x002fcc000c000000 */
[----:B------:R-:W-:-:S13]  /*d580*/  ISETP.LE.AND P0, PT, RZ, UR21, PT ;  /* 0x00000015ff007c0c */ /* 0x000fda000bf03270 */
[----:B------:R-:W-:Y:S05]  /*d590*/  @!P0 BRA `(.L_x_589) ;  /* 0x0000001c00948947 */ /* 0x000fea0003800000 */
[----:B------:R-:W-:Y:S01]  /*d5a0*/  ULDC.64 UR14, c[0x0][0x770] ;  /* 0x0001dc00000e7ab9 */ /* 0x000fe20000000a00 */
[----:B------:R-:W-:Y:S01]  /*d5b0*/  ULDC.64 UR8, c[0x0][0x770] ;  /* 0x0001dc0000087ab9 */ /* 0x000fe20000000a00 */
[----:B------:R-:W-:Y:S02]  /*d5c0*/  UISETP.NE.U32.AND UP1, UPT, UR14, URZ, UPT ;  /* 0x0000003f0e00728c */ /* 0x000fe4000bf25070 */
[----:B------:R-:W-:Y:S02]  /*d5d0*/  UIMAD.WIDE UR8, UR21, 0x4, UR8 ;  /* 0x00000004150878a5 */ /* 0x000fe4000f8e0208 */
[----:B------:R-:W-:Y:S01]  /*d5e0*/  UISETP.NE.AND.EX UP1, UPT, UR15, URZ, UPT, UP1 ;  /* 0x0000003f0f00728c */ /* 0x000fe2000bf25310 */
[----:B------:R-:W-:Y:S01]  /*d5f0*/  ULDC.64 UR16, c[0x0][0x208] ;  /* 0x0000820000107ab9 */ /* 0x000fe20000000a00 */
[----:B------:R-:W-:Y:S02]  /*d600*/  ULDC.64 UR6, c[0x0][0x778] ;  /* 0x0001de0000067ab9 */ /* 0x000fe40000000a00 */
[----:B------:R-:W-:Y:S01]  /*d610*/  IMAD.U32 R2, RZ, RZ, UR8 ;  /* 0x00000008ff027e24 */ /* 0x000fe2000f8e00ff */
[----:B------:R-:W-:Y:S01]  /*d620*/  ULDC.64 UR12, c[0x0][0x780] ;  /* 0x0001e000000c7ab9 */ /* 0x000fe20000000a00 */
[----:B------:R-:W-:Y:S01]  /*d630*/  PLOP3.LUT P1, PT, PT, PT, UP1, 0x80, 0x0 ;  /* 0x000000000000781c */ /* 0x000fe20003f2f018 */
[----:B------:R-:W-:Y:S01]  /*d640*/  IMAD.U32 R3, RZ, RZ, UR9 ;  /* 0x00000009ff037e24 */ /* 0x000fe2000f8e00ff */
[----:B------:R-:W-:-:S02]  /*d650*/  UISETP.NE.U32.AND UP0, UPT, UR6, URZ, UPT ;  /* 0x0000003f0600728c */ /* 0x000fc4000bf05070 */
[----:B------:R-:W-:Y:S02]  /*d660*/  UISETP.NE.U32.AND UP2, UPT, UR12, URZ, UPT ;  /* 0x0000003f0c00728c */ /* 0x000fe4000bf45070 */
[----:B------:R-:W-:Y:S02]  /*d670*/  UISETP.NE.AND.EX UP0, UPT, UR7, URZ, UPT, UP0 ;  /* 0x0000003f0700728c */ /* 0x000fe4000bf05300 */
[----:B------:R-:W-:-:S03]  /*d680*/  UISETP.NE.AND.EX UP2, UPT, UR13, URZ, UPT, UP2 ;  /* 0x0000003f0d00728c */ /* 0x000fc6000bf45320 */
[----:B------:R-:W-:Y:S02]  /*d690*/  ULDC.64 UR12, c[0x0][0x778] ;  /* 0x0001de00000c7ab9 */ /* 0x000fe40000000a00 */
[----:B------:R-:W3:Y:S01]  /*d6a0*/  @P1 LDG.E R7, desc[UR16][R2.64] ;  /* 0x0000001002071981 */ /* 0x000ee2000c1e1900 */
[----:B------:R-:W-:Y:S01]  /*d6b0*/  PLOP3.LUT P2, PT, PT, PT, UP0, 0x80, 0x0 ;  /* 0x000000000000781c */ /* 0x000fe20003f4f008 */
[----:B------:R-:W-:Y:S01]  /*d6c0*/  UIMAD.WIDE UR12, UR21, 0x4, UR12 ;  /* 0x00000004150c78a5 */ /* 0x000fe2000f8e020c */
[----:B------:R-:W-:Y:S01]  /*d6d0*/  PLOP3.LUT P3, PT, PT, PT, UP2, 0x80, 0x0 ;  /* 0x000000000000781c */ /* 0x000fe20003f6f028 */
[----:B------:R0:W4:Y:S02]  /*d6e0*/  @P1 LDG.E R0, desc[UR16][R2.64] ;  /* 0x0000001002001981 */ /* 0x000124000c1e1900 */
[----:B------:R-:W-:Y:S02]  /*d6f0*/  @UP2 ULDC.64 UR6, c[0x0][0x780] ;  /* 0x0001e00000062ab9 */ /* 0x000fe40000000a00 */
[----:B------:R-:W-:Y:S01]  /*d700*/  @UP2 UIMAD.WIDE UR6, UR21, 0x4, UR6 ;  /* 0x00000004150628a5 */ /* 0x000fe2000f8e0206 */
[----:B0-----:R-:W-:-:S02]  /*d710*/  IMAD.U32 R2, RZ, RZ, UR12 ;  /* 0x0000000cff027e24 */ /* 0x001fc4000f8e00ff */
[----:B------:R-:W-:-:S05]  /*d720*/  IMAD.U32 R3, RZ, RZ, UR13 ;  /* 0x0000000dff037e24 */ /* 0x000fca000f8e00ff */
[----:B------:R0:W5:Y:S02]  /*d730*/  @P2 LDG.E R5, desc[UR16][R2.64] ;  /* 0x0000001002052981 */ /* 0x000164000c1e1900 */
[----:B0-----:R-:W-:Y:S02]  /*d740*/  IMAD.U32 R2, RZ, RZ, UR6 ;  /* 0x00000006ff027e24 */ /* 0x001fe4000f8e00ff */
[----:B------:R-:W-:-:S05]  /*d750*/  IMAD.U32 R3, RZ, RZ, UR7 ;  /* 0x00000007ff037e24 */ /* 0x000fca000f8e00ff */
[----:B------:R-:W2:Y:S01]  /*d760*/  @P3 LDG.E R6, desc[UR16][R2.64] ;  /* 0x0000001002063981 */ /* 0x000ea2000c1e1900 */
[----:B------:R-:W-:Y:S01]  /*d770*/  ULDC.64 UR16, c[0x0][0x788] ;  /* 0x0001e20000107ab9 */ /* 0x000fe20000000a00 */
[----:B------:R-:W-:Y:S01]  /*d780*/  UMOV UR54, URZ ;  /* 0x0000003f00367c82 */ /* 0x000fe20008000000 */
[----:B------:R-:W-:Y:S01]  /*d790*/  ISETP.NE.U32.AND P0, PT, RZ, UR16, PT ;  /* 0x00000010ff007c0c */ /* 0x000fe2000bf05070 */
[----:B------:R-:W-:-:S03]  /*d7a0*/  UMOV UR11, URZ ;  /* 0x0000003f000b7c82 */ /* 0x000fc60008000000 */
[----:B------:R-:W-:Y:S02]  /*d7b0*/  ISETP.NE.AND.EX P0, PT, RZ, UR17, PT, P0 ;  /* 0x00000011ff007c0c */ /* 0x000fe4000bf05300 */
[----:B---3--:R-:W-:Y:S02]  /*d7c0*/  @P1 R2UR UR5, R7 ;  /* 0x00000000070512ca */ /* 0x008fe400000e0000 */
[----:B----4-:R-:W-:-:S11]  /*d7d0*/  @P1 R2UR UR54, R0 ;  /* 0x00000000003612ca */ /* 0x010fd600000e0000 */
[----:B------:R-:W-:-:S04]  /*d7e0*/  @UP1 ULEA UR5, UR21, UR5, 0x6 ;  /* 0x0000000515051291 */ /* 0x000fc8000f8e303f */
[----:B------:R-:W-:-:S04]  /*d7f0*/  @UP1 USHF.R.S32.HI UR6, URZ, 0x1f, UR5 ;  /* 0x0000001f3f061899 */ /* 0x000fc80008011405 */
[----:B------:R-:W-:Y:S01]  /*d800*/  @UP1 ULEA.HI UR6, UR6, UR5, URZ, 0x6 ;  /* 0x0000000506061291 */ /* 0x000fe2000f8f303f */
[----:B-----5:R-:W-:Y:S02]  /*d810*/  @P2 R2UR UR11, R5 ;  /* 0x00000000050b22ca */ /* 0x020fe400000e0000 */
[----:B------:R-:W-:Y:S01]  /*d820*/  ULDC UR5, c[0x0][0x280] ;  /* 0x0000a00000057ab9 */ /* 0x000fe20000000800 */
[----:B------:R-:W-:-:S04]  /*d830*/  @UP1 ULOP3.LUT UR7, UR6, 0xffffffc0, URZ, 0xc0, !UPT ;  /* 0xffffffc006071892 */ /* 0x000fc8000f8ec03f */
[----:B------:R-:W-:Y:S01]  /*d840*/  @UP1 USHF.R.S32.HI UR16, URZ, 0x1f, UR7 ;  /* 0x0000001f3f101899 */ /* 0x000fe20008011407 */
[----:B--2---:R-:W-:Y:S01]  /*d850*/  @P3 R2UR UR5, R6 ;  /* 0x00000000060532ca */ /* 0x004fe200000e0000 */
[----:B------:R-:W-:-:S14]  /*d860*/  @P3 BRA `(.L_x_590) ;  /* 0x0000000000243947 */ /* 0x000fdc0003800000 */
[----:B------:R-:W-:Y:S05]  /*d870*/  @!P1 BRA `(.L_x_590) ;  /* 0x0000000000209947 */ /* 0x000fea0003800000 */
[----:B------:R-:W-:Y:S01]  /*d880*/  IMAD.U32 R2, RZ, RZ, UR8 ;  /* 0x00000008ff027e24 */ /* 0x000fe2000f8e00ff */
[----:B------:R-:W-:Y:S01]  /*d890*/  ULDC.64 UR18, c[0x0][0x208] ;  /* 0x0000820000127ab9 */ /* 0x000fe20000000a00 */
[----:B------:R-:W-:-:S05]  /*d8a0*/  IMAD.U32 R3, RZ, RZ, UR9 ;  /* 0x00000009ff037e24 */ /* 0x000fca000f8e00ff */
[----:B------:R-:W2:Y:S04]  /*d8b0*/  LDG.E R0, desc[UR18][R2.64] ;  /* 0x0000001202007981 */ /* 0x000ea8000c1e1900 */
[----:B------:R-:W3:Y:S01]  /*d8c0*/  LDG.E R5, desc[UR18][R2.64+0x4] ;  /* 0x0000041202057981 */ /* 0x000ee2000c1e1900 */
[----:B--2---:R-:W-:Y:S02]  /*d8d0*/  R2UR UR6, R0 ;  /* 0x00000000000672ca */ /* 0x004fe400000e0000 */
[----:B---3--:R-:W-:-:S13]  /*d8e0*/  R2UR UR5, R5 ;  /* 0x00000000050572ca */ /* 0x008fda00000e0000 */
[----:B------:R-:W-:-:S12]  /*d8f0*/  UIADD3 UR5, -UR6, UR5, URZ ;  /* 0x0000000506057290 */ /* 0x000fd8000fffe13f */
.L_x_590:
[----:B------:R-:W-:Y:S01]  /*d900*/  UMOV UR38, URZ ;  /* 0x0000003f00267c82 */ /* 0x000fe20008000000 */
[----:B------:R-:W-:Y:S01]  /*d910*/  UMOV UR39, URZ ;  /* 0x0000003f00277c82 */ /* 0x000fe20008000000 */
[----:B------:R-:W-:Y:S01]  /*d920*/  ULDC UR6, c[0x0][0x290] ;  /* 0x0000a40000067ab9 */ /* 0x000fe20000000800 */
[----:B------:R-:W-:Y:S01]  /*d930*/  @UP1 UMOV UR38, UR7 ;  /* 0x0000000700261c82 */ /* 0x000fe20008000000 */
[----:B------:R-:W-:Y:S01]  /*d940*/  @UP1 UMOV UR39, UR16 ;  /* 0x0000001000271c82 */ /* 0x000fe20008000000 */
[----:B------:R-:W-:Y:S05]  /*d950*/  @!P0 BRA `(.L_x_591) ;  /* 0x0000000000208947 */ /* 0x000fea0003800000 */
[----:B------:R-:W-:Y:S01]  /*d960*/  ULDC.64 UR6, c[0x0][0x788] ;  /* 0x0001e20000067ab9 */ /* 0x000fe20000000a00 */
[----:B------:R-:W-:Y:S01]  /*d970*/  ULDC.64 UR8, c[0x0][0x208] ;  /* 0x0000820000087ab9 */ /* 0x000fe20000000a00 */
[----:B------:R-:W-:-:S06]  /*d980*/  UIMAD.WIDE UR6, UR21, 0x4, UR6 ;  /* 0x00000004150678a5 */ /* 0x000fcc000f8e0206 */
[----:B------:R-:W-:Y:S02]  /*d990*/  IMAD.U32 R2, RZ, RZ, UR6 ;  /* 0x00000006ff027e24 */ /* 0x000fe4000f8e00ff */
[----:B------:R-:W-:-:S05]  /*d9a0*/  IMAD.U32 R3, RZ, RZ, UR7 ;  /* 0x00000007ff037e24 */ /* 0x000fca000f8e00ff */
[----:B------:R-:W2:Y:S02]  /*d9b0*/  LDG.E R2, desc[UR8][R2.64] ;  /* 0x0000000802027981 */ /* 0x000ea4000c1e1900 */
[----:B--2---:R-:W-:Y:S01]  /*d9c0*/  R2UR UR6, R2 ;  /* 0x00000000020672ca */ /* 0x004fe200000e0000 */
[----:B------:R-:W-:-:S14]  /*d9d0*/  BRA `(.L_x_592) ;  /* 0x0000000000247947 */ /* 0x000fdc0003800000 */
.L_x_591:
        /* <DEDUP_REMOVED lines=9> */
.L_x_592:
[----:B------:R-:W-:Y:S01]  /*da70*/  UIADD3 UR7, -UR6, UR5, UR4 ;  /* 0x0000000506077290 */ /* 0x000fe2000fffe104 */
[----:B------:R-:W-:Y:S01]  /*da80*/  ISETP.LE.AND P0, PT, RZ, UR10, PT ;  /* 0x0000000aff007c0c */ /* 0x000fe2000bf03270 */
[----:B------:R-:W-:Y:S02]  /*da90*/  ULDC UR8, c[0x0][0x74c] ;  /* 0x0001d30000087ab9 */ /* 0x000fe40000000800 */
[----:B------:R-:W-:Y:S02]  /*daa0*/  UIADD3 UR8, UR7, -UR8, URZ ;  /* 0x8000000807087290 */ /* 0x000fe4000fffe03f */
[----:B------:R-:W-:Y:S02]  /*dab0*/  UIADD3 UR7, UR5, 0x3f, URZ ;  /* 0x0000003f05077890 */ /* 0x000fe4000fffe03f */
        /* <DEDUP_REMOVED lines=9> */
[----:B------:R-:W-:Y:S07]  /*db50*/  @!P0 BRA `(.L_x_593) ;  /* 0x00000000001c8947 */ /* 0x000fee0003800000 */
[----:B------:R-:W-:Y:S01]  /*db60*/  UIADD3 UR5, UR4, 0x8f, UR5 ;  /* 0x0000008f04057890 */ /* 0x000fe2000fffe005 */
[----:B------:R-:W-:-:S03]  /*db70*/  ULDC UR7, c[0x0][0x748] ;  /* 0x0001d20000077ab9 */ /* 0x000fc60000000800 */
[----:B------:R-:W-:-:S04]  /*db80*/  UIADD3 UR5, UR5, UR7, -UR6 ;  /* 0x0000000705057290 */ /* 0x000fc8000fffe806 */
[----:B------:R-:W-:-:S04]  /*db90*/  USHF.R.S32.HI UR6, URZ, 0x1f, UR5 ;  /* 0x0000001f3f067899 */ /* 0x000fc80008011405 */
[----:B------:R-:W-:-:S04]  /*dba0*/  ULEA.HI UR6, UR6, UR5, URZ, 0x6 ;  /* 0x0000000506067291 */ /* 0x000fc8000f8f303f */
[----:B------:R-:W-:-:S06]  /*dbb0*/  USHF.R.S32.HI UR6, URZ, 0x6, UR6 ;  /* 0x000000063f067899 */ /* 0x000fcc0008011406 */
[----:B------:R-:W-:-:S07]  /*dbc0*/  VIMNMX R10, R10, UR6, PT ;  /* 0x000000060a0a7c48 */ /* 0x000fce000bfe0100 */
.L_x_593:
[----:B------:R-:W-:Y:S01]  /*dbd0*/  ISETP.GT.AND P0, PT, R10, UR9, PT ;  /* 0x000000090a007c0c */ /* 0x000fe2000bf04270 */
[----:B------:R-:W-:Y:S02]  /*dbe0*/  IMAD.MOV.U32 R12, RZ, RZ, RZ ;  /* 0x000000ffff0c7224 */ /* 0x000fe400078e00ff */
[----:B------:R-:W-:-:S10]  /*dbf0*/  IMAD.MOV.U32 R13, RZ, RZ, 0x1 ;  /* 0x00000001ff0d7424 */ /* 0x000fd400078e00ff */
[----:B------:R-:W-:Y:S05]  /*dc00*/  @!P0 BRA `(.L_x_589) ;  /* 0x0000001400f88947 */ /* 0x000fea0003800000 */
[----:B------:R-:W-:Y:S01]  /*dc10*/  ULDC UR5, c[0x0][0x2e8] ;  /* 0x0000ba0000057ab9 */ /* 0x000fe20000000800 */
[----:B------:R-:W-:Y:S01]  /*dc20*/  ELECT P0, URZ, PT ;  /* 0x00000000003f782f */ /* 0x000fe20003800000 */
[----:B------:R-:W-:Y:S01]  /*dc30*/  IMAD.U32 R0, RZ, RZ, UR9 ;  /* 0x00000009ff007e24 */ /* 0x000fe2000f8e00ff */
[----:B------:R-:W-:Y:S01]  /*dc40*/  UISETP.NE.AND UP2, UPT, UR5, 0x1, UPT ;  /* 0x000000010500788c */ /* 0x000fe2000bf45270 */
[----:B------:R-:W-:Y:S01]  /*dc50*/  IMAD.MOV.U32 R12, RZ, RZ, RZ ;  /* 0x000000ffff0c7224 */ /* 0x000fe200078e00ff */
[----:B------:R-:W-:Y:S01]  /*dc60*/  UISETP.NE.U32.AND UP1, UPT, UR14, URZ, UPT ;  /* 0x0000003f0e00728c */ /* 0x000fe2000bf25070 */
[----:B------:R-:W-:Y:S01]  /*dc70*/  IMAD.MOV.U32 R13, RZ, RZ, 0x1 ;  /* 0x00000001ff0d7424 */ /* 0x000fe200078e00ff */
[----:B------:R-:W-:Y:S02]  /*dc80*/  USHF.R.S32.HI UR47, URZ, 0x1f, UR21 ;  /* 0x0000001f3f2f7899 */ /* 0x000fe40008011415 */
[----:B------:R-:W-:Y:S02]  /*dc90*/  UISETP.NE.AND.EX UP1, UPT, UR15, URZ, UPT, UP1 ;  /* 0x0000003f0f00728c */ /* 0x000fe4000bf25310 */
[----:B------:R-:W-:Y:S01]  /*dca0*/  UIADD3 UR11, UR4, UR11, URZ ;  /* 0x0000000b040b7290 */ /* 0x000fe2000fffe03f */
[----:B------:R-:W-:-:S02]  /*dcb0*/  UMOV UR12, UR20 ;  /* 0x00000014000c7c82 */ /* 0x000fc40008000000 */
[----:B------:R-:W-:Y:S01]  /*dcc0*/  @UP2 ULDC UR6, c[0x0][0x2ec] ;  /* 0x0000bb0000062ab9 */ /* 0x000fe20000000800 */
[----:B------:R-:W-:Y:S01]  /*dcd0*/  @UP2 ULDC UR4, c[0x0][0x2f0] ;  /* 0x0000bc0000042ab9 */ /* 0x000fe20000000800 */
[----:B------:R-:W-:Y:S02]  /*dce0*/  UIMAD.WIDE.U32 UR6, UR20, UR6, URZ ;  /* 0x00000006140672a5 */ /* 0x000fe4000f8e003f */
[----:B------:R-:W-:Y:S02]  /*dcf0*/  USEL UR13, UR21, URZ, !UP0 ;  /* 0x0000003f150d7287 */ /* 0x000fe4000c000000 */
[----:B------:R-:W-:Y:S02]  /*dd00*/  USEL UR47, UR47, URZ, !UP1 ;  /* 0x0000003f2f2f7287 */ /* 0x000fe4000c800000 */
[----:B------:R-:W-:Y:S02]  /*dd10*/  USEL UR21, UR21, URZ, !UP1 ;  /* 0x0000003f15157287 */ /* 0x000fe4000c800000 */
[----:B------:R-:W-:Y:S01]  /*dd20*/  @UP2 USHF.R.U32.HI UR12, URZ, UR4, UR7 ;  /* 0x000000043f0c2299 */ /* 0x000fe20008011607 */
[----:B------:R-:W-:Y:S11]  /*dd30*/  @!P0 BRA `(.L_x_589) ;  /* 0x0000001400ac8947 */ /* 0x000ff60003800000 */
[----:B------:R-:W0:Y:S01]  /*dd40*/  S2R R3, SR_CgaCtaId ;  /* 0x0000000000037919 */ /* 0x000e220000008800 */
[----:B------:R-:W-:Y:S02]  /*dd50*/  MOV R6, 0x400 ;  /* 0x0000040000067802 */ /* 0x000fe40000000f00 */
[----:B------:R-:W-:Y:S01]  /*dd60*/  ISETP.NE.AND P0, PT, R11, RZ, PT ;  /* 0x000000ff0b00720c */ /* 0x000fe20003f05270 */
[----:B------:R-:W1:Y:S01]  /*dd70*/  S2R R17, SR_CTAID.Y ;  /* 0x0000000000117919 */ /* 0x000e620000002600 */
[----:B0-----:R-:W-:Y:S01]  /*dd80*/  LEA R6, R3, R6, 0x18 ;  /* 0x0000000603067211 */ /* 0x001fe200078ec0ff */
[----:B------:R-:W-:-:S05]  /*dd90*/  IMAD.MOV.U32 R3, RZ, RZ, 0x1 ;  /* 0x00000001ff037424 */ /* 0x000fca00078e00ff */
[----:B------:R-:W-:-:S04]  /*dda0*/  SHF.L.U32 R3, R3, 0x1f, RZ ;  /* 0x0000001f03037819 */ /* 0x000fc800000006ff */
[----:B------:R-:W0:Y:S02]  /*ddb0*/  SYNCS.PHASECHK.TRANS64.TRYWAIT P1, [R6+URZ+0x31620], R3 ;  /* 0x03162003060075a7 */ /* 0x000e24000802017f */
[----:B01----:R-:W-:Y:S05]  /*ddc0*/  @!P1 BRA `(.L_x_594) ;  /* 0x0000001800549947 */ /* 0x003fea0003800000 */
.L_x_609:
[----:B------:R-:W-:Y:S01]  /*ddd0*/  SHF.R.S32.HI R17, RZ, 0x1f, R17 ;  /* 0x0000001fff117819 */ /* 0x000fe20000011411 */
[----:B------:R-:W-:Y:S01]  /*dde0*/  IMAD.MOV.U32 R4, RZ, RZ, 0x1 ;  /* 0x00000001ff047424 */ /* 0x000fe200078e00ff */
[----:B------:R-:W-:Y:S06]  /*ddf0*/  @P0 BRA `(.L_x_595) ;  /* 0x0000000000140947 */ /* 0x000fec0003800000 */
[----:B------:R-:W-:Y:S01]  /*de00*/  LOP3.LUT P1, RZ, R21, 0x1f, RZ, 0xc0, !PT ;  /* 0x0000001f15ff7812 */ /* 0x000fe2000782c0ff */
[----:B0-----:R-:W-:-:S04]  /*de10*/  IMAD.MOV.U32 R3, RZ, RZ, 0x8100 ;  /* 0x00008100ff037424 */ /* 0x001fc800078e00ff */
[----:B------:R1:W-:Y:S08]  /*de20*/  SYNCS.ARRIVE.TRANS64 RZ, [R6+URZ+0x31610], R3 ;  /* 0x0316100306ff79a7 */ /* 0x0003f0000800003f */
[----:B------:R-:W-:Y:S05]  /*de30*/  @!P1 BRA `(.L_x_595) ;  /* 0x0000000000049947 */ /* 0x000fea0003800000 */
[----:B------:R-:W-:Y:S01]  /*de40*/  BPT.TRAP 0x1 ;  /* 0x000000040000795c */ /* 0x000fe20000300000 */
.L_x_595:
[----:B------:R-:W2:Y:S01]  /*de50*/  LDC.64 R8, c[0x0][0x198] ;  /* 0x00006600ff087b82 */ /* 0x000ea20000000a00 */
[----:B------:R-:W-:Y:S01]  /*de60*/  R2UR UR9, R17 ;  /* 0x00000000110972ca */ /* 0x000fe200000e0000 */
[----:B------:R-:W-:Y:S01]  /*de70*/  ULDC.64 UR30, c[0x0][0x718] ;  /* 0x0001c600001e7ab9 */ /* 0x000fe20000000a00 */
[----:B------:R-:W-:Y:S01]  /*de80*/  R2UR UR46, R0 ;  /* 0x00000000002e72ca */ /* 0x000fe200000e0000 */
[----:B------:R-:W-:Y:S01]  /*de90*/  UIMAD.WIDE.U32 UR52, UR20, UR30, UR38 ;  /* 0x0000001e143472a5 */ /* 0x000fe2000f8e0026 */
[----:B------:R-:W-:Y:S01]  /*dea0*/  R2UR UR8, R6 ;  /* 0x00000000060872ca */ /* 0x000fe200000e0000 */
[----:B------:R-:W-:Y:S01]  /*deb0*/  ULDC.64 UR14, c[0x0][0x720] ;  /* 0x0001c800000e7ab9 */ /* 0x000fe20000000a00 */
[----:B------:R-:W-:Y:S01]  /*dec0*/  UMOV UR56, 0x0 ;  /* 0x0000000000387882 */ /* 0x000fe20000000000 */
[----:B------:R-:W-:Y:S01]  /*ded0*/  UIMAD UR10, UR47, UR14, URZ ;  /* 0x0000000e2f0a72a4 */ /* 0x000fe2000f8e023f */
[----:B01----:R-:W-:Y:S01]  /*dee0*/  IMAD.MOV.U32 R3, RZ, RZ, 0x14000 ;  /* 0x00014000ff037424 */ /* 0x003fe200078e00ff */
[----:B------:R-:W-:Y:S01]  /*def0*/  UMOV UR57, 0x14f00000 ;  /* 0x14f0000000397882 */ /* 0x000fe20000000000 */
[----:B------:R-:W-:Y:S01]  /*df00*/  UMOV UR18, URZ ;  /* 0x0000003f00127c82 */ /* 0x000fe20008000000 */
[----:B------:R-:W-:Y:S01]  /*df10*/  UIMAD UR15, UR21, UR15, UR10 ;  /* 0x0000000f150f72a4 */ /* 0x000fe2000f8e020a */
[----:B------:R-:W-:Y:S01]  /*df20*/  VIADD R10, R10, 0xffffffff ;  /* 0xffffffff0a0a7836 */ /* 0x000fe20000000000 */
[----:B------:R-:W-:Y:S01]  /*df30*/  UIMAD UR9, UR9, UR30, URZ ;  /* 0x0000001e090972a4 */ /* 0x000fe2000f8e023f */
[----:B------:R-:W-:Y:S01]  /*df40*/  IMAD.MOV.U32 R12, RZ, RZ, 0x1 ;  /* 0x00000001ff0c7424 */ /* 0x000fe200078e00ff */
[----:B------:R-:W-:Y:S01]  /*df50*/  USHF.L.U32 UR46, UR46, 0x6, URZ ;  /* 0x000000062e2e7899 */ /* 0x000fe2000800063f */
[----:B------:R-:W-:Y:S01]  /*df60*/  IMAD.MOV.U32 R13, RZ, RZ, 0x1 ;  /* 0x00000001ff0d7424 */ /* 0x000fe200078e00ff */
[----:B------:R-:W-:-:S02]  /*df70*/  UIMAD UR31, UR20, UR31, UR9 ;  /* 0x0000001f141f72a4 */ /* 0x000fc4000f8e0209 */
[----:B------:R-:W-:Y:S02]  /*df80*/  UIADD3 UR16, UR8, 0x14100, URZ ;  /* 0x0001410008107890 */ /* 0x000fe4000fffe03f */
[----:B------:R-:W-:Y:S01]  /*df90*/  UIADD3 UR53, UR53, UR31, URZ ;  /* 0x0000001f35357290 */ /* 0x000fe2000fffe03f */
[----:B--2---:R-:W-:Y:S01]  /*dfa0*/  IMAD.MOV.U32 R5, RZ, RZ, R8 ;  /* 0x000000ffff057224 */ /* 0x004fe200078e0008 */
[----:B------:R-:W-:Y:S01]  /*dfb0*/  UIADD3 UR17, UR8, 0x31610, URZ ;  /* 0x0003161008117890 */ /* 0x000fe2000fffe03f */
[----:B------:R-:W-:Y:S01]  /*dfc0*/  IMAD.MOV.U32 R7, RZ, RZ, R9 ;  /* 0x000000ffff077224 */ /* 0x000fe200078e0009 */
[----:B------:R-:W-:Y:S02]  /*dfd0*/  UIADD3 UR19, UR46, UR54, URZ ;  /* 0x000000362e137290 */ /* 0x000fe4000fffe03f */
[C---:B------:R-:W-:Y:S01]  /*dfe0*/  IADD3 R2, P1, R5.reuse, 0xf0, RZ ;  /* 0x000000f005027810 */ /* 0x040fe20007f3e0ff */
[----:B------:R-:W-:Y:S02]  /*dff0*/  UIADD3 UR40, UR8, 0x16100, URZ ;  /* 0x0001610008287890 */ /* 0x000fe4000fffe03f */
[----:B------:R-:W-:Y:S01]  /*e000*/  UIMAD.WIDE.U32 UR52, UR21, UR14, UR52 ;  /* 0x0000000e153472a5 */ /* 0x000fe2000f8e0034 */
[----:B------:R-:W-:Y:S01]  /*e010*/  R2UR UR50, R2 ;  /* 0x00000000023272ca */ /* 0x000fe200000e0000 */
[----:B------:R-:W-:Y:S01]  /*e020*/  USHF.R.S32.HI UR9, URZ, 0x1f, UR46 ;  /* 0x0000001f3f097899 */ /* 0x000fe2000801142e */
[----:B------:R-:W-:Y:S01]  /*e030*/  IADD3 R2, P2, R5, 0x2f0, RZ ;  /* 0x000002f005027810 */ /* 0x000fe20007f5e0ff */
[----:B------:R-:W-:Y:S01]  /*e040*/  UIADD3 UR10, UP0, UR46, UR52, URZ ;  /* 0x000000342e0a7290 */ /* 0x000fe2000ff1e03f */
[----:B------:R-:W-:-:S02]  /*e050*/  UMOV UR42, 0x40 ;  /* 0x00000040002a7882 */ /* 0x000fc40000000000 */
        /* <DEDUP_REMOVED lines=8> */
[----:B------:R-:W-:Y:S01]  /*e0e0*/  ULDC.64 UR22, c[0x0][0x700] ;  /* 0x0001c00000167ab9 */ /* 0x000fe20000000a00 */
[----:B------:R-:W-:Y:S01]  /*e0f0*/  UIADD3.X UR9, UR9, UR53, UR15, UP0, !UPT ;  /* 0x0000003509097290 */ /* 0x000fe200087fe40f */
[----:B------:R-:W-:Y:S01]  /*e100*/  ISETP.GE.AND P1, PT, R0, R10, PT ;  /* 0x0000000a0000720c */ /* 0x000fe20003f26270 */
[----:B------:R-:W-:Y:S01]  /*e110*/  UIADD3 UR24, UR8, 0x18100, URZ ;  /* 0x0001810008187890 */ /* 0x000fe2000fffe03f */
[----:B------:R-:W-:Y:S01]  /*e120*/  R2UR UR51, R2 ;  /* 0x00000000023372ca */ /* 0x000fe200000e0000 */
[----:B------:R-:W-:Y:S01]  /*e130*/  UIADD3 UR32, UR8, 0x1a100, URZ ;  /* 0x0001a10008207890 */ /* 0x000fe2000fffe03f */
[----:B------:R-:W-:Y:S01]  /*e140*/  IMAD.X R2, RZ, RZ, R7, P2 ;  /* 0x000000ffff027224 */ /* 0x000fe200010e0607 */
[----:B------:R-:W-:Y:S01]  /*e150*/  UIADD3 UR48, UR8, 0x2c100, URZ ;  /* 0x0002c10008307890 */ /* 0x000fe2000fffe03f */
[----:B------:R-:W-:Y:S01]  /*e160*/  UMOV UR26, 0x80 ;  /* 0x00000080001a7882 */ /* 0x000fe20000000000 */
[----:B------:R-:W-:Y:S01]  /*e170*/  UMOV UR28, UR20 ;  /* 0x00000014001c7c82 */ /* 0x000fe20008000000 */
[----:B------:R-:W-:Y:S01]  /*e180*/  UMOV UR29, UR21 ;  /* 0x00000015001d7c82 */ /* 0x000fe20008000000 */
[----:B------:R-:W-:Y:S01]  /*e190*/  UMOV UR25, UR17 ;  /* 0x0000001100197c82 */ /* 0x000fe20008000000 */
[----:B------:R-:W-:Y:S01]  /*e1a0*/  UMOV UR27, UR19 ;  /* 0x00000013001b7c82 */ /* 0x000fe20008000000 */
[----:B------:R-:W-:Y:S01]  /*e1b0*/  R2UR UR5, R2 ;  /* 0x00000000020572ca */ /* 0x000fe200000e0000 */
[----:B------:R-:W-:Y:S01]  /*e1c0*/  UMOV UR34, 0xc0 ;  /* 0x000000c000227882 */ /* 0x000fe20000000000 */
[----:B------:R-:W-:-:S02]  /*e1d0*/  UMOV UR36, UR20 ;  /* 0x0000001400247c82 */ /* 0x000fc40008000000 */
[----:B------:R0:W-:Y:S01]  /*e1e0*/  UTMALDG.4D [UR16], [UR50], desc[UR56] ;  /* 0x00003810320075b4 */ /* 0x0001e20008019000 */
[----:B------:R-:W-:Y:S01]  /*e1f0*/  UMOV UR37, UR21 ;  /* 0x0000001500257c82 */ /* 0x000fe20008000000 */
[----:B------:R-:W-:Y:S01]  /*e200*/  UMOV UR33, UR17 ;  /* 0x0000001100217c82 */ /* 0x000fe20008000000 */
[----:B------:R-:W-:Y:S01]  /*e210*/  UMOV UR35, UR19 ;  /* 0x0000001300237c82 */ /* 0x000fe20008000000 */
[----:B------:R-:W-:Y:S01]  /*e220*/  UMOV UR49, UR17 ;  /* 0x0000001100317c82 */ /* 0x000fe20008000000 */
[----:B------:R-:W-:Y:S01]  /*e230*/  IMAD.X R2, RZ, RZ, R7, P3 ;  /* 0x000000ffff027224 */ /* 0x000fe200018e0607 */
[----:B------:R-:W-:Y:S01]  /*e240*/  UMOV UR58, 0x80 ;  /* 0x00000080003a7882 */ /* 0x000fe20000000000 */
[----:B------:R-:W-:Y:S01]  /*e250*/  UMOV UR59, UR11 ;  /* 0x0000000b003b7c82 */ /* 0x000fe20008000000 */
[----:B------:R1:W-:Y:S01]  /*e260*/  UTMALDG.4D [UR40], [UR50], desc[UR56] ;  /* 0x00003828320075b4 */ /* 0x0003e20008019000 */
[----:B------:R-:W-:Y:S01]  /*e270*/  UMOV UR60, UR12 ;  /* 0x0000000c003c7c82 */ /* 0x000fe20008000000 */
[----:B------:R-:W-:Y:S01]  /*e280*/  R2UR UR7, R2 ;  /* 0x00000000020772ca */ /* 0x000fe200000e0000 */
[----:B------:R-:W-:Y:S01]  /*e290*/  UMOV UR61, UR13 ;  /* 0x0000000d003d7c82 */ /* 0x000fe20008000000 */
[----:B------:R-:W-:Y:S01]  /*e2a0*/  UMOV UR52, UR12 ;  /* 0x0000000c00347c82 */ /* 0x000fe20008000000 */
[----:B------:R-:W-:Y:S01]  /*e2b0*/  UMOV UR53, UR13 ;  /* 0x0000000d00357c82 */ /* 0x000fe20008000000 */
[----:B------:R2:W-:Y:S01]  /*e2c0*/  UTMALDG.4D [UR24], [UR50], desc[UR56] ;  /* 0x00003818320075b4 */ /* 0x0005e20008019000 */
[----:B------:R3:W-:Y:S01]  /*e2d0*/  UTMALDG.4D [UR32], [UR50], desc[UR56] ;  /* 0x00003820320075b4 */ /* 0x0007e20008019000 */
[----:B0-----:R-:W-:Y:S01]  /*e2e0*/  UMOV UR16, 0x0 ;  /* 0x0000000000107882 */ /* 0x001fe20000000000 */
[----:B------:R-:W-:Y:S01]  /*e2f0*/  UMOV UR17, 0x10000000 ;  /* 0x1000000000117882 */ /* 0x000fe20000000000 */
[----:B-1----:R-:W-:Y:S01]  /*e300*/  ULEA UR40, UP0, UR10, UR22, 0x2 ;  /* 0x000000160a287291 */ /* 0x002fe2000f80103f */
[----:B------:R-:W-:Y:S01]  /*e310*/  UMOV UR43, UR11 ;  /* 0x0000000b002b7c82 */ /* 0x000fe20008000000 */
[----:B------:R-:W-:-:S02]  /*e320*/  UMOV UR44, UR12 ;  /* 0x0000000c002c7c82 */ /* 0x000fc40008000000 */
[----:B------:R-:W-:Y:S01]  /*e330*/  ULEA.HI.X UR41, UR10, UR23, UR9, 0x2, UP0 ;  /* 0x000000170a297291 */ /* 0x000fe200080f1409 */
[----:B------:R-:W-:Y:S02]  /*e340*/  UMOV UR45, UR13 ;  /* 0x0000000d002d7c82 */ /* 0x000fe40008000000 */
[----:B------:R-:W-:Y:S01]  /*e350*/  UMOV UR9, 0x10 ;  /* 0x0000001000097882 */ /* 0x000fe20000000000 */
[----:B--2---:R-:W-:Y:S01]  /*e360*/  UIADD3 UR24, UR8, 0x2800, URZ ;  /* 0x0000280008187890 */ /* 0x004fe2000fffe03f */
[----:B------:R-:W-:Y:S01]  /*e370*/  UMOV UR10, UR18 ;  /* 0x00000012000a7c82 */ /* 0x000fe20008000000 */
[----:B------:R-:W-:Y:S01]  /*e380*/  UMOV UR26, 0x40 ;  /* 0x00000040001a7882 */ /* 0x000fe20000000000 */
[----:B------:R-:W-:Y:S02]  /*e390*/  UMOV UR27, UR11 ;  /* 0x0000000b001b7c82 */ /* 0x000fe40008000000 */
[----:B------:R0:W-:Y:S01]  /*e3a0*/  UBLKCP.S.G [UR48], [UR40], UR9 ;  /* 0x00000030280073ba */ /* 0x0001e20008000209 */
[----:B------:R1:W-:Y:S01]  /*e3b0*/  SYNCS.ARRIVE.TRANS64 RZ, [R6+URZ+0x31600], R3 ;  /* 0x0316000306ff79a7 */ /* 0x0003e2000800003f */
[----:B------:R-:W-:Y:S01]  /*e3c0*/  UMOV UR28, UR12 ;  /* 0x0000000c001c7c82 */ /* 0x000fe20008000000 */
[----:B---3--:R-:W-:Y:S01]  /*e3d0*/  UIADD3 UR56, UR8, 0x5000, URZ ;  /* 0x0000500008387890 */ /* 0x008fe2000fffe03f */
[----:B------:R-:W-:Y:S01]  /*e3e0*/  UMOV UR29, UR13 ;  /* 0x0000000d001d7c82 */ /* 0x000fe20008000000 */
[----:B------:R-:W-:Y:S01]  /*e3f0*/  UIADD3 UR32, UR8, 0xc800, URZ ;  /* 0x0000c80008207890 */ /* 0x000fe2000fffe03f */
[----:B------:R-:W-:Y:S01]  /*e400*/  UMOV UR50, 0xc0 ;  /* 0x000000c000327882 */ /* 0x000fe20000000000 */
[----:B------:R-:W-:Y:S01]  /*e410*/  UMOV UR51, UR11 ;  /* 0x0000000b00337c82 */ /* 0x000fe20008000000 */
[----:B------:R-:W-:Y:S01]  /*e420*/  UMOV UR42, UR18 ;  /* 0x00000012002a7c82 */ /* 0x000fe20008000000 */
[----:B------:R-:W-:Y:S01]  /*e430*/  UMOV UR34, 0x40 ;  /* 0x0000004000227882 */ /* 0x000fe20000000000 */
[----:B------:R-:W-:Y:S01]  /*e440*/  UMOV UR35, UR11 ;  /* 0x0000000b00237c82 */ /* 0x000fe20008000000 */
[----:B------:R-:W-:Y:S01]  /*e450*/  UMOV UR36, UR12 ;  /* 0x0000000c00247c82 */ /* 0x000fe20008000000 */
[----:B------:R-:W-:Y:S01]  /*e460*/  UMOV UR37, UR13 ;  /* 0x0000000d00257c82 */ /* 0x000fe20008000000 */
[----:B0-----:R-:W-:-:S02]  /*e470*/  UIADD3 UR9, UR8, 0x31600, URZ ;  /* 0x0003160008097890 */ /* 0x001fc4000fffe03f */
[----:B------:R-:W-:Y:S02]  /*e480*/  UIADD3 UR48, UR8, 0x7800, URZ ;  /* 0x0000780008307890 */ /* 0x000fe4000fffe03f */
[----:B------:R-:W-:-:S03]  /*e490*/  UIADD3 UR40, UR8, 0xa000, URZ ;  /* 0x0000a00008287890 */ /* 0x000fc6000fffe03f */
[----:B------:R-:W-:Y:S01]  /*e4a0*/  UMOV UR25, UR9 ;  /* 0x0000000900197c82 */ /* 0x000fe20008000000 */
[----:B------:R-:W-:Y:S01]  /*e4b0*/  UMOV UR57, UR9 ;  /* 0x0000000900397c82 */ /* 0x000fe20008000000 */
[----:B------:R0:W-:Y:S01]  /*e4c0*/  UTMALDG.4D [UR8], [UR4], desc[UR16] ;  /* 0x00001008040075b4 */ /* 0x0001e20008019000 */
[----:B------:R-:W-:Y:S01]  /*e4d0*/  UMOV UR49, UR9 ;  /* 0x0000000900317c82 */ /* 0x000fe20008000000 */
[----:B------:R-:W-:Y:S01]  /*e4e0*/  UMOV UR41, UR9 ;  /* 0x0000000900297c82 */ /* 0x000fe20008000000 */
[----:B------:R-:W-:Y:S01]  /*e4f0*/  UMOV UR33, UR9 ;  /* 0x0000000900217c82 */ /* 0x000fe20008000000 */
[----:B------:R2:W-:Y:S01]  /*e500*/  UTMALDG.4D [UR24], [UR4], desc[UR16] ;  /* 0x00001018040075b4 */ /* 0x0005e20008019000 */
[----:B------:R1:W-:Y:S01]  /*e510*/  UTMALDG.4D [UR56], [UR4], desc[UR16] ;  /* 0x00001038040075b4 */ /* 0x0003e20008019000 */
[----:B------:R1:W-:Y:S01]  /*e520*/  UTMALDG.4D [UR48], [UR4], desc[UR16] ;  /* 0x00001030040075b4 */ /* 0x0003e20008019000 */
[----:B0-----:R-:W-:Y:S01]  /*e530*/  UMOV UR10, 0xc0 ;  /* 0x000000c0000a7882 */ /* 0x001fe20000000000 */
[----:B------:R1:W-:Y:S01]  /*e540*/  UTMALDG.4D [UR40], [UR6], desc[UR16] ;  /* 0x00001028060075b4 */ /* 0x0003e20008019000 */
[----:B--2---:R-:W-:-:S02]  /*e550*/  UIADD3 UR24, UR8, 0xf000, URZ ;  /* 0x0000f00008187890 */ /* 0x004fc4000fffe03f */
[----:B------:R-:W-:Y:S01]  /*e560*/  UIADD3 UR8, UR8, 0x11800, URZ ;  /* 0x0001180008087890 */ /* 0x000fe2000fffe03f */
[----:B------:R-:W-:Y:S01]  /*e570*/  UMOV UR26, 0x80 ;  /* 0x00000080001a7882 */ /* 0x000fe20000000000 */
[----:B------:R1:W-:Y:S05]  /*e580*/  UTMALDG.4D [UR32], [UR6], desc[UR16] ;  /* 0x00001020060075b4 */ /* 0x0003ea0008019000 */
[----:B------:R1:W-:Y:S02]  /*e590*/  UTMALDG.4D [UR24], [UR6], desc[UR16] ;  /* 0x00001018060075b4 */ /* 0x0003e40008019000 */
[----:B------:R1:W-:Y:S02]  /*e5a0*/  UTMALDG.4D [UR8], [UR6], desc[UR16] ;  /* 0x00001008060075b4 */ /* 0x0003e40008019000 */
[----:B-1----:R-:W-:Y:S05]  /*e5b0*/  @P1 BRA `(.L_x_596) ;  /* 0x0000000800581947 */ /* 0x002fea0003800000 */
[----:B------:R-:W0:Y:S01]  /*e5c0*/  LDC.64 R12, c[0x0][0x730] ;  /* 0x0001cc00ff0c7b82 */ /* 0x000e220000000a00 */
[----:B------:R-:W-:Y:S01]  /*e5d0*/  ULDC.64 UR8, c[0x0][0x738] ;  /* 0x0001ce0000087ab9 */ /* 0x000fe20000000a00 */
[----:B------:R-:W-:Y:S01]  /*e5e0*/  LOP3.LUT R16, R21, 0x1f, RZ, 0xc0, !PT ;  /* 0x0000001f15107812 */ /* 0x000fe200078ec0ff */
[----:B------:R-:W-:Y:S02]  /*e5f0*/  UIMAD UR6, UR47, UR8, URZ ;  /* 0x000000082f0672a4 */ /* 0x000fe4000f8e023f */
[----:B------:R-:W-:Y:S02]  /*e600*/  UIMAD.WIDE.U32 UR4, UR21, UR8, UR38 ;  /* 0x00000008150472a5 */ /* 0x000fe4000f8e0026 */
[----:B------:R-:W-:Y:S01]  /*e610*/  UIMAD UR6, UR21, UR9, UR6 ;  /* 0x00000009150672a4 */ /* 0x000fe2000f8e0206 */
[----:B------:R-:W1:Y:S03]  /*e620*/  LDC.64 R14, c[0x0][0x728] ;  /* 0x0001ca00ff0e7b82 */ /* 0x000e660000000a00 */
[----:B------:R-:W-:Y:S01]  /*e630*/  UIADD3 UR6, UR5, UR6, URZ ;  /* 0x0000000605067290 */ /* 0x000fe2000fffe03f */
[----:B------:R-:W-:-:S02]  /*e640*/  IMAD.U32 R4, RZ, RZ, UR4 ;  /* 0x00000004ff047e24 */ /* 0x000fc4000f8e00ff */
[----:B------:R-:W-:Y:S01]  /*e650*/  IMAD.U32 R5, RZ, RZ, UR5 ;  /* 0x00000005ff057e24 */ /* 0x000fe2000f8e00ff */
[----:B------:R-:W-:Y:S01]  /*e660*/  UIMAD.WIDE.U32 UR4, UR21, UR14, UR38 ;  /* 0x0000000e150472a5 */ /* 0x000fe2000f8e0026 */
[----:B------:R-:W-:Y:S02]  /*e670*/  IMAD.MOV.U32 R2, RZ, RZ, R4 ;  /* 0x000000ffff027224 */ /* 0x000fe400078e0004 */
[----:B------:R-:W-:Y:S01]  /*e680*/  IMAD.U32 R3, RZ, RZ, UR6 ;  /* 0x00000006ff037e24 */ /* 0x000fe2000f8e00ff */
[----:B------:R-:W-:Y:S01]  /*e690*/  UIADD3 UR5, UR15, UR5, URZ ;  /* 0x000000050f057290 */ /* 0x000fe2000fffe03f */
[----:B------:R-:W-:-:S03]  /*e6a0*/  IMAD.MOV.U32 R4, RZ, RZ, 0x1 ;  /* 0x00000001ff047424 */ /* 0x000fc600078e00ff */
[----:B------:R-:W-:Y:S02]  /*e6b0*/  UIMAD.WIDE.U32 UR4, UR20, UR30, UR4 ;  /* 0x0000001e140472a5 */ /* 0x000fe4000f8e0004 */
[----:B0-----:R-:W-:-:S04]  /*e6c0*/  IMAD.WIDE.U32 R2, R12, UR20, R2 ;  /* 0x000000140c027c25 */ /* 0x001fc8000f8e0002 */
[----:B------:R-:W-:Y:S01]  /*e6d0*/  IMAD R12, R17, R12, RZ ;  /* 0x0000000c110c7224 */ /* 0x000fe200078e02ff */
[----:B------:R-:W-:Y:S01]  /*e6e0*/  IADD3 R2, P1, R2, UR46, RZ ;  /* 0x0000002e02027c10 */ /* 0x000fe2000ff3e0ff */
[----:B------:R-:W-:Y:S02]  /*e6f0*/  UIADD3 UR46, UR46, 0x40, URZ ;  /* 0x000000402e2e7890 */ /* 0x000fe4000fffe03f */
[----:B------:R-:W-:Y:S02]  /*e700*/  IMAD R13, R13, UR20, R12 ;  /* 0x000000140d0d7c24 */ /* 0x000fe4000f8e020c */
[----:B------:R-:W-:Y:S01]  /*e710*/  USHF.R.S32.HI UR6, URZ, 0x1f, UR46 ;  /* 0x0000001f3f067899 */ /* 0x000fe2000801142e */
[----:B------:R-:W-:Y:S01]  /*e720*/  IMAD.MOV.U32 R12, RZ, RZ, RZ ;  /* 0x000000ffff0c7224 */ /* 0x000fe200078e00ff */
[----:B------:R-:W-:Y:S01]  /*e730*/  UIADD3 UR46, UP0, UR46, UR4, URZ ;  /* 0x000000042e2e7290 */ /* 0x000fe2000ff1e03f */
[----:B------:R-:W-:Y:S01]  /*e740*/  IMAD.X R3, R3, 0x1, R13, P1 ;  /* 0x0000000103037824 */ /* 0x000fe200008e060d */
[----:B-1----:R-:W-:Y:S01]  /*e750*/  LEA R14, P1, R2, R14, 0x2 ;  /* 0x0000000e020e7211 */ /* 0x002fe200078210ff */
[----:B------:R-:W-:Y:S01]  /*e760*/  IMAD.MOV.U32 R13, RZ, RZ, 0x1 ;  /* 0x00000001ff0d7424 */ /* 0x000fe200078e00ff */
[----:B------:R-:W-:-:S02]  /*e770*/  UIADD3.X UR6, UR6, UR31, UR5, UP0, !UPT ;  /* 0x0000001f06067290 */ /* 0x000fc400087fe405 */
[----:B------:R-:W-:Y:S01]  /*e780*/  ULEA UR22, UP0, UR46, UR22, 0x2 ;  /* 0x000000162e167291 */ /* 0x000fe2000f80103f */
[----:B------:R-:W-:Y:S01]  /*e790*/  LEA.HI.X R15, R2, R15, R3, 0x2, P1 ;  /* 0x0000000f020f7211 */ /* 0x000fe200008f1403 */
[----:B------:R-:W-:Y:S02]  /*e7a0*/  IMAD.U32 R3, RZ, RZ, UR19 ;  /* 0x00000013ff037e24 */ /* 0x000fe4000f8e00ff */
[----:B------:R-:W-:Y:S02]  /*e7b0*/  ULEA.HI.X UR23, UR46, UR23, UR6, 0x2, UP0 ;  /* 0x000000172e177291 */ /* 0x000fe400080f1406 */
[----:B------:R-:W-:-:S04]  /*e7c0*/  IMAD.U32 R18, RZ, RZ, UR22 ;  /* 0x00000016ff127e24 */ /* 0x000fc8000f8e00ff */
[----:B------:R-:W-:-:S07]  /*e7d0*/  IMAD.U32 R19, RZ, RZ, UR23 ;  /* 0x00000017ff137e24 */ /* 0x000fce000f8e00ff */
.L_x_601:
[----:B------:R-:W-:-:S04]  /*e7e0*/  SHF.L.U32 R5, R13, 0x1f, RZ ;  /* 0x0000001f0d057819 */ /* 0x000fc800000006ff */
[----:B------:R-:W0:Y:S02]  /*e7f0*/  SYNCS.PHASECHK.TRANS64.TRYWAIT P1, [R6+URZ+0x31638], R5 ;  /* 0x03163805060075a7 */ /* 0x000e24000802017f */
[----:B0-----:R-:W-:Y:S05]  /*e800*/  @!P1 BRA `(.L_x_597) ;  /* 0x0000000c00d89947 */ /* 0x001fea0003800000 */
.L_x_610:
[----:B------:R-:W-:Y:S05]  /*e810*/  @P0 BRA `(.L_x_598) ;  /* 0x0000000000140947 */ /* 0x000fea0003800000 */
[----:B------:R-:W-:Y:S01]  /*e820*/  ISETP.NE.AND P1, PT, R16, RZ, PT ;  /* 0x000000ff1000720c */ /* 0x000fe20003f25270 */
[----:B0-----:R-:W-:-:S04]  /*e830*/  IMAD.MOV.U32 R5, RZ, RZ, 0x8100 ;  /* 0x00008100ff057424 */ /* 0x001fc800078e00ff */
[----:B------:R1:W-:Y:S08]  /*e840*/  SYNCS.ARRIVE.TRANS64 RZ, [R6+URZ+0x31630], R5 ;  /* 0x0316300506ff79a7 */ /* 0x0003f0000800003f */
[----:B------:R-:W-:Y:S05]  /*e850*/  @!P1 BRA `(.L_x_598) ;  /* 0x0000000000049947 */ /* 0x000fea0003800000 */
[----:B------:R-:W-:Y:S01]  /*e860*/  BPT.TRAP 0x1 ;  /* 0x000000040000795c */ /* 0x000fe20000300000 */
.L_x_598:
[----:B01----:R-:W-:Y:S01]  /*e870*/  IMAD.MOV.U32 R5, RZ, RZ, R8 ;  /* 0x000000ffff057224 */ /* 0x003fe200078e0008 */
        /* <DEDUP_REMOVED lines=10> */
[----:B------:R-:W-:Y:S01]  /*e920*/  ISETP.NE.AND P1, PT, R12, 0x2, PT ;  /* 0x000000020c00780c */ /* 0x000fe20003f25270 */
[----:B------:R-:W-:Y:S01]  /*e930*/  UMOV UR34, 0x40 ;  /* 0x0000004000227882 */ /* 0x000fe20000000000 */
[----:B------:R-:W-:Y:S01]  /*e940*/  R2UR UR4, R14 ;  /* 0x000000000e0472ca */ /* 0x000fe200000e0000 */
[----:B------:R-:W-:Y:S01]  /*e950*/  UIADD3 UR16, UR14, 0x24100, URZ ;  /* 0x000241000e107890 */ /* 0x000fe2000fffe03f */
[----:B------:R-:W-:Y:S01]  /*e960*/  R2UR UR7, R2 ;  /* 0x00000000020772ca */ /* 0x000fe200000e0000 */
[----:B------:R-:W-:Y:S01]  /*e970*/  UIADD3 UR17, UR14, 0x31630, URZ ;  /* 0x000316300e117890 */ /* 0x000fe2000fffe03f */
[----:B------:R-:W-:Y:S01]  /*e980*/  R2UR UR5, R15 ;  /* 0x000000000f0572ca */ /* 0x000fe200000e0000 */
[----:B------:R-:W-:Y:S01]  /*e990*/  UIADD3 UR32, UR14, 0x26100, URZ ;  /* 0x000261000e207890 */ /* 0x000fe2000fffe03f */
[----:B------:R-:W-:Y:S01]  /*e9a0*/  SEL R2, RZ, 0x1, P1 ;  /* 0x00000001ff027807 */ /* 0x000fe20000800000 */
[----:B------:R-:W-:Y:S01]  /*e9b0*/  UIADD3 UR24, UR14, 0x28100, URZ ;  /* 0x000281000e187890 */ /* 0x000fe2000fffe03f */
[----:B------:R-:W-:Y:S01]  /*e9c0*/  SEL R12, R12, RZ, P1 ;  /* 0x000000ff0c0c7207 */ /* 0x000fe20000800000 */
[----:B------:R-:W-:Y:S01]  /*e9d0*/  UMOV UR36, UR20 ;  /* 0x0000001400247c82 */ /* 0x000fe20008000000 */
[----:B------:R-:W-:Y:S01]  /*e9e0*/  LOP3.LUT R4, R4, R2, RZ, 0x3c, !PT ;  /* 0x0000000204047212 */ /* 0x000fe200078e3cff */
[----:B------:R-:W-:Y:S01]  /*e9f0*/  UMOV UR37, UR21 ;  /* 0x0000001500257c82 */ /* 0x000fe20008000000 */
[----:B------:R-:W-:Y:S01]  /*ea00*/  UMOV UR35, UR19 ;  /* 0x0000001300237c82 */ /* 0x000fe20008000000 */
[----:B------:R-:W-:Y:S01]  /*ea10*/  UMOV UR33, UR17 ;  /* 0x0000001100217c82 */ /* 0x000fe20008000000 */
[----:B------:R-:W-:Y:S01]  /*ea20*/  UMOV UR26, 0x80 ;  /* 0x00000080001a7882 */ /* 0x000fe20000000000 */
[----:B------:R0:W-:Y:S01]  /*ea30*/  UTMALDG.4D [UR16], [UR6], desc[UR8] ;  /* 0x00000810060075b4 */ /* 0x0001e20008019000 */
[----:B------:R-:W-:Y:S01]  /*ea40*/  UMOV UR28, UR20 ;  /* 0x00000014001c7c82 */ /* 0x000fe20008000000 */
[----:B------:R-:W-:Y:S01]  /*ea50*/  UMOV UR29, UR21 ;  /* 0x00000015001d7c82 */ /* 0x000fe20008000000 */
[----:B------:R-:W-:Y:S01]  /*ea60*/  UMOV UR27, UR19 ;  /* 0x00000013001b7c82 */ /* 0x000fe20008000000 */
[----:B------:R-:W-:Y:S01]  /*ea70*/  UMOV UR25, UR17 ;  /* 0x0000001100197c82 */ /* 0x000fe20008000000 */
[----:B------:R-:W-:Y:S01]  /*ea80*/  IMAD R20, R12, 0x8, R6 ;  /* 0x000000080c147824 */ /* 0x000fe200078e0206 */
[----:B------:R-:W-:Y:S01]  /*ea90*/  SHF.L.U32 R2, R4, 0x1f, RZ ;  /* 0x0000001f04027819 */ /* 0x000fe200000006ff */
[----:B------:R-:W-:Y:S01]  /*eaa0*/  UMOV UR10, 0x10 ;  /* 0x00000010000a7882 */ /* 0x000fe20000000000 */
[----:B------:R1:W-:Y:S01]  /*eab0*/  UTMALDG.4D [UR32], [UR6], desc[UR8] ;  /* 0x00000820060075b4 */ /* 0x0003e20008019000 */
[----:B------:R-:W-:Y:S01]  /*eac0*/  UMOV UR15, UR17 ;  /* 0x00000011000f7c82 */ /* 0x000fe20008000000 */
[----:B------:R-:W-:Y:S01]  /*ead0*/  ISETP.NE.AND P2, PT, R11, RZ, PT ;  /* 0x000000ff0b00720c */ /* 0x000fe20003f45270 */
[----:B------:R1:W-:Y:S01]  /*eae0*/  UTMALDG.4D [UR24], [UR6], desc[UR8] ;  /* 0x00000818060075b4 */ /* 0x0003e20008019000 */
[----:B0-----:R-:W-:-:S02]  /*eaf0*/  UIADD3 UR16, UR14, 0x2a100, URZ ;  /* 0x0002a1000e107890 */ /* 0x001fc4000fffe03f */
[----:B------:R-:W-:Y:S01]  /*eb00*/  UIADD3 UR14, UR14, 0x2c300, URZ ;  /* 0x0002c3000e0e7890 */ /* 0x000fe2000fffe03f */
[----:B------:R-:W-:-:S06]  /*eb10*/  UMOV UR18, 0xc0 ;  /* 0x000000c000127882 */ /* 0x000fcc0000000000 */
[----:B------:R1:W-:Y:S02]  /*eb20*/  UTMALDG.4D [UR16], [UR6], desc[UR8] ;  /* 0x00000810060075b4 */ /* 0x0003e40008019000 */
[----:B------:R1:W-:Y:S01]  /*eb30*/  UBLKCP.S.G [UR14], [UR4], UR10 ;  /* 0x0000000e040073ba */ /* 0x0003e2000800020a */
[----:B------:R-:W0:Y:S02]  /*eb40*/  SYNCS.PHASECHK.TRANS64.TRYWAIT P1, [R20+URZ+0x31620], R2 ;  /* 0x03162002140075a7 */ /* 0x000e24000802017f */
[----:B01----:R-:W-:Y:S05]  /*eb50*/  @!P1 BRA `(.L_x_599) ;  /* 0x0000000c00189947 */ /* 0x003fea0003800000 */
.L_x_612:
[----:B------:R-:W-:Y:S01]  /*eb60*/  LOP3.LUT R13, R13, 0x1, RZ, 0x3c, !PT ;  /* 0x000000010d0d7812 */ /* 0x000fe200078e3cff */
[----:B------:R-:W-:Y:S06]  /*eb70*/  @P2 BRA `(.L_x_600) ;  /* 0x0000000000142947 */ /* 0x000fec0003800000 */
[----:B------:R-:W-:Y:S01]  /*eb80*/  ISETP.NE.AND P1, PT, R16, RZ, PT ;  /* 0x000000ff1000720c */ /* 0x000fe20003f25270 */
[----:B0-----:R-:W-:-:S04]  /*eb90*/  IMAD.MOV.U32 R2, RZ, RZ, 0x8100 ;  /* 0x00008100ff027424 */ /* 0x001fc800078e00ff */
[----:B------:R1:W-:Y:S08]  /*eba0*/  SYNCS.ARRIVE.TRANS64 RZ, [R20+URZ+0x31610], R2 ;  /* 0x0316100214ff79a7 */ /* 0x0003f0000800003f */
[----:B------:R-:W-:Y:S05]  /*ebb0*/  @!P1 BRA `(.L_x_600) ;  /* 0x0000000000049947 */ /* 0x000fea0003800000 */
[----:B------:R-:W-:Y:S01]  /*ebc0*/  BPT.TRAP 0x1 ;  /* 0x000000040000795c */ /* 0x000fe20000300000 */
.L_x_600:
[--C-:B01----:R-:W-:Y:S01]  /*ebd0*/  IMAD R2, R12, 0x8000, R6.reuse ;  /* 0x000080000c027824 */ /* 0x103fe200078e0206 */
        /* <DEDUP_REMOVED lines=15> */
[----:B------:R-:W-:Y:S01]  /*ecd0*/  UIADD3 UR41, UR41, 0x31610, URZ ;  /* 0x0003161029297890 */ /* 0x000fe2000fffe03f */
        /* <DEDUP_REMOVED lines=9> */
[----:B------:R-:W-:Y:S01]  /*ed70*/  IMAD.U32 R3, RZ, RZ, UR43 ;  /* 0x0000002bff037e24 */ /* 0x000fe2000f8e00ff */
[----:B------:R-:W-:Y:S01]  /*ed80*/  UMOV UR45, UR21 ;  /* 0x00000015002d7c82 */ /* 0x000fe20008000000 */
        /* <DEDUP_REMOVED lines=8> */
[----:B------:R0:W-:Y:S01]  /*ee10*/  UTMALDG.4D [UR40], [UR4], desc[UR6] ;  /* 0x00000628040075b4 */ /* 0x0001e20008019000 */
[----:B------:R-:W-:Y:S01]  /*ee20*/  UIADD3 UR8, UR8, 0x2c100, URZ ;  /* 0x0002c10008087890 */ /* 0x000fe2000fffe03f */
[----:B------:R-:W-:Y:S01]  /*ee30*/  IMAD.X R15, RZ, RZ, R15, P2 ;  /* 0x000000ffff0f7224 */ /* 0x000fe200010e060f */
[----:B------:R-:W-:Y:S01]  /*ee40*/  UMOV UR25, UR41 ;  /* 0x0000002900197c82 */ /* 0x000fe20008000000 */
[----:B------:R-:W-:Y:S01]  /*ee50*/  UMOV UR27, UR43 ;  /* 0x0000002b001b7c82 */ /* 0x000fe20008000000 */
[----:B------:R-:W-:Y:S01]  /*ee60*/  UMOV UR18, 0xc0 ;  /* 0x000000c000127882 */ /* 0x000fe20000000000 */
[----:B------:R-:W-:Y:S01]  /*ee70*/  UMOV UR17, UR41 ;  /* 0x0000002900117c82 */ /* 0x000fe20008000000 */
[----:B------:R-:W-:Y:S01]  /*ee80*/  UMOV UR19, UR43 ;  /* 0x0000002b00137c82 */ /* 0x000fe20008000000 */
[----:B------:R0:W-:Y:S01]  /*ee90*/  UTMALDG.4D [UR32], [UR4], desc[UR6] ;  /* 0x00000620040075b4 */ /* 0x0001e20008019000 */
[----:B------:R-:W-:Y:S01]  /*eea0*/  UMOV UR10, 0x10 ;  /* 0x00000010000a7882 */ /* 0x000fe20000000000 */
[----:B------:R-:W-:Y:S01]  /*eeb0*/  UMOV UR9, UR41 ;  /* 0x0000002900097c82 */ /* 0x000fe20008000000 */
[----:B------:R-:W-:Y:S01]  /*eec0*/  IMAD.X R19, RZ, RZ, R19, P3 ;  /* 0x000000ffff137224 */ /* 0x000fe200018e0613 */
[----:B------:R0:W-:Y:S01]  /*eed0*/  UTMALDG.4D [UR24], [UR4], desc[UR6] ;  /* 0x00000618040075b4 */ /* 0x0001e20008019000 */
[----:B------:R0:W-:Y:S01]  /*eee0*/  UTMALDG.4D [UR16], [UR4], desc[UR6] ;  /* 0x00000610040075b4 */ /* 0x0001e20008019000 */
[----:B------:R0:W-:Y:S02]  /*eef0*/  UBLKCP.S.G [UR8], [UR14], UR10 ;  /* 0x000000080e0073ba */ /* 0x0001e4000800020a */
[----:B0-----:R-:W-:Y:S05]  /*ef00*/  @!P1 BRA `(.L_x_601) ;  /* 0xfffffff800349947 */ /* 0x001fea000383ffff */
[----:B------:R-:W-:-:S07]  /*ef10*/  VIADD R12, R12, 0x1 ;  /* 0x000000010c0c7836 */ /* 0x000fce0000000000 */
.L_x_596:
[----:B------:R-:W-:Y:S01]  /*ef20*/  SHF.L.U32 R16, R13, 0x1f, RZ ;  /* 0x0000001f0d107819 */ /* 0x000fe200000006ff */
[----:B------:R-:W0:Y:S01]  /*ef30*/  LDC.64 R10, c[0x0][0x730] ;  /* 0x0001cc00ff0a7b82 */ /* 0x000e220000000a00 */
[----:B------:R-:W-:Y:S02]  /*ef40*/  IMAD.U32 R14, RZ, RZ, UR38 ;  /* 0x00000026ff0e7e24 */ /* 0x000fe4000f8e00ff */
[----:B------:R-:W-:Y:S02]  /*ef50*/  IMAD.U32 R2, RZ, RZ, UR38 ;  /* 0x00000026ff027e24 */ /* 0x000fe4000f8e00ff */
[----:B------:R-:W-:Y:S02]  /*ef60*/  IMAD.MOV.U32 R2, RZ, RZ, R14 ;  /* 0x000000ffff027224 */ /* 0x000fe400078e000e */
[----:B------:R-:W-:Y:S01]  /*ef70*/  IMAD.U32 R3, RZ, RZ, UR39 ;  /* 0x00000027ff037e24 */ /* 0x000fe2000f8e00ff */
[----:B------:R-:W1:Y:S01]  /*ef80*/  SYNCS.PHASECHK.TRANS64.TRYWAIT P1, [R6+URZ+0x31638], R16 ;  /* 0x03163810060075a7 */ /* 0x000e62000802017f */
[----:B------:R-:W-:Y:S01]  /*ef90*/  IMAD.U32 R15, RZ, RZ, UR39 ;  /* 0x00000027ff0f7e24 */ /* 0x000fe2000f8e00ff */
[----:B------:R-:W2:Y:S01]  /*efa0*/  LDC.64 R8, c[0x0][0x738] ;  /* 0x0001ce00ff087b82 */ /* 0x000ea20000000a00 */
[----:B0-----:R-:W-:-:S02]  /*efb0*/  IMAD R14, R17, R10, RZ ;  /* 0x0000000a110e7224 */ /* 0x001fc400078e02ff */
[----:B------:R-:W-:-:S04]  /*efc0*/  IMAD.WIDE.U32 R2, R10, UR20, R2 ;  /* 0x000000140a027c25 */ /* 0x000fc8000f8e0002 */
[----:B------:R-:W-:-:S04]  /*efd0*/  IMAD R11, R11, UR20, R14 ;  /* 0x000000140b0b7c24 */ /* 0x000fc8000f8e020e */
[----:B------:R-:W-:Y:S02]  /*efe0*/  IMAD.IADD R3, R11, 0x1, R3 ;  /* 0x000000010b037824 */ /* 0x000fe400078e0203 */
[C---:B--2---:R-:W-:Y:S02]  /*eff0*/  IMAD R10, R8.reuse, UR47, RZ ;  /* 0x0000002f080a7c24 */ /* 0x044fe4000f8e02ff */
[----:B------:R-:W-:-:S04]  /*f000*/  IMAD.WIDE.U32 R2, R8, UR21, R2 ;  /* 0x0000001508027c25 */ /* 0x000fc8000f8e0002 */
[----:B------:R-:W-:Y:S01]  /*f010*/  IMAD R9, R9, UR21, R10 ;  /* 0x0000001509097c24 */ /* 0x000fe2000f8e020a */
[----:B-1----:R-:W-:Y:S06]  /*f020*/  @!P1 BRA `(.L_x_602) ;  /* 0x0000000400fc9947 */ /* 0x002fec0003800000 */
.L_x_613:
[----:B------:R-:W-:Y:S01]  /*f030*/  IMAD.IADD R8, R9, 0x1, R3 ;  /* 0x0000000109087824 */ /* 0x000fe200078e0203 */
[----:B------:R-:W-:Y:S06]  /*f040*/  @P0 BRA `(.L_x_603) ;  /* 0x0000000000140947 */ /* 0x000fec0003800000 */
[----:B------:R-:W-:Y:S01]  /*f050*/  LOP3.LUT P0, RZ, R21, 0x1f, RZ, 0xc0, !PT ;  /* 0x0000001f15ff7812 */ /* 0x000fe2000780c0ff */
[----:B------:R-:W-:-:S04]  /*f060*/  IMAD.MOV.U32 R9, RZ, RZ, 0x8100 ;  /* 0x00008100ff097424 */ /* 0x000fc800078e00ff */
[----:B------:R1:W-:Y:S08]  /*f070*/  SYNCS.ARRIVE.TRANS64 RZ, [R6+URZ+0x31630], R9 ;  /* 0x0316300906ff79a7 */ /* 0x0003f0000800003f */
[----:B------:R-:W-:Y:S05]  /*f080*/  @!P0 BRA `(.L_x_603) ;  /* 0x0000000000048947 */ /* 0x000fea0003800000 */
[----:B------:R-:W-:Y:S01]  /*f090*/  BPT.TRAP 0x1 ;  /* 0x000000040000795c */ /* 0x000fe20000300000 */
.L_x_603:
[----:B------:R-:W-:Y:S01]  /*f0a0*/  R2UR UR43, R0 ;  /* 0x00000000002b72ca */ /* 0x000fe200000e0000 */
[----:B------:R-:W-:Y:S01]  /*f0b0*/  ULDC.64 UR14, c[0x0][0x728] ;  /* 0x0001ca00000e7ab9 */ /* 0x000fe20000000a00 */
[----:B------:R-:W-:Y:S01]  /*f0c0*/  R2UR UR6, R2 ;  /* 0x00000000020672ca */ /* 0x000fe200000e0000 */
[----:B------:R-:W-:Y:S01]  /*f0d0*/  UMOV UR9, 0x14f00000 ;  /* 0x14f0000000097882 */ /* 0x000fe20000000000 */
[----:B------:R-:W-:Y:S01]  /*f0e0*/  R2UR UR7, R3 ;  /* 0x00000000030772ca */ /* 0x000fe200000e0000 */
[----:B------:R-:W-:Y:S01]  /*f0f0*/  UMOV UR42, URZ ;  /* 0x0000003f002a7c82 */ /* 0x000fe20008000000 */
[----:B------:R-:W-:Y:S01]  /*f100*/  R2UR UR8, R8 ;  /* 0x00000000080872ca */ /* 0x000fe200000e0000 */
[----:B------:R-:W-:Y:S01]  /*f110*/  UMOV UR44, UR20 ;  /* 0x00000014002c7c82 */ /* 0x000fe20008000000 */
[----:B------:R-:W-:Y:S01]  /*f120*/  IADD3 R5, P0, R5, 0x1f0, RZ ;  /* 0x000001f005057810 */ /* 0x000fe20007f1e0ff */
[----:B------:R-:W-:Y:S01]  /*f130*/  UMOV UR45, UR21 ;  /* 0x00000015002d7c82 */ /* 0x000fe20008000000 */
[----:B------:R-:W-:Y:S01]  /*f140*/  R2UR UR10, R6 ;  /* 0x00000000060a72ca */ /* 0x000fe200000e0000 */
[----:B------:R-:W-:Y:S01]  /*f150*/  UMOV UR34, 0x40 ;  /* 0x0000004000227882 */ /* 0x000fe20000000000 */
[----:B------:R-:W-:Y:S01]  /*f160*/  R2UR UR4, R5 ;  /* 0x00000000050472ca */ /* 0x000fe200000e0000 */
[----:B------:R-:W-:Y:S01]  /*f170*/  USHF.L.U32 UR43, UR43, 0x6, URZ ;  /* 0x000000062b2b7899 */ /* 0x000fe2000800063f */
[----:B------:R-:W-:Y:S01]  /*f180*/  IMAD.X R7, RZ, RZ, R7, P0 ;  /* 0x000000ffff077224 */ /* 0x000fe200000e0607 */
[----:B------:R-:W-:Y:S01]  /*f190*/  UMOV UR36, UR20 ;  /* 0x0000001400247c82 */ /* 0x000fe20008000000 */
[----:B------:R-:W-:Y:S01]  /*f1a0*/  UMOV UR37, UR21 ;  /* 0x0000001500257c82 */ /* 0x000fe20008000000 */
[----:B------:R-:W-:Y:S01]  /*f1b0*/  UIADD3 UR7, UP0, UR43, UR6, URZ ;  /* 0x000000062b077290 */ /* 0x000fe2000ff1e03f */
[----:B------:R-:W-:Y:S01]  /*f1c0*/  ISETP.NE.AND P0, PT, R12, 0x2, PT ;  /* 0x000000020c00780c */ /* 0x000fe20003f05270 */
[----:B------:R-:W-:Y:S01]  /*f1d0*/  UMOV UR26, 0x80 ;  /* 0x00000080001a7882 */ /* 0x000fe20000000000 */
[----:B------:R-:W-:Y:S01]  /*f1e0*/  R2UR UR5, R7 ;  /* 0x00000000070572ca */ /* 0x000fe200000e0000 */
[----:B------:R-:W-:Y:S01]  /*f1f0*/  ULEA.HI.X.SX32 UR8, UR43, UR8, 0x1, UP0 ;  /* 0x000000082b087291 */ /* 0x000fe200080f0e3f */
[----:B------:R-:W-:Y:S01]  /*f200*/  SEL R3, RZ, 0x1, P0 ;  /* 0x00000001ff037807 */ /* 0x000fe20000000000 */
[----:B------:R-:W-:Y:S01]  /*f210*/  ULEA UR6, UP0, UR7, UR14, 0x2 ;  /* 0x0000000e07067291 */ /* 0x000fe2000f80103f */
[----:B------:R-:W-:Y:S01]  /*f220*/  LOP3.LUT R13, R13, 0x1, RZ, 0x3c, !PT ;  /* 0x000000010d0d7812 */ /* 0x000fe200078e3cff */
[----:B------:R-:W-:Y:S01]  /*f230*/  UIADD3 UR40, UR10, 0x24100, URZ ;  /* 0x000241000a287890 */ /* 0x000fe2000fffe03f */
[----:B------:R-:W-:Y:S01]  /*f240*/  LOP3.LUT R4, R4, R3, RZ, 0x3c, !PT ;  /* 0x0000000304047212 */ /* 0x000fe200078e3cff */
[----:B------:R-:W-:Y:S01]  /*f250*/  UIADD3 UR41, UR10, 0x31630, URZ ;  /* 0x000316300a297890 */ /* 0x000fe2000fffe03f */
[----:B------:R-:W-:Y:S01]  /*f260*/  SEL R12, R12, RZ, P0 ;  /* 0x000000ff0c0c7207 */ /* 0x000fe20000000000 */
[----:B------:R-:W-:-:S02]  /*f270*/  UIADD3 UR43, UR43, UR54, URZ ;  /* 0x000000362b2b7290 */ /* 0x000fc4000fffe03f */
[----:B------:R-:W-:Y:S02]  /*f280*/  UIADD3 UR32, UR10, 0x26100, URZ ;  /* 0x000261000a207890 */ /* 0x000fe4000fffe03f */
[----:B------:R-:W-:Y:S02]  /*f290*/  UIADD3 UR24, UR10, 0x28100, URZ ;  /* 0x000281000a187890 */ /* 0x000fe4000fffe03f */
[----:B------:R-:W-:Y:S02]  /*f2a0*/  UIADD3 UR16, UR10, 0x2a100, URZ ;  /* 0x0002a1000a107890 */ /* 0x000fe4000fffe03f */
[----:B------:R-:W-:Y:S02]  /*f2b0*/  ULEA.HI.X UR7, UR7, UR15, UR8, 0x2, UP0 ;  /* 0x0000000f07077291 */ /* 0x000fe400080f1408 */
[----:B------:R-:W-:Y:S01]  /*f2c0*/  UIADD3 UR14, UR10, 0x2c300, URZ ;  /* 0x0002c3000a0e7890 */ /* 0x000fe2000fffe03f */
[----:B------:R-:W-:Y:S01]  /*f2d0*/  UMOV UR8, 0x0 ;  /* 0x0000000000087882 */ /* 0x000fe20000000000 */
[----:B------:R-:W-:Y:S01]  /*f2e0*/  UMOV UR33, UR41 ;  /* 0x0000002900217c82 */ /* 0x000fe20008000000 */
        /* <DEDUP_REMOVED lines=15> */
[----:B---3--:R-:W-:Y:S01]  /*f3e0*/  NOP ;  /* 0x0000000000007918 */ /* 0x008fe20000000000 */
.L_x_589:
[----:B------:R-:W-:Y:S05]  /*f3f0*/  WARPSYNC.ALL ;  /* 0x0000000000007948 */ /* 0x000fea0003800000 */
[----:B------:R-:W-:-:S13]  /*f400*/  ELECT P0, URZ, PT ;  /* 0x00000000003f782f */ /* 0x000fda0003800000 */
[----:B------:R-:W-:Y:S05]  /*f410*/  @!P0 BRA `(.L_x_480) ;  /* 0x00000000007c8947 */ /* 0x000fea0003800000 */
[----:B------:R-:W3:Y:S02]  /*f420*/  LDL R0, [R1] ;  /* 0x0000000001007983 */ /* 0x000ee40000100800 */
[----:B---3--:R-:W-:-:S13]  /*f430*/  R2UR UR4, R0 ;  /* 0x00000000000472ca */ /* 0x008fda00000e0000 */
[----:B------:R-:W-:-:S06]  /*f440*/  ULOP3.LUT UR4, UR4, 0x2, URZ, 0xfc, !UPT ;  /* 0x0000000204047892 */ /* 0x000fcc000f8efc3f */
[----:B------:R-:W-:-:S05]  /*f450*/  IMAD.U32 R0, RZ, RZ, UR4 ;  /* 0x00000004ff007e24 */ /* 0x000fca000f8e00ff */
[----:B------:R-:W-:-:S13]  /*f460*/  ISETP.NE.AND P1, PT, R0, 0x3, PT ;  /* 0x000000030000780c */ /* 0x000fda0003f25270 */
[----:B------:R-:W-:Y:S05]  /*f470*/  @!P1 BRA `(.L_x_604) ;  /* 0x0000000000049947 */ /* 0x000fea0003800000 */
[----:B--2---:R-:W-:Y:S01]  /*f480*/  BPT.TRAP 0x1 ;  /* 0x000000040000795c */ /* 0x004fe20000300000 */
.L_x_604:
        /* <DEDUP_REMOVED lines=8> */
.L_x_614:
        /* <DEDUP_REMOVED lines=9> */
.L_x_615:
[----:B------:R-:W-:Y:S05]  /*f5a0*/  @!P1 BRA `(.L_x_607) ;  /* 0x0000000000049947 */ /* 0x000fea0003800000 */
[----:B--2---:R-:W-:Y:S01]  /*f5b0*/  BPT.TRAP 0x1 ;  /* 0x000000040000795c */ /* 0x004fe20000300000 */
.L_x_607:
[----:B------:R-:W-:-:S07]  /*f5c0*/  SHF.L.U32 R13, R13, 0x1f, RZ ;  /* 0x0000001f0d0d7819 */ /* 0x000fce00000006ff */
.L_x_608:
[----:B----4-:R4:W0:Y:S02]  /*f5d0*/  SYNCS.PHASECHK.TRANS64.TRYWAIT P0, [R2+URZ+0x31638], R13 ;  /* 0x0316380d020075a7 */ /* 0x010824000800017f */
[----:B0-----:R-:W-:Y:S05]  /*f5e0*/  @!P0 NANOSLEEP.SYNCS 0x989680 ;  /* 0x009896800000895d */ /* 0x001fea0003900000 */
[----:B------:R-:W0:Y:S02]  /*f5f0*/  @!P0 SYNCS.PHASECHK.TRANS64 P0, [R2+URZ+0x31638], R13 ;  /* 0x0316380d020085a7 */ /* 0x000e24000800007f */
[----:B0-----:R-:W-:Y:S05]  /*f600*/  @!P0 BRA `(.L_x_608) ;  /* 0xfffffffc00f08947 */ /* 0x001fea000383ffff */
.L_x_480:
[----:B--2---:R-:W-:Y:S05]  /*f610*/  BSYNC B0 ;  /* 0x0000000000007941 */ /* 0x004fea0003800000 */
.L_x_474:
[----:B------:R-:W-:Y:S05]  /*f620*/  EXIT ;  /* 0x000000000000794d */ /* 0x000fea0003800000 */
.L_x_487:
[----:B0-----:R0:W1:Y:S02]  /*f630*/  SYNCS.PHASECHK.TRANS64.TRYWAIT P0, [R17+URZ+0x31600], R12 ;  /* 0x0316000c110075a7 */ /* 0x001064000800017f */
[----:B-1----:R-:W-:Y:S05]  /*f640*/  @!P0 NANOSLEEP.SYNCS 0x989680 ;  /* 0x009896800000895d */ /* 0x002fea0003900000 */
[----:B------:R-:W1:Y:S02]  /*f650*/  @!P0 SYNCS.PHASECHK.TRANS64 P0, [R17+URZ+0x31600], R12 ;  /* 0x0316000c110085a7 */ /* 0x000e64000800007f */
[----:B-1----:R-:W-:Y:S05]  /*f660*/  @!P0 BRA `(.L_x_487) ;  /* 0xfffffffc00f08947 */ /* 0x002fea000383ffff */
[----:B------:R-:W-:Y:S05]  /*f670*/  BRA `(.L_x_486) ;  /* 0xffffff1800e87947 */ /* 0x000fea000383ffff */
.L_x_491:
[----:B-1----:R1:W2:Y:S02]  /*f680*/  SYNCS.PHASECHK.TRANS64.TRYWAIT P0, [R16+URZ+0x31610], R9 ;  /* 0x03161009100075a7 */ /* 0x0022a4000800017f */
[----:B--2---:R-:W-:Y:S05]  /*f690*/  @!P0 NANOSLEEP.SYNCS 0x989680 ;  /* 0x009896800000895d */ /* 0x004fea0003900000 */
[----:B------:R-:W2:Y:S02]  /*f6a0*/  @!P0 SYNCS.PHASECHK.TRANS64 P0, [R16+URZ+0x31610], R9 ;  /* 0x03161009100085a7 */ /* 0x000ea4000800007f */
[----:B--2---:R-:W-:Y:S05]  /*f6b0*/  @!P0 BRA `(.L_x_491) ;  /* 0xfffffffc00f08947 */ /* 0x004fea000383ffff */
[----:B------:R-:W-:Y:S05]  /*f6c0*/  BRA `(.L_x_490) ;  /* 0xffffff24007c7947 */ /* 0x000fea000383ffff */
.L_x_495:
[----:B---3--:R3:W4:Y:S02]  /*f6d0*/  SYNCS.PHASECHK.TRANS64.TRYWAIT P0, [R17+URZ+0x31630], R8 ;  /* 0x03163008110075a7 */ /* 0x008724000800017f */
[----:B----4-:R-:W-:Y:S05]  /*f6e0*/  @!P0 NANOSLEEP.SYNCS 0x989680 ;  /* 0x009896800000895d */ /* 0x010fea0003900000 */
[----:B------:R-:W4:Y:S02]  /*f6f0*/  @!P0 SYNCS.PHASECHK.TRANS64 P0, [R17+URZ+0x31630], R8 ;  /* 0x03163008110085a7 */ /* 0x000f24000800007f */
[----:B----4-:R-:W-:Y:S05]  /*f700*/  @!P0 BRA `(.L_x_495) ;  /* 0xfffffffc00f08947 */ /* 0x010fea000383ffff */
[----:B------:R-:W-:Y:S05]  /*f710*/  BRA `(.L_x_494) ;  /* 0xffffff4000887947 */ /* 0x000fea000383ffff */
.L_x_594:
[----:B0-----:R0:W1:Y:S02]  /*f720*/  SYNCS.PHASECHK.TRANS64.TRYWAIT P1, [R6+URZ+0x31620], R3 ;  /* 0x03162003060075a7 */ /* 0x001064000802017f */
[----:B-1----:R-:W-:Y:S05]  /*f730*/  @!P1 NANOSLEEP.SYNCS 0x989680 ;  /* 0x009896800000995d */ /* 0x002fea0003900000 */
[----:B------:R-:W1:Y:S02]  /*f740*/  @!P1 SYNCS.PHASECHK.TRANS64 P1, [R6+URZ+0x31620], R3 ;  /* 0x03162003060095a7 */ /* 0x000e64000802007f */
[----:B-1----:R-:W-:Y:S05]  /*f750*/  @!P1 BRA `(.L_x_594) ;  /* 0xfffffffc00f09947 */ /* 0x002fea000383ffff */
[----:B------:R-:W-:Y:S05]  /*f760*/  BRA `(.L_x_609) ;  /* 0xffffffe400987947 */ /* 0x000fea000383ffff */
.L_x_597:
[----:B0-----:R0:W1:Y:S02]  /*f770*/  SYNCS.PHASECHK.TRANS64.TRYWAIT P1, [R6+URZ+0x31638], R5 ;  /* 0x03163805060075a7 */ /* 0x001064000802017f */
[----:B-1----:R-:W-:Y:S05]  /*f780*/  @!P1 NANOSLEEP.SYNCS 0x989680 ;  /* 0x009896800000995d */ /* 0x002fea0003900000 */
[----:B------:R-:W1:Y:S02]  /*f790*/  @!P1 SYNCS.PHASECHK.TRANS64 P1, [R6+URZ+0x31638], R5 ;  /* 0x03163805060095a7 */ /* 0x000e64000802007f */
[----:B-1----:R-:W-:Y:S05]  /*f7a0*/  @!P1 BRA `(.L_x_597) ;  /* 0xfffffffc00f09947 */ /* 0x002fea000383ffff */
[----:B------:R-:W-:Y:S05]  /*f7b0*/  BRA `(.L_x_610) ;  /* 0xfffffff000147947 */ /* 0x000fea000383ffff */
.L_x_599:
[----:B------:R-:W-:-:S07]  /*f7c0*/  SHF.L.U32 R2, R4, 0x1f, RZ ;  /* 0x0000001f04027819 */ /* 0x000fce00000006ff */
.L_x_611:
[----:B0-----:R0:W1:Y:S02]  /*f7d0*/  SYNCS.PHASECHK.TRANS64.TRYWAIT P1, [R20+URZ+0x31620], R2 ;  /* 0x03162002140075a7 */ /* 0x001064000802017f */
[----:B-1----:R-:W-:Y:S05]  /*f7e0*/  @!P1 NANOSLEEP.SYNCS 0x989680 ;  /* 0x009896800000995d */ /* 0x002fea0003900000 */
[----:B------:R-:W1:Y:S02]  /*f7f0*/  @!P1 SYNCS.PHASECHK.TRANS64 P1, [R20+URZ+0x31620], R2 ;  /* 0x03162002140095a7 */ /* 0x000e64000802007f */
[----:B-1----:R-:W-:Y:S05]  /*f800*/  @!P1 BRA `(.L_x_611) ;  /* 0xfffffffc00f09947 */ /* 0x002fea000383ffff */
[----:B------:R-:W-:Y:S05]  /*f810*/  BRA `(.L_x_612) ;  /* 0xfffffff000d07947 */ /* 0x000fea000383ffff */
.L_x_602:
[----:B0-----:R0:W1:Y:S02]  /*f820*/  SYNCS.PHASECHK.TRANS64.TRYWAIT P1, [R6+URZ+0x31638], R16 ;  /* 0x03163810060075a7 */ /* 0x001064000802017f */
[----:B-1----:R-:W-:Y:S05]  /*f830*/  @!P1 NANOSLEEP.SYNCS 0x989680 ;  /* 0x009896800000995d */ /* 0x002fea0003900000 */
[----:B------:R-:W1:Y:S02]  /*f840*/  @!P1 SYNCS.PHASECHK.TRANS64 P1, [R6+URZ+0x31638], R16 ;  /* 0x03163810060095a7 */ /* 0x000e64000802007f */
[----:B-1----:R-:W-:Y:S05]  /*f850*/  @!P1 BRA `(.L_x_602) ;  /* 0xfffffffc00f09947 */ /* 0x002fea000383ffff */
[----:B------:R-:W-:Y:S05]  /*f860*/  BRA `(.L_x_613) ;  /* 0xfffffff400f07947 */ /* 0x000fea000383ffff */
.L_x_605:
[----:B---3--:R3:W4:Y:S02]  /*f870*/  SYNCS.PHASECHK.TRANS64.TRYWAIT P0, [R5+URZ], R0 ;  /* 0x00000000050075a7 */ /* 0x008724000800017f */
[----:B----4-:R-:W-:Y:S05]  /*f880*/  @!P0 NANOSLEEP.SYNCS 0x989680 ;  /* 0x009896800000895d */ /* 0x010fea0003900000 */
[----:B------:R-:W4:Y:S02]  /*f890*/  @!P0 SYNCS.PHASECHK.TRANS64 P0, [R5+URZ], R0 ;  /* 0x00000000050085a7 */ /* 0x000f24000800007f */
[----:B----4-:R-:W-:Y:S05]  /*f8a0*/  @!P0 BRA `(.L_x_605) ;  /* 0xfffffffc00f08947 */ /* 0x010fea000383ffff */
[----:B------:R-:W-:Y:S05]  /*f8b0*/  BRA `(.L_x_614) ;  /* 0xfffffffc00147947 */ /* 0x000fea000383ffff */
.L_x_606:
[----:B---3--:R3:W4:Y:S02]  /*f8c0*/  SYNCS.PHASECHK.TRANS64.TRYWAIT P0, [R3+URZ], R0 ;  /* 0x00000000030075a7 */ /* 0x008724000800017f */
[----:B----4-:R-:W-:Y:S05]  /*f8d0*/  @!P0 NANOSLEEP.SYNCS 0x989680 ;  /* 0x009896800000895d */ /* 0x010fea0003900000 */
[----:B------:R-:W4:Y:S02]  /*f8e0*/  @!P0 SYNCS.PHASECHK.TRANS64 P0, [R3+URZ], R0 ;  /* 0x00000000030085a7 */ /* 0x000f24000800007f */
[----:B----4-:R-:W-:Y:S05]  /*f8f0*/  @!P0 BRA `(.L_x_606) ;  /* 0xfffffffc00f08947 */ /* 0x010fea000383ffff */
[----:B------:R-:W-:Y:S05]  /*f900*/  BRA `(.L_x_615) ;  /* 0xfffffffc00247947 */ /* 0x000fea000383ffff */
.L_x_616:
        /* <DEDUP_REMOVED lines=15> */
.L_x_1151:


//--------------------- .text._ZN7cutlass13device_kernelIN5flash11enable_sm90INS1_16FlashAttnBwdSm90INS1_25CollectiveMainloopBwdSm90ILi2ELi1ELi1EN4cute5tupleIJNS5_1CILi1EEES8_S8_EEENS6_IJNS7_ILi64EEENS7_ILi80EEENS7_ILi256EEEEEENS_10bfloat16_tEfNS_4arch4Sm90ELb0ELb1ELb0ELb1ELb0ELb0ELb1ELb1ELi2ELi1ELi1ELi1ELb0EEENS1_24CollectiveEpilogueBwdGQAISD_fSG_Li256ELb1ELb0EEENS1_19SingleTileSchedulerILb1ELb0ELb0ELi80EEEEEEEEEvNT_6ParamsE --------------------------
	.section	.text._ZN7cutlass13device_kernelIN5flash11enable_sm90INS1_16FlashAttnBwdSm90INS1_25CollectiveMainloopBwdSm90ILi2ELi1ELi1EN4cute5tupleIJNS5_1CILi1EEES8_S8_EEENS6_IJNS7_ILi64EEENS7_ILi80EEENS7_ILi256EEEEEENS_10bfloat16_tEfNS_4arch4Sm90ELb0ELb1ELb0ELb1ELb0ELb0ELb1ELb1ELi2ELi1ELi1ELi1ELb0EEENS1_24CollectiveEpilogueBwdGQAISD_fSG_Li256ELb1ELb0EEENS1_19SingleTileSchedulerILb1ELb0ELb0ELi80EEEEEEEEEvNT_6ParamsE,"ax",@progbits
	.align	128
.text._ZN7cutlass13device_kernelIN5flash11enable_sm90INS1_16FlashAttnBwdSm90INS1_25CollectiveMainloopBwdSm90ILi2ELi1ELi1EN4cute5tupleIJNS5_1CILi1EEES8_S8_EEENS6_IJNS7_ILi64EEENS7_ILi80EEENS7_ILi256EEEEEENS_10bfloat16_tEfNS_4arch4Sm90ELb0ELb1ELb0ELb1ELb0ELb0ELb1ELb1ELi2ELi1ELi1ELi1ELb0EEENS1_24CollectiveEpilogueBwdGQAISD_fSG_Li256ELb1ELb0EEENS1_19SingleTileSchedulerILb1ELb0ELb0ELi80EEEEEEEEEvNT_6ParamsE:
        .type           _ZN7cutlass13device_kernelIN5flash11enable_sm90INS1_16FlashAttnBwdSm90INS1_25CollectiveMainloopBwdSm90ILi2ELi1ELi1EN4cute5tupleIJNS5_1CILi1EEES8_S8_EEENS6_IJNS7_ILi64EEENS7_ILi80EEENS7_ILi256EEEEEENS_10bfloat16_tEfNS_4arch4Sm90ELb0ELb1ELb0ELb1ELb0ELb0ELb1ELb1ELi2ELi1ELi1ELi1ELb0EEENS1_24CollectiveEpilogueBwdGQAISD_fSG_Li256ELb1ELb0EEENS1_19SingleTileSchedulerILb1ELb0ELb0ELi80EEEEEEEEEvNT_6ParamsE,@function
        .size           _ZN7cutlass13device_kernelIN5flash11enable_sm90INS1_16FlashAttnBwdSm90INS1_25CollectiveMainloopBwdSm90ILi2ELi1ELi1EN4cute5tupleIJNS5_1CILi1EEES8_S8_EEENS6_IJNS7_ILi64EEENS7_ILi80EEENS7_ILi256EEEEEENS_10bfloat16_tEfNS_4arch4Sm90ELb0ELb1ELb0ELb1ELb0ELb0ELb1ELb1ELi2ELi1ELi1ELi1ELb0EEENS1_24CollectiveEpilogueBwdGQAISD_fSG_Li256ELb1ELb0EEENS1_19SingleTileSchedulerILb1ELb0ELb0ELi80EEEEEEEEEvNT_6ParamsE,(.L_x_1152 - _ZN7cutlass13device_kernelIN5flash11enable_sm90INS1_16FlashAttnBwdSm90INS1_25CollectiveMainloopBwdSm90ILi2ELi1ELi1EN4cute5tupleIJNS5_1CILi1EEES8_S8_EEENS6_IJNS7_ILi64EEENS7_ILi80EEENS7_ILi256EEEEEENS_10bfloat16_tEfNS_4arch4Sm90ELb0ELb1ELb0ELb1ELb0ELb0ELb1ELb1ELi2ELi1ELi1ELi1ELb0EEENS1_24CollectiveEpilogueBwdGQAISD_fSG_Li256ELb1ELb0EEENS1_19SingleTileSchedulerILb1ELb0ELb0ELi80EEEEEEEEEvNT_6ParamsE)
        .other          _ZN7cutlass13device_kernelIN5flash11enable_sm90INS1_16FlashAttnBwdSm90INS1_25CollectiveMainloopBwdSm90ILi2ELi1ELi1EN4cute5tupleIJNS5_1CILi1EEES8_S8_EEENS6_IJNS7_ILi64EEENS7_ILi80EEENS7_ILi256EEEEEENS_10bfloat16_tEfNS_4arch4Sm90ELb0ELb1ELb0ELb1ELb0ELb0ELb1ELb1ELi2ELi1ELi1ELi1ELb0EEENS1_24CollectiveEpilogueBwdGQAISD_fSG_Li256ELb1ELb0EEENS1_19SingleTileSchedulerILb1ELb0ELb0ELi80EEEEEEEEEvNT_6ParamsE,@"STO_CUDA_ENTRY STV_DEFAULT"
_ZN7cutlass13device_kernelIN5flash11enable_sm90INS1_16FlashAttnBwdSm90INS1_25CollectiveMainloopBwdSm90ILi2ELi1ELi1EN4cute5tupleIJNS5_1CILi1EEES8_S8_EEENS6_IJNS7_ILi64EEENS7_ILi80EEENS7_ILi256EEEEEENS_10bfloat16_tEfNS_4arch4Sm90ELb0ELb1ELb0ELb1ELb0ELb0ELb1ELb1ELi2ELi1ELi1ELi1ELb0EEENS1_24CollectiveEpilogueBwdGQAISD_fSG_Li256ELb1ELb0EEENS1_19SingleTileSchedulerILb1ELb0ELb0ELi80EEEEEEEEEvNT_6ParamsE:
        /* <DEDUP_REMOVED lines=24> */
.L_x_618:
[----:B------:R-:W-:Y:S05]  /*0180*/  BSYNC B0 ;  /* 0x0000000000007941 */ /* 0x000fea0003800000 */
.L_x_617:
        /* <DEDUP_REMOVED lines=19> */
[----:B------:R1:W-:Y:S01]  /*02c0*/  STL [R1+0x4], R2 ;  /* 0x0000040201007387 */ /* 0x0003e20000100800 */
        /* <DEDUP_REMOVED lines=19> */
.L_x_619:
        /* <DEDUP_REMOVED lines=20> */
.L_x_620:
[----:B------:R-:W-:Y:S01]  /*0540*/  PLOP3.LUT P0, PT, PT, PT, UP0, 0x80, 0x0 ;  /* 0x000000000000781c */ /* 0x000fe20003f0f008 */
[----:B------:R-:W-:Y:S01]  /*0550*/  NOP ;  /* 0x0000000000007918 */ /* 0x000fe20000000000 */
[----:B------:R-:W-:Y:S01]  /*0560*/  BSSY B0, `(.L_x_621) ;  /* 0x0000b76000007945 */ /* 0x000fe20003800000 */
[----:B------:R-:W-:Y:S01]  /*0570*/  LOP3.LUT R11, R18, 0x7f, RZ, 0xc0, !PT ;  /* 0x0000007f120b7812 */ /* 0x000fe200078ec0ff */
[----:B-1234-:R-:W-:Y:S09]  /*0580*/  BAR.SYNC.DEFER_BLOCKING 0x0 ;  /* 0x0000000000007b1d */ /* 0x01eff20000010000 */
[----:B------:R-:W-:Y:S05]  /*0590*/  @!P0 BRA `(.L_x_622) ;  /* 0x0000009000f88947 */ /* 0x000fea0003800000 */
.L_x_623:
        /* <DEDUP_REMOVED lines=15> */
.L_x_624:
        /* <DEDUP_REMOVED lines=11> */
.L_x_626:
[----:B------:R-:W3:Y:S02]  /*0740*/  LDC R0, c[0x0][0x8c4] ;  /* 0x00023100ff007b82 */ /* 0x000ee40000000800 */
.L_x_625:
[----:B-1----:R-:W-:-:S05]  /*0750*/  IMAD R11, R236, 0x50, RZ ;  /* 0x00000050ec0b7824 */ /* 0x002fca00078e02ff */
[----:B---3-5:R-:W-:-:S04]  /*0760*/  ISETP.GE.AND P0, PT, R11, R0, PT ;  /* 0x000000000b00720c */ /* 0x028fc80003f06270 */
[----:B--2---:R-:W-:-:S04]  /*0770*/  SEL R10, R7, 0xffffffff, !P0 ;  /* 0xffffffff070a7807 */ /* 0x004fc80004000000 */
        /* <DEDUP_REMOVED lines=35> */
.L_x_628:
[----:B------:R-:W-:Y:S02]  /*09b0*/  @P1 IMAD.MOV.U32 R2, RZ, RZ, R4 ;  /* 0x000000ffff021224 */ /* 0x000fe400078e0004 */
[----:B------:R-:W-:Y:S01]  /*09c0*/  @P1 IMAD.MOV.U32 R3, RZ, RZ, R7 ;  /* 0x000000ffff031224 */ /* 0x000fe200078e0007 */
[----:B------:R-:W-:Y:S06]  /*09d0*/  @!P2 BRA `(.L_x_629) ;  /* 0x000000000014a947 */ /* 0x000fec0003800000 */
[----:B------:R-:W1:Y:S01]  /*09e0*/  LDC.64 R4, c[0x0][0x788] ;  /* 0x0001e200ff047b82 */ /* 0x000e620000000a00 */
[----:B------:R-:W-:Y:S01]  /*09f0*/  ULDC.64 UR4, c[0x0][0x208] ;  /* 0x0000820000047ab9 */ /* 0x000fe20000000a00 */
[----:B-1----:R-:W-:-:S06]  /*0a00*/  IMAD.WIDE R4, R10, 0x4, R4 ;  /* 0x000000040a047825 */ /* 0x002fcc00078e0204 */
[----:B------:R1:W5:Y:S01]  /*0a10*/  LDG.E R5, desc[UR4][R4.64] ;  /* 0x0000000404057981 */ /* 0x000362000c1e1900 */
[----:B------:R-:W-:Y:S05]  /*0a20*/  BRA `(.L_x_630) ;  /* 0x0000000000287947 */ /* 0x000fea0003800000 */
.L_x_629:
        /* <DEDUP_REMOVED lines=10> */
.L_x_630:
[----:B-1---5:R-:W-:Y:S01]  /*0ad0*/  VIADD R4, R0, 0x3f ;  /* 0x0000003f00047836 */ /* 0x022fe20000000000 */
[----:B------:R-:W-:Y:S01]  /*0ae0*/  ISETP.GE.AND P2, PT, R236, RZ, PT ;  /* 0x000000ffec00720c */ /* 0x000fe20003f46270 */
[----:B------:R-:W-:Y:S01]  /*0af0*/  ULDC UR4, c[0x0][0x74c] ;  /* 0x0001d30000047ab9 */ /* 0x000fe20000000800 */
[----:B------:R-:W-:Y:S02]  /*0b00*/  IADD3 R6, R11, R0, -R5 ;  /* 0x000000000b067210 */ /* 0x000fe40007ffe805 */
        /* <DEDUP_REMOVED lines=18> */
.L_x_631:
        /* <DEDUP_REMOVED lines=84> */
[----:B------:R-:W1:Y:S01]  /*1170*/  S2R R4, SR_CgaCtaId ;  /* 0x0000000000047919 */ /* 0x000e620000008800 */
[----:B------:R-:W-:Y:S01]  /*1180*/  MOV R17, 0x400 ;  /* 0x0000040000117802 */ /* 0x000fe20000000f00 */
[----:B------:R-:W-:Y:S01]  /*1190*/  VIADD R18, R18, 0xffffff80 ;  /* 0xffffff8012127836 */ /* 0x000fe20000000000 */
[----:B------:R-:W-:-:S04]  /*11a0*/  SHF.L.U32 R12, RZ, 0x1f, RZ ;  /* 0x0000001fff0c7819 */ /* 0x000fc800000006ff */
[----:B------:R-:W-:-:S04]  /*11b0*/  SHF.R.S32.HI R7, RZ, 0x1f, R18 ;  /* 0x0000001fff077819 */ /* 0x000fc80000011412 */
[CC--:B------:R-:W-:Y:S02]  /*11c0*/  LEA.HI R10, R7.reuse, R18.reuse, RZ, 0x5 ;  /* 0x00000012070a7211 */ /* 0x0c0fe400078f28ff */
[CC--:B------:R-:W-:Y:S02]  /*11d0*/  LEA.HI R11, R7.reuse, R18.reuse, RZ, 0x4 ;  /* 0x00000012070b7211 */ /* 0x0c0fe400078f20ff */
[----:B-1----:R-:W-:Y:S02]  /*11e0*/  LEA R17, R4, R17, 0x18 ;  /* 0x0000001104117211 */ /* 0x002fe400078ec0ff */
[----:B------:R-:W-:Y:S02]  /*11f0*/  LEA.HI R4, R7, R18, RZ, 0x7 ;  /* 0x0000001207047211 */ /* 0x000fe400078f38ff */
[----:B------:R-:W1:Y:S02]  /*1200*/  SYNCS.PHASECHK.TRANS64.TRYWAIT P0, [R17+URZ+0x31800], R12 ;  /* 0x0318000c110075a7 */ /* 0x000e64000800017f */
[----:B------:R-:W-:-:S05]  /*1210*/  SHF.R.S32.HI R6, RZ, 0x7, R4 ;  /* 0x00000007ff067819 */ /* 0x000fca0000011404 */
[----:B------:R2:W3:Y:S02]  /*1220*/  SHFL.IDX PT, R8, R6, RZ, 0x1f ;  /* 0x00001fff06087589 */ /* 0x0004e400000e0000 */
[----:B-123--:R-:W-:Y:S05]  /*1230*/  @P0 BRA `(.L_x_633) ;  /* 0x0000000000080947 */ /* 0x00efea0003800000 */
[----:B------:R-:W1:Y:S02]  /*1240*/  SYNCS.PHASECHK.TRANS64.TRYWAIT P0, [R17+URZ+0x31800], R12 ;  /* 0x0318000c110075a7 */ /* 0x000e64000800017f */
[----:B-1----:R-:W-:Y:S05]  /*1250*/  @!P0 BRA `(.L_x_634) ;  /* 0x000000a800a08947 */ /* 0x002fea0003800000 */
.L_x_633:
[----:B------:R-:W2:Y:S04]  /*1260*/  LDL R7, [R1+0x4] ;  /* 0x0000040001077983 */ /* 0x000ea80000100800 */
[----:B------:R-:W3:Y:S01]  /*1270*/  LDL R16, [R1] ;  /* 0x0000000001107983 */ /* 0x000ee20000100800 */
[----:B------:R-:W4:Y:S01]  /*1280*/  S2UR UR4, SR_CTAID.Y ;  /* 0x00000000000479c3 */ /* 0x000f220000002600 */
[----:B------:R-:W-:-:S07]  /*1290*/  LOP3.LUT R15, R11, 0xffffff0, RZ, 0xc0, !PT ;  /* 0x0ffffff00b0f7812 */ /* 0x000fce00078ec0ff */
[----:B------:R-:W5:Y:S01]  /*12a0*/  LDC.64 R20, c[0x0][0x2d8] ;  /* 0x0000b600ff147b82 */ /* 0x000f620000000a00 */
[----:B------:R-:W-:Y:S01]  /*12b0*/  IMAD.IADD R15, R18, 0x1, -R15 ;  /* 0x00000001120f7824 */ /* 0x000fe200078e0a0f */
[--C-:B-1----:R-:W-:Y:S02]  /*12c0*/  SHF.R.S32.HI R12, RZ, 0x5, R10.reuse ;  /* 0x00000005ff0c7819 */ /* 0x102fe4000001140a */
[----:B------:R-:W-:Y:S01]  /*12d0*/  SHF.R.S32.HI R13, RZ, 0x1f, R10 ;  /* 0x0000001fff0d7819 */ /* 0x000fe2000001140a */
[----:B------:R-:W-:-:S03]  /*12e0*/  IMAD R14, R6, 0x40, R15 ;  /* 0x00000040060e7824 */ /* 0x000fc600078e020f */
[----:B------:R-:W-:-:S04]  /*12f0*/  LEA.HI R13, R13, R12, RZ, 0x2 ;  /* 0x0000000c0d0d7211 */ /* 0x000fc800078f10ff */
[----:B------:R-:W-:Y:S01]  /*1300*/  LOP3.LUT R13, R13, 0xfffffc, RZ, 0xc0, !PT ;  /* 0x00fffffc0d0d7812 */ /* 0x000fe200078ec0ff */
[----:B----4-:R-:W-:-:S04]  /*1310*/  USHF.R.S32.HI UR5, URZ, 0x1f, UR4 ;  /* 0x0000001f3f057899 */ /* 0x010fc80008011404 */
[----:B------:R-:W-:Y:S02]  /*1320*/  IMAD.IADD R13, R12, 0x1, -R13 ;  /* 0x000000010c0d7824 */ /* 0x000fe400078e0a0d */
[----:B------:R-:W-:Y:S02]  /*1330*/  IMAD R236, R236, -0x50, RZ ;  /* 0xffffffb0ecec7824 */ /* 0x000fe400078e02ff */
[----:B-----5:R-:W-:Y:S02]  /*1340*/  IMAD R12, R20, UR5, RZ ;  /* 0x00000005140c7c24 */ /* 0x020fe4000f8e02ff */
[----:B------:R-:W-:Y:S02]  /*1350*/  IMAD.IADD R230, R5, 0x1, -R0 ;  /* 0x0000000105e67824 */ /* 0x000fe400078e0a00 */
[----:B------:R-:W-:Y:S02]  /*1360*/  IMAD.IADD R5, R236, 0x1, R5 ;  /* 0x00000001ec057824 */ /* 0x000fe400078e0205 */
[----:B------:R-:W-:Y:S01]  /*1370*/  IMAD R13, R13, 0x10, R14 ;  /* 0x000000100d0d7824 */ /* 0x000fe200078e020e */
        /* <DEDUP_REMOVED lines=79> */
[----:B------:R-:W-:Y:S01]  /*1870*/  CS2R R56, SRZ ;  /* 0x0000000000387805 */ /* 0x000fe2000001ff00 */
[----:B------:R-:W-:Y:S01]  /*1880*/  UMOV UR60, URZ ;  /* 0x0000003f003c7c82 */ /* 0x000fe20008000000 */
[----:B--2---:R-:W-:Y:S02]  /*1890*/  R2UR UR6, R7 ;  /* 0x00000000070672ca */ /* 0x004fe400000e0000 */
[----:B------:R-:W-:Y:S02]  /*18a0*/  LOP3.LUT R7, R4, 0xffffff80, RZ, 0xc0, !PT ;  /* 0xffffff8004077812 */ /* 0x000fe400078ec0ff */
[----:B------:R-:W-:-:S03]  /*18b0*/  LEA.HI R4, R6, R6, RZ, 0x1 ;  /* 0x0000000606047211 */ /* 0x000fc600078f08ff */
[----:B------:R-:W-:Y:S01]  /*18c0*/  IMAD.IADD R11, R18, 0x1, -R7 ;  /* 0x00000001120b7824 */ /* 0x000fe200078e0a07 */
[----:B------:R-:W-:Y:S02]  /*18d0*/  LOP3.LUT R7, R4, 0x1ffffffe, RZ, 0xc0, !PT ;  /* 0x1ffffffe04077812 */ /* 0x000fe400078ec0ff */
[----:B------:R-:W-:Y:S02]  /*18e0*/  LEA.HI R4, R8, R8, RZ, 0x1 ;  /* 0x0000000808047211 */ /* 0x000fe400078f08ff */
[----:B------:R-:W-:Y:S01]  /*18f0*/  SHF.R.S32.HI R10, RZ, 0x1f, R11 ;  /* 0x0000001fff0a7819 */ /* 0x000fe2000001140b */
[----:B------:R-:W-:Y:S01]  /*1900*/  IMAD.IADD R15, R6, 0x1, -R7 ;  /* 0x00000001060f7824 */ /* 0x000fe200078e0a07 */
[----:B------:R-:W-:Y:S01]  /*1910*/  LOP3.LUT R7, R4, 0xfffffffe, RZ, 0xc0, !PT ;  /* 0xfffffffe04077812 */ /* 0x000fe200078ec0ff */
[----:B------:R-:W-:Y:S01]  /*1920*/  IMAD R19, R6, 0x800, R11 ;  /* 0x0000080006137824 */ /* 0x000fe200078e020b */
[----:B------:R-:W-:-:S03]  /*1930*/  LEA.HI R6, R10, R11, RZ, 0x2 ;  /* 0x0000000b0a067211 */ /* 0x000fc600078f10ff */
[----:B------:R-:W-:Y:S02]  /*1940*/  IMAD.SHL.U32 R19, R19, 0x4, RZ ;  /* 0x0000000413137824 */ /* 0x000fe400078e00ff */
[----:B------:R-:W-:Y:S01]  /*1950*/  IMAD.IADD R4, R8, 0x1, -R7 ;  /* 0x0000000108047824 */ /* 0x000fe200078e0a07 */
[--C-:B------:R-:W-:Y:S02]  /*1960*/  SHF.R.S32.HI R7, RZ, 0x2, R6.reuse ;  /* 0x00000002ff077819 */ /* 0x100fe40000011406 */
[----:B------:R-:W-:Y:S02]  /*1970*/  SHF.R.S32.HI R8, RZ, 0x1f, R6 ;  /* 0x0000001fff087819 */ /* 0x000fe40000011406 */
[----:B------:R-:W-:Y:S02]  /*1980*/  LOP3.LUT R6, R6, 0x7ffffffc, RZ, 0xc0, !PT ;  /* 0x7ffffffc06067812 */ /* 0x000fe400078ec0ff */
[----:B------:R-:W-:Y:S02]  /*1990*/  IADD3 R2, P0, R19, R2, RZ ;  /* 0x0000000213027210 */ /* 0x000fe40007f1e0ff */
[----:B------:R-:W-:Y:S01]  /*19a0*/  LEA.HI R10, R10, R11, RZ, 0x5 ;  /* 0x0000000b0a0a7211 */ /* 0x000fe200078f28ff */
[----:B------:R-:W-:Y:S01]  /*19b0*/  IMAD.IADD R6, R11, 0x1, -R6 ;  /* 0x000000010b067824 */ /* 0x000fe200078e0a06 */
[----:B------:R-:W-:-:S02]  /*19c0*/  LEA.HI R8, R8, R7, RZ, 0x3 ;  /* 0x0000000708087211 */ /* 0x000fc400078f18ff */
[----:B---3--:R-:W-:Y:S02]  /*19d0*/  SHF.R.S32.HI R11, RZ, 0x1f, R16 ;  /* 0x0000001fff0b7819 */ /* 0x008fe40000011410 */
[----:B------:R-:W-:Y:S02]  /*19e0*/  LEA.HI.X.SX32 R3, R19, R3, 0x1, P0 ;  /* 0x0000000313037211 */ /* 0x000fe400000f0eff */
[----:B------:R-:W-:Y:S02]  /*19f0*/  LOP3.LUT R8, R8, 0xfffffff8, RZ, 0xc0, !PT ;  /* 0xfffffff808087812 */ /* 0x000fe400078ec0ff */
[----:B------:R-:W-:Y:S01]  /*1a00*/  SEL R11, R11, RZ, !P1 ;  /* 0x000000ff0b0b7207 */ /* 0x000fe20004800000 */
[----:B------:R-:W-:Y:S01]  /*1a10*/  IMAD.WIDE.U32 R2, R20, UR4, R2 ;  /* 0x0000000414027c25 */ /* 0x000fe2000f8e0002 */
[----:B------:R-:W-:-:S03]  /*1a20*/  SHF.R.S32.HI R10, RZ, 0x5, R10 ;  /* 0x00000005ff0a7819 */ /* 0x000fc6000001140a */
[----:B------:R-:W-:Y:S01]  /*1a30*/  IMAD R19, R21, UR4, R12 ;  /* 0x0000000415137c24 */ /* 0x000fe2000f8e020c */
[----:B------:R-:W-:Y:S01]  /*1a40*/  ULDC.64 UR4, c[0x0][0x2e0] ;  /* 0x0000b80000047ab9 */ /* 0x000fe20000000a00 */
[----:B------:R-:W-:Y:S01]  /*1a50*/  IMAD.IADD R7, R7, 0x1, -R8 ;  /* 0x0000000107077824 */ /* 0x000fe200078e0a08 */
[----:B------:R-:W-:Y:S01]  /*1a60*/  SEL R229, R16, RZ, !P1 ;  /* 0x000000ff10e57207 */ /* 0x000fe20004800000 */
[----:B------:R-:W-:Y:S02]  /*1a70*/  IMAD R8, R11, UR4, RZ ;  /* 0x000000040b087c24 */ /* 0x000fe4000f8e02ff */
[----:B------:R-:W-:Y:S02]  /*1a80*/  IMAD.IADD R3, R3, 0x1, R19 ;  /* 0x0000000103037824 */ /* 0x000fe400078e0213 */
[----:B------:R-:W-:Y:S02]  /*1a90*/  IMAD R15, R15, 0x4, R6 ;  /* 0x000000040f0f7824 */ /* 0x000fe400078e0206 */
[----:B------:R-:W-:-:S02]  /*1aa0*/  IMAD R18, R10, 0x10, R7 ;  /* 0x000000100a127824 */ /* 0x000fc400078e0207 */
[C---:B------:R-:W-:Y:S01]  /*1ab0*/  IMAD R7, R229.reuse, UR5, R8 ;  /* 0x00000005e5077c24 */ /* 0x040fe2000f8e0208 */
[----:B------:R-:W-:Y:S01]  /*1ac0*/  IADD3 R8, -R0, 0x1, R5 ;  /* 0x0000000100087810 */ /* 0x000fe20007ffe105 */
[----:B------:R-:W-:Y:S01]  /*1ad0*/  IMAD.WIDE.U32 R228, R229, UR4, R2 ;  /* 0x00000004e5e47c25 */ /* 0x000fe2000f8e0002 */
[----:B------:R-:W-:-:S03]  /*1ae0*/  ULOP3.LUT UR4, UR6, 0x1, URZ, 0xfc, !UPT ;  /* 0x0000000106047892 */ /* 0x000fc6000f8efc3f */
[----:B------:R-:W-:Y:S02]  /*1af0*/  IMAD.SHL.U32 R233, R15, 0x2, RZ ;  /* 0x000000020fe97824 */ /* 0x000fe400078e00ff */
[----:B------:R-:W-:Y:S02]  /*1b00*/  IMAD.SHL.U32 R6, R13, 0x8, RZ ;  /* 0x000000080d067824 */ /* 0x000fe400078e00ff */
[--C-:B------:R-:W-:Y:S02]  /*1b10*/  IMAD.IADD R232, R5, 0x1, -R233.reuse ;  /* 0x0000000105e87824 */ /* 0x100fe400078e0ae9 */
[----:B------:R-:W-:Y:S02]  /*1b20*/  IMAD.IADD R231, R8, 0x1, -R233 ;  /* 0x0000000108e77824 */ /* 0x000fe400078e0ae9 */
[----:B------:R-:W-:Y:S02]  /*1b30*/  IMAD.MOV.U32 R3, RZ, RZ, R9 ;  /* 0x000000ffff037224 */ /* 0x000fe400078e0009 */
[----:B------:R-:W-:-:S02]  /*1b40*/  IMAD.MOV.U32 R19, RZ, RZ, RZ ;  /* 0x000000ffff137224 */ /* 0x000fc400078e00ff */
[----:B------:R-:W-:Y:S02]  /*1b50*/  IMAD.U32 R235, RZ, RZ, UR4 ;  /* 0x00000004ffeb7e24 */ /* 0x000fe4000f8e00ff */
[----:B------:R-:W-:Y:S02]  /*1b60*/  IMAD.MOV.U32 R2, RZ, RZ, RZ ;  /* 0x000000ffff027224 */ /* 0x000fe400078e00ff */
[----:B------:R-:W-:Y:S02]  /*1b70*/  IMAD R0, R6, 0x2, R17 ;  /* 0x0000000206007824 */ /* 0x000fe400078e0211 */
[----:B------:R-:W-:Y:S02]  /*1b80*/  IMAD.IADD R233, R236, 0x1, -R233 ;  /* 0x00000001ece97824 */ /* 0x000fe400078e0ae9 */
[----:B------:R-:W-:-:S07]  /*1b90*/  IMAD.IADD R234, R229, 0x1, R7 ;  /* 0x00000001e5ea7824 */ /* 0x000fce00078e0207 */
.L_x_653:
[----:B------:R-:W-:-:S13]  /*1ba0*/  R2UR UR4, R235 ;  /* 0x00000000eb0472ca */ /* 0x000fda00000e0000 */
[----:B------:R-:W-:-:S06]  /*1bb0*/  UISETP.NE.AND UP0, UPT, UR4, 0x3, UPT ;  /* 0x000000030400788c */ /* 0x000fcc000bf05270 */
[----:B------:R-:W-:-:S13]  /*1bc0*/  PLOP3.LUT P0, PT, PT, PT, UP0, 0x40, 0x0 ;  /* 0x000000000000781c */ /* 0x000fda0003f0e808 */
[----:B-1----:R-:W-:Y:S05]  /*1bd0*/  @P0 BRA `(.L_x_635) ;  /* 0x0000000000040947 */ /* 0x002fea0003800000 */
[----:B------:R-:W-:Y:S01]  /*1be0*/  BPT.TRAP 0x1 ;  /* 0x000000040000795c */ /* 0x000fe20000300000 */
.L_x_635:
[----:B------:R-:W-:Y:S01]  /*1bf0*/  PLOP3.LUT P1, PT, PT, PT, UP0, 0x40, 0x0 ;  /* 0x000000000000781c */ /* 0x000fe20003f2e808 */
[----:B------:R-:W-:Y:S01]  /*1c00*/  IMAD R16, R2, 0x8, R17 ;  /* 0x0000000802107824 */ /* 0x000fe200078e0211 */
[----:B------:R-:W-:-:S04]  /*1c10*/  SHF.L.U32 R9, R19, 0x1f, RZ ;  /* 0x0000001f13097819 */ /* 0x000fc800000006ff */
[----:B------:R1:W2:Y:S07]  /*1c20*/  SYNCS.PHASECHK.TRANS64.TRYWAIT P0, [R16+URZ+0x31810], R9 ;  /* 0x03181009100075a7 */ /* 0x0002ae000800017f */
[----:B------:R-:W-:Y:S05]  /*1c30*/  @P1 BRA `(.L_x_636) ;  /* 0x0000000000041947 */ /* 0x000fea0003800000 */
[----:B------:R-:W-:Y:S01]  /*1c40*/  BPT.TRAP 0x1 ;  /* 0x000000040000795c */ /* 0x000fe20000300000 */
.L_x_636:
        /* <DEDUP_REMOVED lines=11> */
.L_x_637:
        /* <DEDUP_REMOVED lines=439> */
.L_x_639:
[----:B------:R-:W-:Y:S01]  /*3870*/  PLOP3.LUT P1, PT, PT, PT, UP0, 0x40, 0x0 ;  /* 0x000000000000781c */ /* 0x000fe20003f2e808 */
[----:B------:R-:W-:-:S05]  /*3880*/  IMAD.U32 R8, RZ, RZ, UR60 ;  /* 0x0000003cff087e24 */ /* 0x000fca000f8e00ff */
[----:B------:R-:W-:-:S04]  /*3890*/  SHF.L.U32 R8, R8, 0x1f, RZ ;  /* 0x0000001f08087819 */ /* 0x000fc800000006ff */
[----:B------:R1:W4:Y:S03]  /*38a0*/  SYNCS.PHASECHK.TRANS64.TRYWAIT P0, [R17+URZ+0x31830], R8 ;  /* 0x03183008110075a7 */ /* 0x000326000800017f */
[----:B------:R-:W-:Y:S05]  /*38b0*/  @P1 BRA `(.L_x_640) ;  /* 0x0000000000041947 */ /* 0x000fea0003800000 */
[----:B------:R-:W-:Y:S01]  /*38c0*/  BPT.TRAP 0x1 ;  /* 0x000000040000795c */ /* 0x000fe20000300000 */
.L_x_640:
        /* <DEDUP_REMOVED lines=11> */
.L_x_641:
[C---:B-1--4-:R-:W-:Y:S01]  /*3980*/  VIADD R8, R6.reuse, 0x80 ;  /* 0x0000008006087836 */ /* 0x052fe20000000000 */
        /* <DEDUP_REMOVED lines=455> */
.L_x_645:
[----:B------:R-:W-:-:S06]  /*5600*/  UISETP.NE.AND UP1, UPT, UR6, 0x1, UPT ;  /* 0x000000010600788c */ /* 0x000fcc000bf25270 */
[----:B------:R-:W-:-:S05]  /*5610*/  PLOP3.LUT P0, PT, PT, PT, UP1, 0x80, 0x0 ;  /* 0x000000000000781c */ /* 0x000fca0003f0f018 */
[----:B------:R-:W-:-:S08]  /*5620*/  @UP1 ULDC UR4, c[0x0][0x754] ;  /* 0x0001d50000041ab9 */ /* 0x000fd00000000800 */
[----:B------:R-:W-:Y:S01]  /*5630*/  @P0 IMAD.HI.U32 R8, R6, UR4, RZ ;  /* 0x0000000406080c27 */ /* 0x000fe2000f8e00ff */
[----:B------:R-:W-:-:S04]  /*5640*/  @UP1 ULDC UR4, c[0x0][0x758] ;  /* 0x0001d60000041ab9 */ /* 0x000fc80000000800 */
[----:B------:R-:W-:-:S07]  /*5650*/  @P0 SHF.R.U32.HI R6, RZ, UR4, R8 ;  /* 0x00000004ff060c19 */ /* 0x000fce0008011608 */
.L_x_646:
[----:B------:R-:W-:Y:S05]  /*5660*/  BSYNC B1 ;  /* 0x0000000000017941 */ /* 0x000fea0003800000 */
.L_x_644:
[----:B------:R-:W-:-:S05]  /*5670*/  IMAD R6, R6, UR6, R233 ;  /* 0x0000000606067c24 */ /* 0x000fca000f8e02e9 */
[----:B------:R-:W-:Y:S02]  /*5680*/  VIMNMX R11, R11, R6, !PT ;  /* 0x000000060b0b7248 */ /* 0x000fe40007fe0100 */
[----:B------:R-:W-:-:S07]  /*5690*/  VIADDMNMX R15, R6, UR6, R15, PT ;  /* 0x00000006060f7c46 */ /* 0x000fce000b80010f */
.L_x_643:
[----:B------:R-:W-:Y:S01]  /*56a0*/  ISETP.GE.AND P0, PT, R236, 0x1, PT ;  /* 0x00000001ec00780c */ /* 0x000fe20003f06270 */
[----:B------:R-:W-:Y:S01]  /*56b0*/  VIADD R10, R10, 0x8 ;  /* 0x000000080a0a7836 */ /* 0x000fe20000000000 */
[C---:B------:R-:W-:Y:S02]  /*56c0*/  ISETP.GE.AND P1, PT, R236.reuse, 0x2, PT ;  /* 0x00000002ec00780c */ /* 0x040fe40003f26270 */
[C---:B------:R-:W-:Y:S02]  /*56d0*/  ISETP.GT.AND P4, PT, R11.reuse, RZ, !P0 ;  /* 0x000000ff0b00720c */ /* 0x040fe40004784270 */
[----:B------:R-:W-:Y:S02]  /*56e0*/  ISETP.GE.AND P2, PT, R236, 0x11, PT ;  /* 0x00000011ec00780c */ /* 0x000fe40003f46270 */
[----:B------:R-:W-:Y:S02]  /*56f0*/  ISETP.GT.AND P5, PT, R11, 0x1, !P1 ;  /* 0x000000010b00780c */ /* 0x000fe40004fa4270 */
[----:B------:R-:W-:-:S02]  /*5700*/  ISETP.LT.OR P4, PT, R15, 0x1, P4 ;  /* 0x000000010f00780c */ /* 0x000fc40002781670 */
[----:B------:R-:W-:Y:S02]  /*5710*/  ISETP.GT.AND P6, PT, R11, 0x10, !P2 ;  /* 0x000000100b00780c */ /* 0x000fe400057c4270 */
[C---:B------:R-:W-:Y:S02]  /*5720*/  ISETP.LT.OR P5, PT, R15.reuse, 0x2, P5 ;  /* 0x000000020f00780c */ /* 0x040fe40002fa1670 */
        /* <DEDUP_REMOVED lines=13> */
[----:B------:R-:W-:Y:S02]  /*5800*/  ISETP.GT.AND P6, PT, R11, 0x21, !P5 ;  /* 0x000000210b00780c */ /* 0x000fe40006fc4270 */
[----:B------:R-:W-:Y:S02]  /*5810*/  VIADDMNMX R20, R10, R9, R232, PT ;  /* 0x000000090a147246 */ /* 0x000fe400038001e8 */
        /* <DEDUP_REMOVED lines=35> */
.L_x_649:
[----:B------:R-:W-:-:S06]  /*5a50*/  UISETP.NE.AND UP1, UPT, UR6, 0x1, UPT ;  /* 0x000000010600788c */ /* 0x000fcc000bf25270 */
[----:B------:R-:W-:-:S05]  /*5a60*/  PLOP3.LUT P6, PT, PT, PT, UP1, 0x80, 0x0 ;  /* 0x000000000000781c */ /* 0x000fca0003fcf018 */
[----:B------:R-:W-:-:S08]  /*5a70*/  @UP1 ULDC UR4, c[0x0][0x754] ;  /* 0x0001d50000041ab9 */ /* 0x000fd00000000800 */
[----:B------:R-:W-:Y:S01]  /*5a80*/  @P6 IMAD.HI.U32 R7, R10, UR4, RZ ;  /* 0x000000040a076c27 */ /* 0x000fe2000f8e00ff */
[----:B------:R-:W-:Y:S01]  /*5a90*/  PLOP3.LUT P6, PT, PT, PT, UP1, 0x80, 0x0 ;  /* 0x000000000000781c */ /* 0x000fe20003fcf018 */
[----:B------:R-:W-:-:S12]  /*5aa0*/  @UP1 ULDC UR4, c[0x0][0x758] ;  /* 0x0001d60000041ab9 */ /* 0x000fd80000000800 */
[----:B------:R-:W-:-:S07]  /*5ab0*/  @P6 SHF.R.U32.HI R10, RZ, UR4, R7 ;  /* 0x00000004ff0a6c19 */ /* 0x000fce0008011607 */
.L_x_650:
[----:B------:R-:W-:Y:S05]  /*5ac0*/  BSYNC B1 ;  /* 0x0000000000017941 */ /* 0x000fea0003800000 */
.L_x_648:
[----:B------:R-:W-:-:S05]  /*5ad0*/  IMAD R10, R10, UR6, R233 ;  /* 0x000000060a0a7c24 */ /* 0x000fca000f8e02e9 */
[----:B------:R-:W-:Y:S02]  /*5ae0*/  VIMNMX R15, R15, R10, !PT ;  /* 0x0000000a0f0f7248 */ /* 0x000fe40007fe0100 */
[----:B------:R-:W-:-:S07]  /*5af0*/  VIADDMNMX R20, R10, UR6, R20, PT ;  /* 0x000000060a147c46 */ /* 0x000fce000b800114 */
.L_x_647:
[C---:B------:R-:W-:Y:S01]  /*5b00*/  ISETP.GT.AND P3, PT, R15.reuse, 0x11, !P3 ;  /* 0x000000110f00780c */ /* 0x040fe20005f64270 */
[----:B------:R-:W-:Y:S01]  /*5b10*/  IMAD R29, R18, 0x4, R17 ;  /* 0x00000004121d7824 */ /* 0x000fe200078e0211 */
[C---:B------:R-:W-:Y:S01]  /*5b20*/  ISETP.GT.AND P2, PT, R15.reuse, 0x10, !P2 ;  /* 0x000000100f00780c */ /* 0x040fe20005744270 */
[----:B------:R-:W-:Y:S01]  /*5b30*/  ULDC UR4, c[0x0][0x744] ;  /* 0x0001d10000047ab9 */ /* 0x000fe20000000800 */
[----:B------:R-:W-:Y:S01]  /*5b40*/  ISETP.GT.AND P4, PT, R15, 0x20, !P4 ;  /* 0x000000200f00780c */ /* 0x000fe20006784270 */
[--C-:B--2---:R-:W-:Y:S01]  /*5b50*/  FFMA.FTZ R10, R6, UR4, -R13.reuse ;  /* 0x00000004060a7c23 */ /* 0x104fe2000801080d */
[C---:B------:R-:W-:Y:S01]  /*5b60*/  ISETP.LT.OR P3, PT, R20.reuse, 0x12, P3 ;  /* 0x000000121400780c */ /* 0x040fe20001f61670 */
[----:B------:R-:W1:Y:S01]  /*5b70*/  LDS R21, [R29+0x2c300] ;  /* 0x02c300001d157984 */ /* 0x000e620000000800 */
        /* <DEDUP_REMOVED lines=11> */
[----:B------:R-:W-:Y:S01]  /*5c30*/  FFMA.FTZ R14, R14, UR4, -R13 ;  /* 0x000000040e0e7c23 */ /* 0x000fe2000801080d */
[C---:B------:R-:W-:Y:S01]  /*5c40*/  ISETP.GT.AND P3, PT, R15.reuse, 0x31, !P6 ;  /* 0x000000310f00780c */ /* 0x040fe20007764270 */
[--C-:B---3--:R-:W-:Y:S01]  /*5c50*/  FFMA.FTZ R31, R30, UR4, -R5.reuse ;  /* 0x000000041e1f7c23 */ /* 0x108fe20008010805 */
[----:B------:R-:W-:Y:S01]  /*5c60*/  ISETP.GE.AND P2, PT, R236, 0x31, PT ;  /* 0x00000031ec00780c */ /* 0x000fe20003f46270 */
[--C-:B------:R-:W-:Y:S01]  /*5c70*/  FFMA.FTZ R224, R224, UR4, -R5.reuse ;  /* 0x00000004e0e07c23 */ /* 0x100fe20008010805 */
[----:B------:R-:W-:Y:S01]  /*5c80*/  ISETP.GE.AND P4, PT, R236, 0x41, PT ;  /* 0x00000041ec00780c */ /* 0x000fe20003f86270 */
[----:B------:R-:W-:Y:S01]  /*5c90*/  FFMA.FTZ R37, R34, UR4, -R5 ;  /* 0x0000000422257c23 */ /* 0x000fe20008010805 */
[----:B------:R-:W-:Y:S01]  /*5ca0*/  ISETP.GE.AND P6, PT, R236, 0x42, PT ;  /* 0x00000042ec00780c */ /* 0x000fe20003fc6270 */
[--C-:B------:R-:W-:Y:S01]  /*5cb0*/  FFMA.FTZ R40, R40, UR4, -R13.reuse ;  /* 0x0000000428287c23 */ /* 0x100fe2000801080d */
[C---:B------:R-:W-:Y:S01]  /*5cc0*/  ISETP.GT.AND P1, PT, R15.reuse, 0x1, !P1 ;  /* 0x000000010f00780c */ /* 0x040fe20004f24270 */
[--C-:B------:R-:W-:Y:S01]  /*5cd0*/  FFMA.FTZ R11, R12, UR4, -R13.reuse ;  /* 0x000000040c0b7c23 */ /* 0x100fe2000801080d */
        /* <DEDUP_REMOVED lines=27> */
[----:B------:R-:W3:Y:S01]  /*5e90*/  MUFU.EX2 R10, R10 ;  /* 0x0000000a000a7308 */ /* 0x000ee20000000800 */
[----:B------:R-:W-:Y:S01]  /*5ea0*/  FSEL R24, R35, -INF , !P5 ;  /* 0xff80000023187808 */ /* 0x000fe20006800000 */
[--C-:B------:R-:W-:Y:S01]  /*5eb0*/  FFMA.FTZ R27, R20, UR4, -R5.reuse ;  /* 0x00000004141b7c23 */ /* 0x100fe20008010805 */
[----:B------:R-:W-:Y:S01]  /*5ec0*/  FSEL R38, R38, -INF , !P2 ;  /* 0xff80000026267808 */ /* 0x000fe20005000000 */
[----:B------:R4:W5:Y:S01]  /*5ed0*/  LDS R20, [R29+0x2c320] ;  /* 0x02c320001d147984 */ /* 0x0009620000000800 */
        /* <DEDUP_REMOVED lines=8> */
[----:B------:R-:W3:Y:S01]  /*5f60*/  MUFU.EX2 R13, R40 ;  /* 0x00000028000d7308 */ /* 0x000ee20000000800 */
[----:B------:R-:W-:Y:S01]  /*5f70*/  FFMA.FTZ R25, R32, UR4, -R5 ;  /* 0x0000000420197c23 */ /* 0x000fe20008010805 */
[----:B------:R-:W-:Y:S01]  /*5f80*/  VIADD R5, R17, 0x2c500 ;  /* 0x0002c50011057836 */ /* 0x000fe20000000000 */
[----:B------:R-:W-:-:S02]  /*5f90*/  WARPGROUP.DEPBAR.LE gsb0, 0x0 ;  /* 0x00008000000079c5 */ /* 0x000fc40000010000 */
[--C-:B-1----:R-:W-:Y:S01]  /*5fa0*/  FADD.FTZ R44, R44, -R21.reuse ;  /* 0x800000152c2c7221 */ /* 0x102fe20000010000 */
[----:B------:R-:W-:Y:S01]  /*5fb0*/  FADD.FTZ R45, R45, -R21 ;  /* 0x800000152d2d7221 */ /* 0x000fe20000010000 */
[----:B--2---:R-:W-:Y:S01]  /*5fc0*/  SHF.R.U32.HI R23, RZ, 0x4, R5 ;  /* 0x00000004ff177819 */ /* 0x004fe20000011605 */
[----:B------:R-:W-:Y:S01]  /*5fd0*/  MUFU.EX2 R27, R27 ;  /* 0x0000001b001b7308 */ /* 0x000fe20000000800 */
[--C-:B----4-:R-:W-:Y:S01]  /*5fe0*/  FADD.FTZ R29, R48, -R21.reuse ;  /* 0x80000015301d7221 */ /* 0x110fe20000010000 */
        /* <DEDUP_REMOVED lines=9> */
[----:B---3--:R-:W-:Y:S01]  /*6080*/  FMUL.FTZ R45, R10, R45 ;  /* 0x0000002d0a2d7220 */ /* 0x008fe20000410000 */
[----:B------:R-:W-:Y:S01]  /*6090*/  FMUL.FTZ R44, R7, R44 ;  /* 0x0000002c072c7220 */ /* 0x000fe20000410000 */
[----:B------:R-:W-:Y:S01]  /*60a0*/  FMUL.FTZ R220, R13, R220 ;  /* 0x000000dc0ddc7220 */ /* 0x000fe20000410000 */
        /* <DEDUP_REMOVED lines=9> */
[----:B-----5:R-:W-:Y:S01]  /*6140*/  FADD.FTZ R41, R46, -R20 ;  /* 0x800000142e297221 */ /* 0x020fe20000010000 */
[----:B------:R2:W3:Y:S01]  /*6150*/  MUFU.EX2 R23, R37 ;  /* 0x0000002500177308 */ /* 0x0004e20000000800 */
[----:B-1----:R-:W-:Y:S01]  /*6160*/  FADD.FTZ R31, R52, -R21 ;  /* 0x80000015341f7221 */ /* 0x002fe20000010000 */
[----:B------:R-:W-:-:S02]  /*6170*/  VIADD R21, R24, 0x80 ;  /* 0x0000008018157836 */ /* 0x000fc40000000000 */
[--C-:B------:R-:W-:Y:S01]  /*6180*/  FADD.FTZ R42, R47, -R20.reuse ;  /* 0x800000142f2a7221 */ /* 0x100fe20000010000 */
[--C-:B------:R-:W-:Y:S01]  /*6190*/  FADD.FTZ R38, R51, -R20.reuse ;  /* 0x8000001433267221 */ /* 0x100fe20000010000 */
[--C-:B------:R-:W-:Y:S01]  /*61a0*/  FADD.FTZ R54, R54, -R20.reuse ;  /* 0x8000001436367221 */ /* 0x100fe20000010000 */
[--C-:B------:R-:W-:Y:S01]  /*61b0*/  FADD.FTZ R55, R55, -R20.reuse ;  /* 0x8000001437377221 */ /* 0x100fe20000010000 */
[----:B------:R-:W-:Y:S01]  /*61c0*/  R2UR UR4, R21 ;  /* 0x00000000150472ca */ /* 0x000fe200000e0000 */
[C---:B------:R-:W-:Y:S01]  /*61d0*/  VIADD R21, R24.reuse, 0x100 ;  /* 0x0000010018157836 */ /* 0x040fe20000000000 */
[----:B------:R-:W1:Y:S01]  /*61e0*/  MUFU.EX2 R6, R6 ;  /* 0x0000000600067308 */ /* 0x000e620000000800 */
[----:B--2---:R-:W-:Y:S02]  /*61f0*/  VIADD R37, R24, 0x180 ;  /* 0x0000018018257836 */ /* 0x004fe40000000000 */
[--C-:B------:R-:W-:Y:S01]  /*6200*/  FADD.FTZ R218, R218, -R20.reuse ;  /* 0x80000014dada7221 */ /* 0x100fe20000010000 */
[--C-:B------:R-:W-:Y:S01]  /*6210*/  FADD.FTZ R219, R219, -R20.reuse ;  /* 0x80000014dbdb7221 */ /* 0x100fe20000010000 */
[--C-:B------:R-:W-:Y:S01]  /*6220*/  FADD.FTZ R222, R222, -R20.reuse ;  /* 0x80000014dede7221 */ /* 0x100fe20000010000 */
[--C-:B------:R-:W-:Y:S01]  /*6230*/  FADD.FTZ R223, R223, -R20.reuse ;  /* 0x80000014dfdf7221 */ /* 0x100fe20000010000 */
[----:B------:R-:W-:Y:S01]  /*6240*/  R2UR UR6, R37 ;  /* 0x00000000250672ca */ /* 0x000fe200000e0000 */
[----:B------:R-:W-:Y:S01]  /*6250*/  FADD.FTZ R37, R50, -R20 ;  /* 0x8000001432257221 */ /* 0x000fe20000010000 */
[----:B------:R-:W2:Y:S01]  /*6260*/  MUFU.EX2 R9, R9 ;  /* 0x0000000900097308 */ /* 0x000ea20000000800 */
[----:B------:R-:W-:Y:S01]  /*6270*/  R2UR UR5, R21 ;  /* 0x00000000150572ca */ /* 0x000fe200000e0000 */
[----:B---3--:R-:W-:Y:S01]  /*6280*/  FMUL.FTZ R54, R23, R54 ;  /* 0x0000003617367220 */ /* 0x008fe20000410000 */
[----:B------:R-:W-:Y:S01]  /*6290*/  F2FP.BF16.F32.PACK_AB R20, R10, R7 ;  /* 0x000000070a14723e */ /* 0x000fe200000010ff */
[----:B------:R-:W-:Y:S01]  /*62a0*/  FMUL.FTZ R10, R40, R41 ;  /* 0x00000029280a7220 */ /* 0x000fe20000410000 */
[C---:B------:R-:W-:Y:S01]  /*62b0*/  F2FP.BF16.F32.PACK_AB R21, R27.reuse, R40 ;  /* 0x000000281b15723e */ /* 0x040fe200000010ff */
[----:B------:R-:W-:Y:S01]  /*62c0*/  BAR.SYNC.DEFER_BLOCKING 0x9, 0x100 ;  /* 0x0244000000007b1d */ /* 0x000fe20000010000 */
[----:B------:R-:W-:Y:S01]  /*62d0*/  FMUL.FTZ R37, R22, R37 ;  /* 0x0000002516257220 */ /* 0x000fe20000410000 */
[----:B------:R-:W-:Y:S01]  /*62e0*/  FMUL.FTZ R27, R27, R42 ;  /* 0x0000002a1b1b7220 */ /* 0x000fe20000410000 */
[----:B-1----:R-:W-:-:S03]  /*62f0*/  FMUL.FTZ R29, R6, R29 ;  /* 0x0000001d061d7220 */ /* 0x002fc60000410000 */
[----:B------:R-:W1:Y:S01]  /*6300*/  MUFU.EX2 R8, R8 ;  /* 0x0000000800087308 */ /* 0x000e620000000800 */
[----:B------:R-:W-:Y:S01]  /*6310*/  F2FP.BF16.F32.PACK_AB R27, R27, R10 ;  /* 0x0000000a1b1b723e */ /* 0x000fe200000010ff */
[----:B------:R-:W-:Y:S01]  /*6320*/  UMOV UR10, UR4 ;  /* 0x00000004000a7c82 */ /* 0x000fe20008000000 */
[----:B------:R-:W-:Y:S01]  /*6330*/  UMOV UR18, UR6 ;  /* 0x0000000600127c82 */ /* 0x000fe20008000000 */
[----:B------:R-:W-:Y:S01]  /*6340*/  UMOV UR12, UR10 ;  /* 0x0000000a000c7c82 */ /* 0x000fe20008000000 */
[C---:B--2---:R-:W-:Y:S01]  /*6350*/  FMUL.FTZ R32, R9.reuse, R32 ;  /* 0x0000002009207220 */ /* 0x044fe20000410000 */
[----:B------:R-:W-:Y:S01]  /*6360*/  F2FP.BF16.F32.PACK_AB R6, R9, R6 ;  /* 0x000000060906723e */ /* 0x000fe200000010ff */
[----:B------:R-:W-:Y:S01]  /*6370*/  UMOV UR47, 0x40 ;  /* 0x00000040002f7882 */ /* 0x000fe20000000000 */
[----:B------:R-:W2:Y:S01]  /*6380*/  MUFU.EX2 R5, R224 ;  /* 0x000000e000057308 */ /* 0x000ea20000000800 */
[----:B------:R-:W-:Y:S01]  /*6390*/  UMOV UR29, 0x40000040 ;  /* 0x40000040001d7882 */ /* 0x000fe20000000000 */
[----:B------:R-:W-:Y:S01]  /*63a0*/  F2FP.BF16.F32.PACK_AB R32, R32, R29 ;  /* 0x0000001d2020723e */ /* 0x000fe200000010ff */
[----:B------:R-:W-:Y:S01]  /*63b0*/  UMOV UR31, 0x40 ;  /* 0x00000040001f7882 */ /* 0x000fe20000000000 */
[----:B------:R-:W-:Y:S01]  /*63c0*/  UMOV UR41, UR29 ;  /* 0x0000001d00297c82 */ /* 0x000fe20008000000 */
[----:B------:R-:W-:Y:S01]  /*63d0*/  UMOV UR43, 0x40 ;  /* 0x00000040002b7882 */ /* 0x000fe20000000000 */
[----:B------:R-:W-:Y:S01]  /*63e0*/  UMOV UR37, UR29 ;  /* 0x0000001d00257c82 */ /* 0x000fe20008000000 */
[----:B------:R-:W-:Y:S01]  /*63f0*/  UMOV UR39, 0x40 ;  /* 0x0000004000277882 */ /* 0x000fe20000000000 */
[----:B------:R-:W3:Y:S01]  /*6400*/  MUFU.EX2 R11, R11 ;  /* 0x0000000b000b7308 */ /* 0x000ee20000000800 */
[----:B-1----:R-:W-:Y:S01]  /*6410*/  FMUL.FTZ R31, R8, R31 ;  /* 0x0000001f081f7220 */ /* 0x002fe20000410000 */
[----:B------:R-:W-:Y:S01]  /*6420*/  STSM.16.M88.2 [R0+0x2c500], R20 ;  /* 0x02c5001400007844 */ /* 0x000fe20000000100 */
[----:B------:R-:W-:Y:S01]  /*6430*/  UMOV UR33, UR29 ;  /* 0x0000001d00217c82 */ /* 0x000fe20008000000 */
[----:B------:R-:W-:Y:S01]  /*6440*/  UMOV UR35, 0x40 ;  /* 0x0000004000237882 */ /* 0x000fe20000000000 */
[----:B------:R-:W-:Y:S01]  /*6450*/  UMOV UR25, UR29 ;  /* 0x0000001d00197c82 */ /* 0x000fe20008000000 */
[----:B------:R-:W-:Y:S01]  /*6460*/  UMOV UR27, 0x40 ;  /* 0x00000040001b7882 */ /* 0x000fe20000000000 */
[----:B------:R-:W-:Y:S01]  /*6470*/  UMOV UR23, 0x40 ;  /* 0x0000004000177882 */ /* 0x000fe20000000000 */
[----:B------:R-:W1:Y:S01]  /*6480*/  MUFU.EX2 R12, R12 ;  /* 0x0000000c000c7308 */ /* 0x000e620000000800 */
[----:B--2---:R-:W-:Y:S01]  /*6490*/  F2FP.BF16.F32.PACK_AB R7, R5, R22 ;  /* 0x000000160507723e */ /* 0x004fe200000010ff */
[----:B------:R-:W-:-:S02]  /*64a0*/  IMAD R22, R4, 0x2000, R17 ;  /* 0x0000200004167824 */ /* 0x000fc400078e0211 */
[----:B------:R-:W-:Y:S01]  /*64b0*/  FMUL.FTZ R38, R5, R38 ;  /* 0x0000002605267220 */ /* 0x000fe20000410000 */
[----:B------:R-:W-:Y:S01]  /*64c0*/  UMOV UR15, 0x40 ;  /* 0x00000040000f7882 */ /* 0x000fe20000000000 */
[----:B------:R2:W-:Y:S01]  /*64d0*/  STSM.16.M88.2 [R0+0x2cd00], R6 ;  /* 0x02cd000600007844 */ /* 0x0005e20000000100 */
[----:B------:R-:W-:Y:S01]  /*64e0*/  VIADD R5, R22, 0x24100 ;  /* 0x0002410016057836 */ /* 0x000fe20000000000 */
[----:B------:R-:W4:Y:S01]  /*64f0*/  MUFU.EX2 R30, R30 ;  /* 0x0000001e001e7308 */ /* 0x000f220000000800 */
[C---:B---3--:R-:W-:Y:S01]  /*6500*/  F2FP.BF16.F32.PACK_AB R8, R11.reuse, R8 ;  /* 0x000000080b08723e */ /* 0x048fe200000010ff */
[----:B------:R-:W-:Y:S02]  /*6510*/  FMUL.FTZ R34, R11, R34 ;  /* 0x000000220b227220 */ /* 0x000fe40000410000 */
[----:B------:R-:W-:-:S03]  /*6520*/  SHF.R.U32.HI R5, RZ, 0x4, R5 ;  /* 0x00000004ff057819 */ /* 0x000fc60000011605 */
[----:B------:R-:W-:Y:S01]  /*6530*/  F2FP.BF16.F32.PACK_AB R34, R34, R31 ;  /* 0x0000001f2222723e */ /* 0x000fe200000010ff */
[----:B------:R-:W3:Y:S01]  /*6540*/  MUFU.EX2 R35, R35 ;  /* 0x0000002300237308 */ /* 0x000ee20000000800 */
[----:B-1----:R-:W-:Y:S01]  /*6550*/  FMUL.FTZ R33, R12, R33 ;  /* 0x000000210c217220 */ /* 0x002fe20000410000 */
[----:B------:R-:W-:Y:S01]  /*6560*/  F2FP.BF16.F32.PACK_AB R12, R15, R12 ;  /* 0x0000000c0f0c723e */ /* 0x000fe200000010ff */
[----:B--2---:R-:W-:-:S03]  /*6570*/  VIADD R6, R24, 0x10 ;  /* 0x0000001018067836 */ /* 0x004fc60000000000 */
[----:B------:R-:W-:Y:S02]  /*6580*/  F2FP.BF16.F32.PACK_AB R20, R36, R33 ;  /* 0x000000212414723e */ /* 0x000fe400000010ff */
[----:B------:R-:W1:Y:S01]  /*6590*/  MUFU.EX2 R28, R28 ;  /* 0x0000001c001c7308 */ /* 0x000e620000000800 */
[C---:B----4-:R-:W-:Y:S01]  /*65a0*/  F2FP.BF16.F32.PACK_AB R9, R30.reuse, R23 ;  /* 0x000000171e09723e */ /* 0x050fe200000010ff */
[----:B------:R-:W-:Y:S01]  /*65b0*/  FMUL.FTZ R55, R30, R55 ;  /* 0x000000371e377220 */ /* 0x000fe20000410000 */
[----:B------:R-:W-:Y:S01]  /*65c0*/  LOP3.LUT R23, R5, 0x3fff, RZ, 0xc0, !PT ;  /* 0x00003fff05177812 */ /* 0x000fe200078ec0ff */
[----:B------:R-:W-:Y:S01]  /*65d0*/  VIADD R5, R24, 0x200 ;  /* 0x0000020018057836 */ /* 0x000fe20000000000 */
[----:B------:R-:W-:Y:S01]  /*65e0*/  F2FP.BF16.F32.PACK_AB R33, R38, R37 ;  /* 0x000000252621723e */ /* 0x000fe200000010ff */
[----:B------:R2:W-:Y:S01]  /*65f0*/  STSM.16.M88.2 [R0+0x2d500], R8 ;  /* 0x02d5000800007844 */ /* 0x0005e20000000100 */
[----:B------:R-:W-:Y:S01]  /*6600*/  R2UR UR56, R23 ;  /* 0x00000000173872ca */ /* 0x000fe200000e0000 */
[----:B------:R4:W5:Y:S01]  /*6610*/  MUFU.EX2 R39, R26 ;  /* 0x0000001a00277308 */ /* 0x0009620000000800 */
[----:B---3--:R-:W-:Y:S01]  /*6620*/  FMUL.FTZ R21, R35, R218 ;  /* 0x000000da23157220 */ /* 0x008fe20000410000 */
[----:B------:R-:W-:Y:S01]  /*6630*/  R2UR UR7, R5 ;  /* 0x00000000050772ca */ /* 0x000fe200000e0000 */
[----:B------:R-:W-:Y:S01]  /*6640*/  VIADD R5, R23, 0x80 ;  /* 0x0000008017057836 */ /* 0x000fe20000000000 */
[----:B------:R-:W-:Y:S01]  /*6650*/  R2UR UR50, R6 ;  /* 0x00000000063272ca */ /* 0x000fe200000e0000 */
[----:B------:R-:W-:-:S03]  /*6660*/  VIADD R6, R24, 0x110 ;  /* 0x0000011018067836 */ /* 0x000fc60000000000 */
[----:B------:R-:W3:Y:S01]  /*6670*/  MUFU.EX2 R40, R25 ;  /* 0x0000001900287308 */ /* 0x000ee20000000800 */
[C---:B-1----:R-:W-:Y:S01]  /*6680*/  F2FP.BF16.F32.PACK_AB R13, R28.reuse, R35 ;  /* 0x000000231c0d723e */ /* 0x042fe200000010ff */
[----:B------:R-:W-:Y:S01]  /*6690*/  FMUL.FTZ R30, R28, R219 ;  /* 0x000000db1c1e7220 */ /* 0x000fe20000410000 */
[----:B----4-:R-:W-:Y:S01]  /*66a0*/  F2FP.BF16.F32.PACK_AB R26, R45, R44 ;  /* 0x0000002c2d1a723e */ /* 0x010fe200000010ff */
[----:B------:R-:W-:Y:S01]  /*66b0*/  UMOV UR8, UR56 ;  /* 0x0000003800087c82 */ /* 0x000fe20008000000 */
[----:B------:R-:W-:Y:S01]  /*66c0*/  F2FP.BF16.F32.PACK_AB R35, R55, R54 ;  /* 0x000000363723723e */ /* 0x000fe200000010ff */
[----:B------:R-:W-:Y:S01]  /*66d0*/  STSM.16.M88.2 [R0+0x2dd00], R12 ;  /* 0x02dd000c00007844 */ /* 0x000fe20000000100 */
[----:B------:R-:W-:Y:S01]  /*66e0*/  F2FP.BF16.F32.PACK_AB R21, R30, R21 ;  /* 0x000000151e15723e */ /* 0x000fe200000010ff */
[----:B------:R-:W-:Y:S01]  /*66f0*/  UMOV UR16, UR56 ;  /* 0x0000003800107c82 */ /* 0x000fe20008000000 */
[----:B-----5:R-:W-:Y:S01]  /*6700*/  FMUL.FTZ R222, R39, R222 ;  /* 0x000000de27de7220 */ /* 0x020fe20000410000 */
[----:B------:R-:W-:Y:S01]  /*6710*/  R2UR UR48, R5 ;  /* 0x00000000053072ca */ /* 0x000fe200000e0000 */
[----:B------:R-:W-:Y:S01]  /*6720*/  VIADD R5, R24, 0x90 ;  /* 0x0000009018057836 */ /* 0x000fe20000000000 */
[----:B--2---:R-:W-:-:S02]  /*6730*/  MOV R8, UR58 ;  /* 0x0000003a00087c02 */ /* 0x004fc40008000f00 */
[----:B------:R-:W-:Y:S02]  /*6740*/  MOV R9, UR59 ;  /* 0x0000003b00097c02 */ /* 0x000fe40008000f00 */
[----:B------:R-:W-:Y:S01]  /*6750*/  R2UR UR4, R5 ;  /* 0x00000000050472ca */ /* 0x000fe200000e0000 */
[C---:B---3--:R-:W-:Y:S01]  /*6760*/  FMUL.FTZ R223, R40.reuse, R223 ;  /* 0x000000df28df7220 */ /* 0x048fe20000410000 */
        /* <DEDUP_REMOVED lines=8> */
[----:B--2---:R-:W2:Y:S01]  /*67f0*/  FENCE.VIEW.ASYNC.S ;  /* 0x00000000000073c6 */ /* 0x004ea20000000000 */
[----:B------:R-:W-:Y:S01]  /*6800*/  UMOV UR44, UR48 ;  /* 0x00000030002c7c82 */ /* 0x000fe20008000000 */
[----:B------:R-:W-:Y:S01]  /*6810*/  R2UR UR46, R5 ;  /* 0x00000000052e72ca */ /* 0x000fe200000e0000 */
[----:B------:R-:W-:-:S02]  /*6820*/  VIADD R5, R23, 0x100 ;  /* 0x0000010017057836 */ /* 0x000fc40000000000 */
[----:B-1----:R-:W-:-:S03]  /*6830*/  VIADD R14, R23, 0x180 ;  /* 0x00000180170e7836 */ /* 0x002fc60000000000 */
        /* <DEDUP_REMOVED lines=8> */
[----:B--2---:R-:W-:Y:S03]  /*68c0*/  BAR.SYNC.DEFER_BLOCKING 0x9, 0x100 ;  /* 0x0244000000007b1d */ /* 0x004fe60000010000 */
        /* <DEDUP_REMOVED lines=14> */
[----:B-1----:R-:W-:-:S03]  /*69b0*/  VIADD R20, R24, 0xb0 ;  /* 0x000000b018147836 */ /* 0x002fc60000000000 */
        /* <DEDUP_REMOVED lines=75> */
[----:B--2---:R-:W-:Y:S01]  /*6e70*/  MOV R220, UR58 ;  /* 0x0000003a00dc7c02 */ /* 0x004fe20008000f00 */
        /* <DEDUP_REMOVED lines=107> */
[----:B------:R-:W-:-:S02]  /*7530*/  VIADD R8, R23, 0x480 ;  /* 0x0000048017087836 */ /* 0x000fc40000000000 */
[----:B------:R-:W-:-:S10]  /*7540*/  IMAD.SHL.U32 R9, R3, 0x4000, RZ ;  /* 0x0000400003097824 */ /* 0x000fd400078e00ff */
        /* <DEDUP_REMOVED lines=21> */
[----:B------:R-:W-:Y:S02]  /*76a0*/  R2UR UR28, R8 ;  /* 0x00000000081c72ca */ /* 0x000fe400000e0000 */
[----:B------:R-:W-:Y:S02]  /*76b0*/  R2UR UR8, R23 ;  /* 0x00000000170872ca */ /* 0x000fe400000e0000 */
[----:B------:R-:W-:-:S04]  /*76c0*/  IADD3 R23, P0, R9, R228, RZ ;  /* 0x000000e409177210 */ /* 0x000fc80007f1e0ff */
[----:B------:R-:W-:Y:S02]  /*76d0*/  LEA.HI.X.SX32 R218, R9, R234, 0x1, P0 ;  /* 0x000000ea09da7211 */ /* 0x000fe400000f0eff */
[----:B------:R-:W-:-:S03]  /*76e0*/  LEA R8, P0, R23, UR4, 0x2 ;  /* 0x0000000417087c11 */ /* 0x000fc6000f8010ff */
        /* <DEDUP_REMOVED lines=195> */
.L_x_651:
        /* <DEDUP_REMOVED lines=113> */
.L_x_652:
        /* <DEDUP_REMOVED lines=94> */
.L_x_632:
        /* <DEDUP_REMOVED lines=103> */
.L_x_656:
[----:B------:R-:W-:Y:S01]  /*9680*/  @P0 ELECT P1, URZ, PT ;  /* 0x00000000003f082f */ /* 0x000fe20003820000 */
[----:B------:R1:W-:-:S12]  /*9690*/  UBLKRED.G.S.ADD.F32.RN [UR6], [UR4], UR5, desc[UR8] ;  /* 0x00000806040073bb */ /* 0x0003d800080a1405 */
[----:B------:R-:W-:Y:S02]  /*96a0*/  @P1 PLOP3.LUT P0, PT, P1, PT, PT, 0x8, 0x0 ;  /* 0x000000000000181c */ /* 0x000fe40000f0e170 */
[----:B------:R-:W-:-:S11]  /*96b0*/  PLOP3.LUT P1, PT, PT, PT, PT, 0x8, 0x0 ;  /* 0x000000000000781c */ /* 0x000fd60003f2e170 */
[----:B-1----:R-:W-:Y:S05]  /*96c0*/  @P0 BRA.U.ANY `(.L_x_656) ;  /* 0xfffffffd00ec0947 */ /* 0x002fea000393ffff */
[----:B------:R0:W-:Y:S01]  /*96d0*/  UTMACMDFLUSH ;  /* 0x00000000000079b7 */ /* 0x0001e20000000000 */
[----:B------:R-:W-:-:S04]  /*96e0*/  DEPBAR.LE SB0, 0x0 ;  /* 0x000080000000791a */ /* 0x000fc80000000000 */
.L_x_655:
[----:B------:R-:W-:Y:S05]  /*96f0*/  BSYNC B1 ;  /* 0x0000000000017941 */ /* 0x000fea0003800000 */
.L_x_654:
        /* <DEDUP_REMOVED lines=32> */
.L_x_657:
        /* <DEDUP_REMOVED lines=8> */
.L_x_622:
[----:B------:R-:W-:-:S08]  /*9980*/  NOP ;  /* 0x0000000000007918 */ /* 0x000fd00000000000 */
[----:B------:R-:W1:-:S00]  /*9990*/  USETMAXREG.DEALLOC.CTAPOOL 0x18 ;  /* 0x00000018000079c8 */ /* 0x000e4000080e0500 */
[----:B-1----:R-:W-:-:S06]  /*99a0*/  LOP3.LUT R0, R0, 0x3, RZ, 0xc0, !PT ;  /* 0x0000000300007812 */ /* 0x002fcc00078ec0ff */
[----:B------:R-:W1:Y:S02]  /*99b0*/  SHFL.IDX PT, R0, R0, RZ, 0x1f ;  /* 0x00001fff00007589 */ /* 0x000e6400000e0000 */
[----:B-1----:R-:W-:-:S13]  /*99c0*/  ISETP.NE.AND P0, PT, R0, RZ, PT ;  /* 0x000000ff0000720c */ /* 0x002fda0003f05270 */
[----:B------:R-:W-:Y:S05]  /*99d0*/  @P0 BRA `(.L_x_627) ;  /* 0x0000002000b80947 */ /* 0x000fea0003800000 */
[----:B------:R-:W-:Y:S01]  /*99e0*/  ULDC.64 UR4, c[0x0][0x8e0] ;  /* 0x0002380000047ab9 */ /* 0x000fe20000000a00 */
[----:B------:R-:W1:Y:S01]  /*99f0*/  S2UR UR10, SR_CTAID.X ;  /* 0x00000000000a79c3 */ /* 0x000e620000002500 */
[----:B------:R-:W-:-:S04]  /*9a00*/  ISETP.NE.U32.AND P0, PT, RZ, UR4, PT ;  /* 0x00000004ff007c0c */ /* 0x000fc8000bf05070 */
[----:B------:R-:W-:-:S03]  /*9a10*/  ISETP.NE.AND.EX P0, PT, RZ, UR5, PT, P0 ;  /* 0x00000005ff007c0c */ /* 0x000fc6000bf05300 */
[----:B------:R-:W2:Y:S08]  /*9a20*/  S2UR UR21, SR_CTAID.Z ;  /* 0x00000000001579c3 */ /* 0x000eb00000002700 */
[----:B------:R-:W3:Y:S02]  /*9a30*/  S2UR UR20, SR_CTAID.Y ;  /* 0x00000000001479c3 */ /* 0x000ee40000002600 */
[----:B------:R-:W-:Y:S05]  /*9a40*/  @!P0 BRA `(.L_x_658) ;  /* 0x0000000000208947 */ /* 0x000fea0003800000 */
[----:B------:R-:W-:Y:S01]  /*9a50*/  ULDC.64 UR4, c[0x0][0x8e0] ;  /* 0x0002380000047ab9 */ /* 0x000fe20000000a00 */
[----:B------:R-:W-:Y:S01]  /*9a60*/  ULDC.64 UR6, c[0x0][0x208] ;  /* 0x0000820000067ab9 */ /* 0x000fe20000000a00 */
[----:B--2---:R-:W-:-:S06]  /*9a70*/  UIMAD.WIDE UR4, UR21, 0x4, UR4 ;  /* 0x00000004150478a5 */ /* 0x004fcc000f8e0204 */
[----:B------:R-:W-:Y:S02]  /*9a80*/  IMAD.U32 R2, RZ, RZ, UR4 ;  /* 0x00000004ff027e24 */ /* 0x000fe4000f8e00ff */
[----:B------:R-:W-:-:S05]  /*9a90*/  IMAD.U32 R3, RZ, RZ, UR5 ;  /* 0x00000005ff037e24 */ /* 0x000fca000f8e00ff */
[----:B------:R-:W2:Y:S02]  /*9aa0*/  LDG.E R2, desc[UR6][R2.64] ;  /* 0x0000000602027981 */ /* 0x000ea4000c1e1900 */
[----:B--2---:R-:W-:Y:S01]  /*9ab0*/  R2UR UR5, R2 ;  /* 0x00000000020572ca */ /* 0x004fe200000e0000 */
[----:B------:R-:W-:-:S14]  /*9ac0*/  BRA `(.L_x_659) ;  /* 0x0000000000407947 */ /* 0x000fdc0003800000 */
.L_x_658:
[----:B------:R-:W-:Y:S02]  /*9ad0*/  ULDC.64 UR4, c[0x0][0x8d8] ;  /* 0x0002360000047ab9 */ /* 0x000fe40000000a00 */
[----:B------:R-:W-:-:S04]  /*9ae0*/  ISETP.NE.U32.AND P0, PT, RZ, UR4, PT ;  /* 0x00000004ff007c0c */ /* 0x000fc8000bf05070 */
[----:B------:R-:W-:-:S13]  /*9af0*/  ISETP.NE.AND.EX P0, PT, RZ, UR5, PT, P0 ;  /* 0x00000005ff007c0c */ /* 0x000fda000bf05300 */
[----:B------:R-:W-:Y:S05]  /*9b00*/  @!P0 BRA `(.L_x_660) ;  /* 0x00000000002c8947 */ /* 0x000fea0003800000 */
[----:B------:R-:W-:Y:S01]  /*9b10*/  ULDC.64 UR4, c[0x0][0x8d8] ;  /* 0x0002360000047ab9 */ /* 0x000fe20000000a00 */
[----:B------:R-:W-:Y:S01]  /*9b20*/  ULDC.64 UR6, c[0x0][0x208] ;  /* 0x0000820000067ab9 */ /* 0x000fe20000000a00 */
[----:B--2---:R-:W-:-:S06]  /*9b30*/  UIMAD.WIDE UR4, UR21, 0x4, UR4 ;  /* 0x00000004150478a5 */ /* 0x004fcc000f8e0204 */
[----:B------:R-:W-:Y:S02]  /*9b40*/  IMAD.U32 R2, RZ, RZ, UR4 ;  /* 0x00000004ff027e24 */ /* 0x000fe4000f8e00ff */
[----:B------:R-:W-:-:S05]  /*9b50*/  IMAD.U32 R3, RZ, RZ, UR5 ;  /* 0x00000005ff037e24 */ /* 0x000fca000f8e00ff */
[----:B------:R-:W2:Y:S04]  /*9b60*/  LDG.E R0, desc[UR6][R2.64] ;  /* 0x0000000602007981 */ /* 0x000ea8000c1e1900 */
[----:B------:R-:W4:Y:S01]  /*9b70*/  LDG.E R4, desc[UR6][R2.64+0x4] ;  /* 0x0000040602047981 */ /* 0x000f22000c1e1900 */
[----:B--2---:R-:W-:Y:S02]  /*9b80*/  R2UR UR5, R0 ;  /* 0x00000000000572ca */ /* 0x004fe400000e0000 */
[----:B----4-:R-:W-:-:S13]  /*9b90*/  R2UR UR4, R4 ;  /* 0x00000000040472ca */ /* 0x010fda00000e0000 */
[----:B------:R-:W-:Y:S01]  /*9ba0*/  UIADD3 UR5, -UR5, UR4, URZ ;  /* 0x0000000405057290 */ /* 0x000fe2000fffe13f */
[----:B------:R-:W-:Y:S11]  /*9bb0*/  BRA `(.L_x_659) ;  /* 0x0000000000047947 */ /* 0x000ff60003800000 */
.L_x_660:
[----:B------:R-:W-:-:S05]  /*9bc0*/  ULDC UR5, c[0x0][0x8c4] ;  /* 0x0002310000057ab9 */ /* 0x000fca0000000800 */
.L_x_659:
[----:B-1----:R-:W-:Y:S01]  /*9bd0*/  UIMAD UR4, UR10, 0x50, URZ ;  /* 0x000000500a0478a4 */ /* 0x002fe2000f8e023f */
[----:B------:R-:W-:Y:S02]  /*9be0*/  IMAD.MOV.U32 R4, RZ, RZ, 0x1 ;  /* 0x00000001ff047424 */ /* 0x000fe400078e00ff */
[----:B------:R-:W-:Y:S01]  /*9bf0*/  IMAD.MOV.U32 R12, RZ, RZ, RZ ;  /* 0x000000ffff0c7224 */ /* 0x000fe200078e00ff */
[----:B------:R-:W-:Y:S01]  /*9c00*/  UISETP.GE.AND UP0, UPT, UR4, UR5, UPT ;  /* 0x000000050400728c */ /* 0x000fe2000bf06270 */
[----:B------:R-:W-:-:S03]  /*9c10*/  IMAD.MOV.U32 R13, RZ, RZ, 0x1 ;  /* 0x00000001ff0d7424 */ /* 0x000fc600078e00ff */
[----:B--2---:R-:W-:-:S06]  /*9c20*/  USEL UR21, UR21, 0xffffffff, !UP0 ;  /* 0xffffffff15157887 */ /* 0x004fcc000c000000 */
        /* <DEDUP_REMOVED lines=18> */
[----:B------:R-:W2:Y:S01]  /*9d50*/  @P1 LDG.E R7, desc[UR16][R2.64] ;  /* 0x0000001002071981 */ /* 0x000ea2000c1e1900 */
[----:B------:R-:W-:Y:S01]  /*9d60*/  PLOP3.LUT P2, PT, PT, PT, UP0, 0x80, 0x0 ;  /* 0x000000000000781c */ /* 0x000fe20003f4f008 */
[----:B------:R-:W-:Y:S01]  /*9d70*/  UIMAD.WIDE UR12, UR21, 0x4, UR12 ;  /* 0x00000004150c78a5 */ /* 0x000fe2000f8e020c */
[----:B------:R-:W-:Y:S01]  /*9d80*/  PLOP3.LUT P3, PT, PT, PT, UP2, 0x80, 0x0 ;  /* 0x000000000000781c */ /* 0x000fe20003f6f028 */
[----:B------:R1:W4:Y:S02]  /*9d90*/  @P1 LDG.E R0, desc[UR16][R2.64] ;  /* 0x0000001002001981 */ /* 0x000324000c1e1900 */
[----:B------:R-:W-:Y:S02]  /*9da0*/  @UP2 ULDC.64 UR6, c[0x0][0x780] ;  /* 0x0001e00000062ab9 */ /* 0x000fe40000000a00 */
[----:B------:R-:W-:Y:S01]  /*9db0*/  @UP2 UIMAD.WIDE UR6, UR21, 0x4, UR6 ;  /* 0x00000004150628a5 */ /* 0x000fe2000f8e0206 */
[----:B-1----:R-:W-:-:S02]  /*9dc0*/  IMAD.U32 R2, RZ, RZ, UR12 ;  /* 0x0000000cff027e24 */ /* 0x002fc4000f8e00ff */
[----:B------:R-:W-:-:S05]  /*9dd0*/  IMAD.U32 R3, RZ, RZ, UR13 ;  /* 0x0000000dff037e24 */ /* 0x000fca000f8e00ff */
[----:B------:R1:W5:Y:S02]  /*9de0*/  @P2 LDG.E R5, desc[UR16][R2.64] ;  /* 0x0000001002052981 */ /* 0x000364000c1e1900 */
[----:B-1----:R-:W-:Y:S02]  /*9df0*/  IMAD.U32 R2, RZ, RZ, UR6 ;  /* 0x00000006ff027e24 */ /* 0x002fe4000f8e00ff */
[----:B------:R-:W-:-:S05]  /*9e00*/  IMAD.U32 R3, RZ, RZ, UR7 ;  /* 0x00000007ff037e24 */ /* 0x000fca000f8e00ff */
[----:B------:R-:W3:Y:S01]  /*9e10*/  @P3 LDG.E R6, desc[UR16][R2.64] ;  /* 0x0000001002063981 */ /* 0x000ee2000c1e1900 */
[----:B------:R-:W-:Y:S01]  /*9e20*/  ULDC.64 UR16, c[0x0][0x788] ;  /* 0x0001e20000107ab9 */ /* 0x000fe20000000a00 */
[----:B------:R-:W-:Y:S01]  /*9e30*/  UMOV UR54, URZ ;  /* 0x0000003f00367c82 */ /* 0x000fe20008000000 */
[----:B------:R-:W-:Y:S01]  /*9e40*/  ISETP.NE.U32.AND P0, PT, RZ, UR16, PT ;  /* 0x00000010ff007c0c */ /* 0x000fe2000bf05070 */
[----:B------:R-:W-:-:S03]  /*9e50*/  UMOV UR11, URZ ;  /* 0x0000003f000b7c82 */ /* 0x000fc60008000000 */
[----:B------:R-:W-:Y:S02]  /*9e60*/  ISETP.NE.AND.EX P0, PT, RZ, UR17, PT, P0 ;  /* 0x00000011ff007c0c */ /* 0x000fe4000bf05300 */
[----:B--2---:R-:W-:Y:S02]  /*9e70*/  @P1 R2UR UR5, R7 ;  /* 0x00000000070512ca */ /* 0x004fe400000e0000 */
        /* <DEDUP_REMOVED lines=8> */
[----:B---3--:R-:W-:Y:S01]  /*9f00*/  @P3 R2UR UR5, R6 ;  /* 0x00000000060532ca */ /* 0x008fe200000e0000 */
        /* <DEDUP_REMOVED lines=10> */
.L_x_662:
        /* <DEDUP_REMOVED lines=14> */
.L_x_663:
        /* <DEDUP_REMOVED lines=9> */
.L_x_664:
        /* <DEDUP_REMOVED lines=22> */
.L_x_665:
        /* <DEDUP_REMOVED lines=23> */
[----:B------:R-:W1:Y:S01]  /*a3f0*/  S2R R3, SR_CgaCtaId ;  /* 0x0000000000037919 */ /* 0x000e620000008800 */
[----:B------:R-:W-:Y:S02]  /*a400*/  MOV R6, 0x400 ;  /* 0x0000040000067802 */ /* 0x000fe40000000f00 */
[----:B------:R-:W-:Y:S01]  /*a410*/  ISETP.NE.AND P0, PT, R11, RZ, PT ;  /* 0x000000ff0b00720c */ /* 0x000fe20003f05270 */
[----:B------:R-:W2:Y:S01]  /*a420*/  S2R R21, SR_CTAID.Y ;  /* 0x0000000000157919 */ /* 0x000ea20000002600 */
[----:B-1----:R-:W-:Y:S01]  /*a430*/  LEA R6, R3, R6, 0x18 ;  /* 0x0000000603067211 */ /* 0x002fe200078ec0ff */
[----:B------:R-:W-:-:S05]  /*a440*/  IMAD.MOV.U32 R3, RZ, RZ, 0x1 ;  /* 0x00000001ff037424 */ /* 0x000fca00078e00ff */
[----:B------:R-:W-:-:S04]  /*a450*/  SHF.L.U32 R3, R3, 0x1f, RZ ;  /* 0x0000001f03037819 */ /* 0x000fc800000006ff */
[----:B------:R-:W1:Y:S02]  /*a460*/  SYNCS.PHASECHK.TRANS64.TRYWAIT P1, [R6+URZ+0x31820], R3 ;  /* 0x03182003060075a7 */ /* 0x000e64000802017f */
[----:B-12---:R-:W-:Y:S05]  /*a470*/  @!P1 BRA `(.L_x_666) ;  /* 0x0000001800549947 */ /* 0x006fea0003800000 */
.L_x_681:
[----:B------:R-:W-:Y:S01]  /*a480*/  SHF.R.S32.HI R21, RZ, 0x1f, R21 ;  /* 0x0000001fff157819 */ /* 0x000fe20000011415 */
[----:B------:R-:W-:Y:S01]  /*a490*/  IMAD.MOV.U32 R4, RZ, RZ, 0x1 ;  /* 0x00000001ff047424 */ /* 0x000fe200078e00ff */
[----:B------:R-:W-:Y:S06]  /*a4a0*/  @P0 BRA `(.L_x_667) ;  /* 0x0000000000140947 */ /* 0x000fec0003800000 */
[----:B------:R-:W-:Y:S01]  /*a4b0*/  LOP3.LUT P1, RZ, R18, 0x1f, RZ, 0xc0, !PT ;  /* 0x0000001f12ff7812 */ /* 0x000fe2000782c0ff */
[----:B-1----:R-:W-:-:S04]  /*a4c0*/  IMAD.MOV.U32 R3, RZ, RZ, 0x8100 ;  /* 0x00008100ff037424 */ /* 0x002fc800078e00ff */
[----:B------:R2:W-:Y:S08]  /*a4d0*/  SYNCS.ARRIVE.TRANS64 RZ, [R6+URZ+0x31810], R3 ;  /* 0x0318100306ff79a7 */ /* 0x0005f0000800003f */
[----:B------:R-:W-:Y:S05]  /*a4e0*/  @!P1 BRA `(.L_x_667) ;  /* 0x0000000000049947 */ /* 0x000fea0003800000 */
[----:B------:R-:W-:Y:S01]  /*a4f0*/  BPT.TRAP 0x1 ;  /* 0x000000040000795c */ /* 0x000fe20000300000 */
.L_x_667:
[----:B------:R-:W3:Y:S01]  /*a500*/  LDC.64 R8, c[0x0][0x198] ;  /* 0x00006600ff087b82 */ /* 0x000ee20000000a00 */
        /* <DEDUP_REMOVED lines=8> */
[----:B-12---:R-:W-:Y:S01]  /*a590*/  IMAD.MOV.U32 R3, RZ, RZ, 0x14000 ;  /* 0x00014000ff037424 */ /* 0x006fe200078e00ff */
        /* <DEDUP_REMOVED lines=11> */
[----:B---3--:R-:W-:Y:S01]  /*a650*/  IMAD.MOV.U32 R5, RZ, RZ, R8 ;  /* 0x000000ffff057224 */ /* 0x008fe200078e0008 */
        /* <DEDUP_REMOVED lines=51> */
[----:B-1----:R-:W-:Y:S01]  /*a990*/  UMOV UR16, 0x0 ;  /* 0x0000000000107882 */ /* 0x002fe20000000000 */
[----:B------:R-:W-:Y:S01]  /*a9a0*/  UMOV UR17, 0x10000000 ;  /* 0x1000000000117882 */ /* 0x000fe20000000000 */
[----:B--2---:R-:W-:Y:S01]  /*a9b0*/  ULEA UR40, UP0, UR10, UR22, 0x2 ;  /* 0x000000160a287291 */ /* 0x004fe2000f80103f */
[----:B------:R-:W-:Y:S01]  /*a9c0*/  UMOV UR43, UR11 ;  /* 0x0000000b002b7c82 */ /* 0x000fe20008000000 */
[----:B------:R-:W-:-:S02]  /*a9d0*/  UMOV UR44, UR12 ;  /* 0x0000000c002c7c82 */ /* 0x000fc40008000000 */
[----:B------:R-:W-:Y:S01]  /*a9e0*/  ULEA.HI.X UR41, UR10, UR23, UR9, 0x2, UP0 ;  /* 0x000000170a297291 */ /* 0x000fe200080f1409 */
[----:B------:R-:W-:Y:S02]  /*a9f0*/  UMOV UR45, UR13 ;  /* 0x0000000d002d7c82 */ /* 0x000fe40008000000 */
[----:B------:R-:W-:Y:S01]  /*aa00*/  UMOV UR9, 0x10 ;  /* 0x0000001000097882 */ /* 0x000fe20000000000 */
[----:B---3--:R-:W-:Y:S01]  /*aa10*/  UIADD3 UR24, UR8, 0x2800, URZ ;  /* 0x0000280008187890 */ /* 0x008fe2000fffe03f */
[----:B------:R-:W-:Y:S01]  /*aa20*/  UMOV UR10, UR18 ;  /* 0x00000012000a7c82 */ /* 0x000fe20008000000 */
[----:B------:R-:W-:Y:S01]  /*aa30*/  UMOV UR26, 0x40 ;  /* 0x00000040001a7882 */ /* 0x000fe20000000000 */
[----:B------:R-:W-:Y:S02]  /*aa40*/  UMOV UR27, UR11 ;  /* 0x0000000b001b7c82 */ /* 0x000fe40008000000 */
[----:B------:R1:W-:Y:S01]  /*aa50*/  UBLKCP.S.G [UR48], [UR40], UR9 ;  /* 0x00000030280073ba */ /* 0x0003e20008000209 */
[----:B------:R2:W-:Y:S01]  /*aa60*/  SYNCS.ARRIVE.TRANS64 RZ, [R6+URZ+0x31800], R3 ;  /* 0x0318000306ff79a7 */ /* 0x0005e2000800003f */
[----:B------:R-:W-:Y:S01]  /*aa70*/  UMOV UR28, UR12 ;  /* 0x0000000c001c7c82 */ /* 0x000fe20008000000 */
[----:B----4-:R-:W-:Y:S01]  /*aa80*/  UIADD3 UR56, UR8, 0x5000, URZ ;  /* 0x0000500008387890 */ /* 0x010fe2000fffe03f */
        /* <DEDUP_REMOVED lines=9> */
[----:B-1----:R-:W-:-:S02]  /*ab20*/  UIADD3 UR9, UR8, 0x31800, URZ ;  /* 0x0003180008097890 */ /* 0x002fc4000fffe03f */
        /* <DEDUP_REMOVED lines=11> */
[----:B-1----:R-:W-:Y:S01]  /*abe0*/  UMOV UR10, 0xc0 ;  /* 0x000000c0000a7882 */ /* 0x002fe20000000000 */
[----:B------:R2:W-:Y:S01]  /*abf0*/  UTMALDG.4D [UR40], [UR6], desc[UR16] ;  /* 0x00001028060075b4 */ /* 0x0005e20008019000 */
[----:B---3--:R-:W-:-:S02]  /*ac00*/  UIADD3 UR24, UR8, 0xf000, URZ ;  /* 0x0000f00008187890 */ /* 0x008fc4000fffe03f */
[----:B------:R-:W-:Y:S01]  /*ac10*/  UIADD3 UR8, UR8, 0x11800, URZ ;  /* 0x0001180008087890 */ /* 0x000fe2000fffe03f */
[----:B------:R-:W-:Y:S01]  /*ac20*/  UMOV UR26, 0x80 ;  /* 0x00000080001a7882 */ /* 0x000fe20000000000 */
[----:B------:R2:W-:Y:S05]  /*ac30*/  UTMALDG.4D [UR32], [UR6], desc[UR16] ;  /* 0x00001020060075b4 */ /* 0x0005ea0008019000 */
[----:B------:R2:W-:Y:S02]  /*ac40*/  UTMALDG.4D [UR24], [UR6], desc[UR16] ;  /* 0x00001018060075b4 */ /* 0x0005e40008019000 */
[----:B------:R2:W-:Y:S02]  /*ac50*/  UTMALDG.4D [UR8], [UR6], desc[UR16] ;  /* 0x00001008060075b4 */ /* 0x0005e40008019000 */
[----:B--2---:R-:W-:Y:S05]  /*ac60*/  @P1 BRA `(.L_x_668) ;  /* 0x0000000800581947 */ /* 0x004fea0003800000 */
[----:B------:R-:W1:Y:S01]  /*ac70*/  LDC.64 R12, c[0x0][0x730] ;  /* 0x0001cc00ff0c7b82 */ /* 0x000e620000000a00 */
[----:B------:R-:W-:Y:S01]  /*ac80*/  ULDC.64 UR8, c[0x0][0x738] ;  /* 0x0001ce0000087ab9 */ /* 0x000fe20000000a00 */
[----:B------:R-:W-:Y:S01]  /*ac90*/  LOP3.LUT R16, R18, 0x1f, RZ, 0xc0, !PT ;  /* 0x0000001f12107812 */ /* 0x000fe200078ec0ff */
[----:B------:R-:W-:Y:S02]  /*aca0*/  UIMAD UR6, UR47, UR8, URZ ;  /* 0x000000082f0672a4 */ /* 0x000fe4000f8e023f */
[----:B------:R-:W-:Y:S02]  /*acb0*/  UIMAD.WIDE.U32 UR4, UR21, UR8, UR38 ;  /* 0x00000008150472a5 */ /* 0x000fe4000f8e0026 */
[----:B------:R-:W-:Y:S01]  /*acc0*/  UIMAD UR6, UR21, UR9, UR6 ;  /* 0x00000009150672a4 */ /* 0x000fe2000f8e0206 */
[----:B------:R-:W2:Y:S03]  /*acd0*/  LDC.64 R14, c[0x0][0x728] ;  /* 0x0001ca00ff0e7b82 */ /* 0x000ea60000000a00 */
        /* <DEDUP_REMOVED lines=9> */
[----:B-1----:R-:W-:-:S04]  /*ad70*/  IMAD.WIDE.U32 R2, R12, UR20, R2 ;  /* 0x000000140c027c25 */ /* 0x002fc8000f8e0002 */
        /* <DEDUP_REMOVED lines=8> */
[----:B--2---:R-:W-:Y:S01]  /*ae00*/  LEA R14, P1, R2, R14, 0x2 ;  /* 0x0000000e020e7211 */ /* 0x004fe200078210ff */
        /* <DEDUP_REMOVED lines=8> */
.L_x_673:
[----:B------:R-:W-:-:S04]  /*ae90*/  SHF.L.U32 R5, R13, 0x1f, RZ ;  /* 0x0000001f0d057819 */ /* 0x000fc800000006ff */
[----:B------:R-:W1:Y:S02]  /*aea0*/  SYNCS.PHASECHK.TRANS64.TRYWAIT P1, [R6+URZ+0x31838], R5 ;  /* 0x03183805060075a7 */ /* 0x000e64000802017f */
[----:B-1----:R-:W-:Y:S05]  /*aeb0*/  @!P1 BRA `(.L_x_669) ;  /* 0x0000000c00d89947 */ /* 0x002fea0003800000 */
.L_x_682:
[----:B------:R-:W-:Y:S05]  /*aec0*/  @P0 BRA `(.L_x_670) ;  /* 0x0000000000140947 */ /* 0x000fea0003800000 */
[----:B------:R-:W-:Y:S01]  /*aed0*/  ISETP.NE.AND P1, PT, R16, RZ, PT ;  /* 0x000000ff1000720c */ /* 0x000fe20003f25270 */
[----:B-1----:R-:W-:-:S04]  /*aee0*/  IMAD.MOV.U32 R5, RZ, RZ, 0x8100 ;  /* 0x00008100ff057424 */ /* 0x002fc800078e00ff */
[----:B------:R2:W-:Y:S08]  /*aef0*/  SYNCS.ARRIVE.TRANS64 RZ, [R6+URZ+0x31830], R5 ;  /* 0x0318300506ff79a7 */ /* 0x0005f0000800003f */
[----:B------:R-:W-:Y:S05]  /*af00*/  @!P1 BRA `(.L_x_670) ;  /* 0x0000000000049947 */ /* 0x000fea0003800000 */
[----:B------:R-:W-:Y:S01]  /*af10*/  BPT.TRAP 0x1 ;  /* 0x000000040000795c */ /* 0x000fe20000300000 */
.L_x_670:
        /* <DEDUP_REMOVED lines=47> */
.L_x_684:
[----:B------:R-:W-:Y:S01]  /*b210*/  LOP3.LUT R13, R13, 0x1, RZ, 0x3c, !PT ;  /* 0x000000010d0d7812 */ /* 0x000fe200078e3cff */
[----:B------:R-:W-:Y:S06]  /*b220*/  @P2 BRA `(.L_x_672) ;  /* 0x0000000000142947 */ /* 0x000fec0003800000 */
[----:B------:R-:W-:Y:S01]  /*b230*/  ISETP.NE.AND P1, PT, R16, RZ, PT ;  /* 0x000000ff1000720c */ /* 0x000fe20003f25270 */
[----:B-1----:R-:W-:-:S04]  /*b240*/  IMAD.MOV.U32 R2, RZ, RZ, 0x8100 ;  /* 0x00008100ff027424 */ /* 0x002fc800078e00ff */
[----:B------:R2:W-:Y:S08]  /*b250*/  SYNCS.ARRIVE.TRANS64 RZ, [R20+URZ+0x31810], R2 ;  /* 0x0318100214ff79a7 */ /* 0x0005f0000800003f */
[----:B------:R-:W-:Y:S05]  /*b260*/  @!P1 BRA `(.L_x_672) ;  /* 0x0000000000049947 */ /* 0x000fea0003800000 */
[----:B------:R-:W-:Y:S01]  /*b270*/  BPT.TRAP 0x1 ;  /* 0x000000040000795c */ /* 0x000fe20000300000 */
.L_x_672:
[--C-:B-12---:R-:W-:Y:S01]  /*b280*/  IMAD R2, R12, 0x8000, R6.reuse ;  /* 0x000080000c027824 */ /* 0x106fe200078e0206 */
        /* <DEDUP_REMOVED lines=50> */
[----:B-1----:R-:W-:Y:S05]  /*b5b0*/  @!P1 BRA `(.L_x_673) ;  /* 0xfffffff800349947 */ /* 0x002fea000383ffff */
[----:B------:R-:W-:-:S07]  /*b5c0*/  VIADD R12, R12, 0x1 ;  /* 0x000000010c0c7836 */ /* 0x000fce0000000000 */
.L_x_668:
[----:B------:R-:W-:Y:S01]  /*b5d0*/  SHF.L.U32 R16, R13, 0x1f, RZ ;  /* 0x0000001f0d107819 */ /* 0x000fe200000006ff */
[----:B------:R-:W1:Y:S01]  /*b5e0*/  LDC.64 R10, c[0x0][0x730] ;  /* 0x0001cc00ff0a7b82 */ /* 0x000e620000000a00 */
[----:B------:R-:W-:Y:S02]  /*b5f0*/  IMAD.U32 R14, RZ, RZ, UR38 ;  /* 0x00000026ff0e7e24 */ /* 0x000fe4000f8e00ff */
[----:B------:R-:W-:Y:S02]  /*b600*/  IMAD.U32 R2, RZ, RZ, UR38 ;  /* 0x00000026ff027e24 */ /* 0x000fe4000f8e00ff */
[----:B------:R-:W-:Y:S02]  /*b610*/  IMAD.MOV.U32 R2, RZ, RZ, R14 ;  /* 0x000000ffff027224 */ /* 0x000fe400078e000e */
[----:B------:R-:W-:Y:S01]  /*b620*/  IMAD.U32 R3, RZ, RZ, UR39 ;  /* 0x00000027ff037e24 */ /* 0x000fe2000f8e00ff */
[----:B------:R-:W2:Y:S01]  /*b630*/  SYNCS.PHASECHK.TRANS64.TRYWAIT P1, [R6+URZ+0x31838], R16 ;  /* 0x03183810060075a7 */ /* 0x000ea2000802017f */
[----:B------:R-:W-:Y:S01]  /*b640*/  IMAD.U32 R15, RZ, RZ, UR39 ;  /* 0x00000027ff0f7e24 */ /* 0x000fe2000f8e00ff */
[----:B------:R-:W3:Y:S01]  /*b650*/  LDC.64 R8, c[0x0][0x738] ;  /* 0x0001ce00ff087b82 */ /* 0x000ee20000000a00 */
[----:B-1----:R-:W-:-:S02]  /*b660*/  IMAD R14, R21, R10, RZ ;  /* 0x0000000a150e7224 */ /* 0x002fc400078e02ff */
[----:B------:R-:W-:-:S04]  /*b670*/  IMAD.WIDE.U32 R2, R10, UR20, R2 ;  /* 0x000000140a027c25 */ /* 0x000fc8000f8e0002 */
[----:B------:R-:W-:-:S04]  /*b680*/  IMAD R11, R11, UR20, R14 ;  /* 0x000000140b0b7c24 */ /* 0x000fc8000f8e020e */
[----:B------:R-:W-:Y:S02]  /*b690*/  IMAD.IADD R3, R11, 0x1, R3 ;  /* 0x000000010b037824 */ /* 0x000fe400078e0203 */
[C---:B---3--:R-:W-:Y:S02]  /*b6a0*/  IMAD R10, R8.reuse, UR47, RZ ;  /* 0x0000002f080a7c24 */ /* 0x048fe4000f8e02ff */
[----:B------:R-:W-:-:S04]  /*b6b0*/  IMAD.WIDE.U32 R2, R8, UR21, R2 ;  /* 0x0000001508027c25 */ /* 0x000fc8000f8e0002 */
[----:B------:R-:W-:Y:S01]  /*b6c0*/  IMAD R9, R9, UR21, R10 ;  /* 0x0000001509097c24 */ /* 0x000fe2000f8e020a */
[----:B--2---:R-:W-:Y:S06]  /*b6d0*/  @!P1 BRA `(.L_x_674) ;  /* 0x0000000400fc9947 */ /* 0x004fec0003800000 */
.L_x_685:
[----:B------:R-:W-:Y:S01]  /*b6e0*/  IMAD.IADD R8, R9, 0x1, R3 ;  /* 0x0000000109087824 */ /* 0x000fe200078e0203 */
[----:B------:R-:W-:Y:S06]  /*b6f0*/  @P0 BRA `(.L_x_675) ;  /* 0x0000000000140947 */ /* 0x000fec0003800000 */
[----:B------:R-:W-:Y:S01]  /*b700*/  LOP3.LUT P0, RZ, R18, 0x1f, RZ, 0xc0, !PT ;  /* 0x0000001f12ff7812 */ /* 0x000fe2000780c0ff */
[----:B------:R-:W-:-:S04]  /*b710*/  IMAD.MOV.U32 R9, RZ, RZ, 0x8100 ;  /* 0x00008100ff097424 */ /* 0x000fc800078e00ff */
[----:B------:R2:W-:Y:S08]  /*b720*/  SYNCS.ARRIVE.TRANS64 RZ, [R6+URZ+0x31830], R9 ;  /* 0x0318300906ff79a7 */ /* 0x0005f0000800003f */
[----:B------:R-:W-:Y:S05]  /*b730*/  @!P0 BRA `(.L_x_675) ;  /* 0x0000000000048947 */ /* 0x000fea0003800000 */
[----:B------:R-:W-:Y:S01]  /*b740*/  BPT.TRAP 0x1 ;  /* 0x000000040000795c */ /* 0x000fe20000300000 */
.L_x_675:
        /* <DEDUP_REMOVED lines=52> */
[----:B----4-:R-:W-:Y:S01]  /*ba90*/  NOP ;  /* 0x0000000000007918 */ /* 0x010fe20000000000 */
.L_x_661:
[----:B------:R-:W-:Y:S05]  /*baa0*/  WARPSYNC.ALL ;  /* 0x0000000000007948 */ /* 0x000fea0003800000 */
[----:B------:R-:W-:-:S13]  /*bab0*/  ELECT P0, URZ, PT ;  /* 0x00000000003f782f */ /* 0x000fda0003800000 */
[----:B------:R-:W-:Y:S05]  /*bac0*/  @!P0 BRA `(.L_x_627) ;  /* 0x00000000007c8947 */ /* 0x000fea0003800000 */
[----:B------:R-:W4:Y:S02]  /*bad0*/  LDL R0, [R1+0x4] ;  /* 0x0000040001007983 */ /* 0x000f240000100800 */
[----:B----4-:R-:W-:-:S13]  /*bae0*/  R2UR UR4, R0 ;  /* 0x00000000000472ca */ /* 0x010fda00000e0000 */
[----:B------:R-:W-:-:S06]  /*baf0*/  ULOP3.LUT UR4, UR4, 0x2, URZ, 0xfc, !UPT ;  /* 0x0000000204047892 */ /* 0x000fcc000f8efc3f */
[----:B------:R-:W-:-:S05]  /*bb00*/  IMAD.U32 R0, RZ, RZ, UR4 ;  /* 0x00000004ff007e24 */ /* 0x000fca000f8e00ff */
[----:B------:R-:W-:-:S13]  /*bb10*/  ISETP.NE.AND P1, PT, R0, 0x3, PT ;  /* 0x000000030000780c */ /* 0x000fda0003f25270 */
[----:B------:R-:W-:Y:S05]  /*bb20*/  @!P1 BRA `(.L_x_676) ;  /* 0x0000000000049947 */ /* 0x000fea0003800000 */
[----:B---3--:R-:W-:Y:S01]  /*bb30*/  BPT.TRAP 0x1 ;  /* 0x000000040000795c */ /* 0x008fe20000300000 */
.L_x_676:
        /* <DEDUP_REMOVED lines=8> */
.L_x_686:
        /* <DEDUP_REMOVED lines=9> */
.L_x_687:
[----:B------:R-:W-:Y:S05]  /*bc50*/  @!P1 BRA `(.L_x_679) ;  /* 0x0000000000049947 */ /* 0x000fea0003800000 */
[----:B---3--:R-:W-:Y:S01]  /*bc60*/  BPT.TRAP 0x1 ;  /* 0x000000040000795c */ /* 0x008fe20000300000 */
.L_x_679:
[----:B------:R-:W-:-:S07]  /*bc70*/  SHF.L.U32 R13, R13, 0x1f, RZ ;  /* 0x0000001f0d0d7819 */ /* 0x000fce00000006ff */
.L_x_680:
[----:B------:R1:W1:Y:S02]  /*bc80*/  SYNCS.PHASECHK.TRANS64.TRYWAIT P0, [R2+URZ+0x31838], R13 ;  /* 0x0318380d020075a7 */ /* 0x000264000800017f */
[----:B-1----:R-:W-:Y:S05]  /*bc90*/  @!P0 NANOSLEEP.SYNCS 0x989680 ;  /* 0x009896800000895d */ /* 0x002fea0003900000 */
[----:B------:R-:W1:Y:S02]  /*bca0*/  @!P0 SYNCS.PHASECHK.TRANS64 P0, [R2+URZ+0x31838], R13 ;  /* 0x0318380d020085a7 */ /* 0x000e64000800007f */
[----:B-1----:R-:W-:Y:S05]  /*bcb0*/  @!P0 BRA `(.L_x_680) ;  /* 0xfffffffc00f08947 */ /* 0x002fea000383ffff */
.L_x_627:
[----:B---3--:R-:W-:Y:S05]  /*bcc0*/  BSYNC B0 ;  /* 0x0000000000007941 */ /* 0x008fea0003800000 */
.L_x_621:
[----:B------:R-:W-:Y:S05]  /*bcd0*/  EXIT ;  /* 0x000000000000794d */ /* 0x000fea0003800000 */
.L_x_634:
[----:B-1----:R1:W2:Y:S02]  /*bce0*/  SYNCS.PHASECHK.TRANS64.TRYWAIT P0, [R17+URZ+0x31800], R12 ;  /* 0x0318000c110075a7 */ /* 0x0022a4000800017f */
[----:B--2---:R-:W-:Y:S05]  /*bcf0*/  @!P0 NANOSLEEP.SYNCS 0x989680 ;  /* 0x009896800000895d */ /* 0x004fea0003900000 */
[----:B------:R-:W2:Y:S02]  /*bd00*/  @!P0 SYNCS.PHASECHK.TRANS64 P0, [R17+URZ+0x31800], R12 ;  /* 0x0318000c110085a7 */ /* 0x000ea4000800007f */
[----:B--2---:R-:W-:Y:S05]  /*bd10*/  @!P0 BRA `(.L_x_634) ;  /* 0xfffffffc00f08947 */ /* 0x004fea000383ffff */
[----:B------:R-:W-:Y:S05]  /*bd20*/  BRA `(.L_x_633) ;  /* 0xffffff54004c7947 */ /* 0x000fea000383ffff */
.L_x_638:
[----:B--2---:R2:W3:Y:S02]  /*bd30*/  SYNCS.PHASECHK.TRANS64.TRYWAIT P0, [R16+URZ+0x31810], R9 ;  /* 0x03181009100075a7 */ /* 0x0044e4000800017f */
[----:B---3--:R-:W-:Y:S05]  /*bd40*/  @!P0 NANOSLEEP.SYNCS 0x989680 ;  /* 0x009896800000895d */ /* 0x008fea0003900000 */
[----:B------:R-:W3:Y:S02]  /*bd50*/  @!P0 SYNCS.PHASECHK.TRANS64 P0, [R16+URZ+0x31810], R9 ;  /* 0x03181009100085a7 */ /* 0x000ee4000800007f */
[----:B---3--:R-:W-:Y:S05]  /*bd60*/  @!P0 BRA `(.L_x_638) ;  /* 0xfffffffc00f08947 */ /* 0x008fea000383ffff */
[----:B------:R-:W-:Y:S05]  /*bd70*/  BRA `(.L_x_637) ;  /* 0xffffff5c00e07947 */ /* 0x000fea000383ffff */
.L_x_642:
[----:B----4-:R4:W1:Y:S02]  /*bd80*/  SYNCS.PHASECHK.TRANS64.TRYWAIT P0, [R17+URZ+0x31830], R8 ;  /* 0x03183008110075a7 */ /* 0x010864000800017f */
[----:B-1----:R-:W-:Y:S05]  /*bd90*/  @!P0 NANOSLEEP.SYNCS 0x989680 ;  /* 0x009896800000895d */ /* 0x002fea0003900000 */
[----:B------:R-:W1:Y:S02]  /*bda0*/  @!P0 SYNCS.PHASECHK.TRANS64 P0, [R17+URZ+0x31830], R8 ;  /* 0x03183008110085a7 */ /* 0x000e64000800007f */
[----:B-1----:R-:W-:Y:S05]  /*bdb0*/  @!P0 BRA `(.L_x_642) ;  /* 0xfffffffc00f08947 */ /* 0x002fea000383ffff */
[----:B------:R-:W-:Y:S05]  /*bdc0*/  BRA `(.L_x_641) ;  /* 0xffffff7800ec7947 */ /* 0x000fea000383ffff */
.L_x_666:
[----:B-1----:R1:W2:Y:S02]  /*bdd0*/  SYNCS.PHASECHK.TRANS64.TRYWAIT P1, [R6+URZ+0x31820], R3 ;  /* 0x03182003060075a7 */ /* 0x0022a4000802017f */
[----:B--2---:R-:W-:Y:S05]  /*bde0*/  @!P1 NANOSLEEP.SYNCS 0x989680 ;  /* 0x009896800000995d */ /* 0x004fea0003900000 */
[----:B------:R-:W2:Y:S02]  /*bdf0*/  @!P1 SYNCS.PHASECHK.TRANS64 P1, [R6+URZ+0x31820], R3 ;  /* 0x03182003060095a7 */ /* 0x000ea4000802007f */
[----:B--2---:R-:W-:Y:S05]  /*be00*/  @!P1 BRA `(.L_x_666) ;  /* 0xfffffffc00f09947 */ /* 0x004fea000383ffff */
[----:B------:R-:W-:Y:S05]  /*be10*/  BRA `(.L_x_681) ;  /* 0xffffffe400987947 */ /* 0x000fea000383ffff */
.L_x_669:
[----:B-1----:R1:W2:Y:S02]  /*be20*/  SYNCS.PHASECHK.TRANS64.TRYWAIT P1, [R6+URZ+0x31838], R5 ;  /* 0x03183805060075a7 */ /* 0x0022a4000802017f */
[----:B--2---:R-:W-:Y:S05]  /*be30*/  @!P1 NANOSLEEP.SYNCS 0x989680 ;  /* 0x009896800000995d */ /* 0x004fea0003900000 */
[----:B------:R-:W2:Y:S02]  /*be40*/  @!P1 SYNCS.PHASECHK.TRANS64 P1, [R6+URZ+0x31838], R5 ;  /* 0x03183805060095a7 */ /* 0x000ea4000802007f */
[----:B--2---:R-:W-:Y:S05]  /*be50*/  @!P1 BRA `(.L_x_669) ;  /* 0xfffffffc00f09947 */ /* 0x004fea000383ffff */
[----:B------:R-:W-:Y:S05]  /*be60*/  BRA `(.L_x_682) ;  /* 0xfffffff000147947 */ /* 0x000fea000383ffff */
.L_x_671:
[----:B------:R-:W-:-:S07]  /*be70*/  SHF.L.U32 R2, R4, 0x1f, RZ ;  /* 0x0000001f04027819 */ /* 0x000fce00000006ff */
.L_x_683:
[----:B-1----:R1:W2:Y:S02]  /*be80*/  SYNCS.PHASECHK.TRANS64.TRYWAIT P1, [R20+URZ+0x31820], R2 ;  /* 0x03182002140075a7 */ /* 0x0022a4000802017f */
[----:B--2---:R-:W-:Y:S05]  /*be90*/  @!P1 NANOSLEEP.SYNCS 0x989680 ;  /* 0x009896800000995d */ /* 0x004fea0003900000 */
[----:B------:R-:W2:Y:S02]  /*bea0*/  @!P1 SYNCS.PHASECHK.TRANS64 P1, [R20+URZ+0x31820], R2 ;  /* 0x03182002140095a7 */ /* 0x000ea4000802007f */
[----:B--2---:R-:W-:Y:S05]  /*beb0*/  @!P1 BRA `(.L_x_683) ;  /* 0xfffffffc00f09947 */ /* 0x004fea000383ffff */
[----:B------:R-:W-:Y:S05]  /*bec0*/  BRA `(.L_x_684) ;  /* 0xfffffff000d07947 */ /* 0x000fea000383ffff */
.L_x_674:
[----:B-1----:R1:W2:Y:S02]  /*bed0*/  SYNCS.PHASECHK.TRANS64.TRYWAIT P1, [R6+URZ+0x31838], R16 ;  /* 0x03183810060075a7 */ /* 0x0022a4000802017f */
[----:B--2---:R-:W-:Y:S05]  /*bee0*/  @!P1 NANOSLEEP.SYNCS 0x989680 ;  /* 0x009896800000995d */ /* 0x004fea0003900000 */
[----:B------:R-:W2:Y:S02]  /*bef0*/  @!P1 SYNCS.PHASECHK.TRANS64 P1, [R6+URZ+0x31838], R16 ;  /* 0x03183810060095a7 */ /* 0x000ea4000802007f */
[----:B--2---:R-:W-:Y:S05]  /*bf00*/  @!P1 BRA `(.L_x_674) ;  /* 0xfffffffc00f09947 */ /* 0x004fea000383ffff */
[----:B------:R-:W-:Y:S05]  /*bf10*/  BRA `(.L_x_685) ;  /* 0xfffffff400f07947 */ /* 0x000fea000383ffff */
.L_x_677:
[----:B----4-:R4:W1:Y:S02]  /*bf20*/  SYNCS.PHASECHK.TRANS64.TRYWAIT P0, [R5+URZ], R0 ;  /* 0x00000000050075a7 */ /* 0x010864000800017f */
[----:B-1----:R-:W-:Y:S05]  /*bf30*/  @!P0 NANOSLEEP.SYNCS 0x989680 ;  /* 0x009896800000895d */ /* 0x002fea0003900000 */
[----:B------:R-:W1:Y:S02]  /*bf40*/  @!P0 SYNCS.PHASECHK.TRANS64 P0, [R5+URZ], R0 ;  /* 0x00000000050085a7 */ /* 0x000e64000800007f */
[----:B-1----:R-:W-:Y:S05]  /*bf50*/  @!P0 BRA `(.L_x_677) ;  /* 0xfffffffc00f08947 */ /* 0x002fea000383ffff */
[----:B------:R-:W-:Y:S05]  /*bf60*/  BRA `(.L_x_686) ;  /* 0xfffffffc00147947 */ /* 0x000fea000383ffff */
.L_x_678:
[----:B----4-:R4:W1:Y:S02]  /*bf70*/  SYNCS.PHASECHK.TRANS64.TRYWAIT P0, [R3+URZ], R0 ;  /* 0x00000000030075a7 */ /* 0x010864000800017f */
[----:B-1----:R-:W-:Y:S05]  /*bf80*/  @!P0 NANOSLEEP.SYNCS 0x989680 ;  /* 0x009896800000895d */ /* 0x002fea0003900000 */
[----:B------:R-:W1:Y:S02]  /*bf90*/  @!P0 SYNCS.PHASECHK.TRANS64 P0, [R3+URZ], R0 ;  /* 0x00000000030085a7 */ /* 0x000e64000800007f */
[----:B-1----:R-:W-:Y:S05]  /*bfa0*/  @!P0 BRA `(.L_x_678) ;  /* 0xfffffffc00f08947 */ /* 0x002fea000383ffff */
[----:B------:R-:W-:Y:S05]  /*bfb0*/  BRA `(.L_x_687) ;  /* 0xfffffffc00247947 */ /* 0x000fea000383ffff */
.L_x_688:
        /* <DEDUP_REMOVED lines=12> */
.L_x_1152:


//--------------------- .text._ZN7cutlass13device_kernelIN5flash11enable_sm90INS1_16FlashAttnBwdSm90INS1_25CollectiveMainloopBwdSm90ILi2ELi1ELi1EN4cute5tupleIJNS5_1CILi1EEES8_S8_EEENS6_IJNS7_ILi64EEENS7_ILi80EEENS7_ILi256EEEEEENS_10bfloat16_tEfNS_4arch4Sm90ELb1ELb0ELb0ELb0ELb0ELb0ELb1ELb1ELi2ELi1ELi1ELi1ELb0EEENS1_21CollectiveEpilogueBwdISD_SE_SG_Li256ELb0ELb1ELi2EEENS1_25SingleTileBwdLPTSchedulerILb0ELi80ELb0EEEEEEEEEvNT_6ParamsE --------------------------
	.section	.text._ZN7cutlass13device_kernelIN5flash11enable_sm90INS1_16FlashAttnBwdSm90INS1_25CollectiveMainloopBwdSm90ILi2ELi1ELi1EN4cute5tupleIJNS5_1CILi1EEES8_S8_EEENS6_IJNS7_ILi64EEENS7_ILi80EEENS7_ILi256EEEEEENS_10bfloat16_tEfNS_4arch4Sm90ELb1ELb0ELb0ELb0ELb0ELb0ELb1ELb1ELi2ELi1ELi1ELi1ELb0EEENS1_21CollectiveEpilogueBwdISD_SE_SG_Li256ELb0ELb1ELi2EEENS1_25SingleTileBwdLPTSchedulerILb0ELi80ELb0EEEEEEEEEvNT_6ParamsE,"ax",@progbits
	.align	128
.text._ZN7cutlass13device_kernelIN5flash11enable_sm90INS1_16FlashAttnBwdSm90INS1_25CollectiveMainloopBwdSm90ILi2ELi1ELi1EN4cute5tupleIJNS5_1CILi1EEES8_S8_EEENS6_IJNS7_ILi64EEENS7_ILi80EEENS7_ILi256EEEEEENS_10bfloat16_tEfNS_4arch4Sm90ELb1ELb0ELb0ELb0ELb0ELb0ELb1ELb1ELi2ELi1ELi1ELi1ELb0EEENS1_21CollectiveEpilogueBwdISD_SE_SG_Li256ELb0ELb1ELi2EEENS1_25SingleTileBwdLPTSchedulerILb0ELi80ELb0EEEEEEEEEvNT_6ParamsE:
        .type           _ZN7cutlass13device_kernelIN5flash11enable_sm90INS1_16FlashAttnBwdSm90INS1_25CollectiveMainloopBwdSm90ILi2ELi1ELi1EN4cute5tupleIJNS5_1CILi1EEES8_S8_EEENS6_IJNS7_ILi64EEENS7_ILi80EEENS7_ILi256EEEEEENS_10bfloat16_tEfNS_4arch4Sm90ELb1ELb0ELb0ELb0ELb0ELb0ELb1ELb1ELi2ELi1ELi1ELi1ELb0EEENS1_21CollectiveEpilogueBwdISD_SE_SG_Li256ELb0ELb1ELi2EEENS1_25SingleTileBwdLPTSchedulerILb0ELi80ELb0EEEEEEEEEvNT_6ParamsE,@function
        .size           _ZN7cutlass13device_kernelIN5flash11enable_sm90INS1_16FlashAttnBwdSm90INS1_25CollectiveMainloopBwdSm90ILi2ELi1ELi1EN4cute5tupleIJNS5_1CILi1EEES8_S8_EEENS6_IJNS7_ILi64EEENS7_ILi80EEENS7_ILi256EEEEEENS_10bfloat16_tEfNS_4arch4Sm90ELb1ELb0ELb0ELb0ELb0ELb0ELb1ELb1ELi2ELi1ELi1ELi1ELb0EEENS1_21CollectiveEpilogueBwdISD_SE_SG_Li256ELb0ELb1ELi2EEENS1_25SingleTileBwdLPTSchedulerILb0ELi80ELb0EEEEEEEEEvNT_6ParamsE,(.L_x_1153 - _ZN7cutlass13device_kernelIN5flash11enable_sm90INS1_16FlashAttnBwdSm90INS1_25CollectiveMainloopBwdSm90ILi2ELi1ELi1EN4cute5tupleIJNS5_1CILi1EEES8_S8_EEENS6_IJNS7_ILi64EEENS7_ILi80EEENS7_ILi256EEEEEENS_10bfloat16_tEfNS_4arch4Sm90ELb1ELb0ELb0ELb0ELb0ELb0ELb1ELb1ELi2ELi1ELi1ELi1ELb0EEENS1_21CollectiveEpilogueBwdISD_SE_SG_Li256ELb0ELb1ELi2EEENS1_25SingleTileBwdLPTSchedulerILb0ELi80ELb0EEEEEEEEEvNT_6ParamsE)
        .other          _ZN7cutlass13device_kernelIN5flash11enable_sm90INS1_16FlashAttnBwdSm90INS1_25CollectiveMainloopBwdSm90ILi2ELi1ELi1EN4cute5tupleIJNS5_1CILi1EEES8_S8_EEENS6_IJNS7_ILi64EEENS7_ILi80EEENS7_ILi256EEEEEENS_10bfloat16_tEfNS_4arch4Sm90ELb1ELb0ELb0ELb0ELb0ELb0ELb1ELb1ELi2ELi1ELi1ELi1ELb0EEENS1_21CollectiveEpilogueBwdISD_SE_SG_Li256ELb0ELb1ELi2EEENS1_25SingleTileBwdLPTSchedulerILb0ELi80ELb0EEEEEEEEEvNT_6ParamsE,@"STO_CUDA_ENTRY STV_DEFAULT"
_ZN7cutlass13device_kernelIN5flash11enable_sm90INS1_16FlashAttnBwdSm90INS1_25CollectiveMainloopBwdSm90ILi2ELi1ELi1EN4cute5tupleIJNS5_1CILi1EEES8_S8_EEENS6_IJNS7_ILi64EEENS7_ILi80EEENS7_ILi256EEEEEENS_10bfloat16_tEfNS_4arch4Sm90ELb1ELb0ELb0ELb0ELb0ELb0ELb1ELb1ELi2ELi1ELi1ELi1ELb0EEENS1_21CollectiveEpilogueBwdISD_SE_SG_Li256ELb0ELb1ELi2EEENS1_25SingleTileBwdLPTSchedulerILb0ELi80ELb0EEEEEEEEEvNT_6ParamsE:
        /* <DEDUP_REMOVED lines=29> */
.L_x_690:
[----:B------:R-:W-:Y:S05]  /*01d0*/  BSYNC B0 ;  /* 0x0000000000007941 */ /* 0x000fea0003800000 */
.L_x_689:
        /* <DEDUP_REMOVED lines=34> */
.L_x_691:
        /* <DEDUP_REMOVED lines=20> */
.L_x_692:
[----:B-1----:R-:W-:Y:S01]  /*0540*/  ISETP.NE.AND P0, PT, R0, RZ, PT ;  /* 0x000000ff0000720c */ /* 0x002fe20003f05270 */
[----:B------:R-:W-:Y:S01]  /*0550*/  IMAD.MOV.U32 R0, RZ, RZ, 0x1 ;  /* 0x00000001ff007424 */ /* 0x000fe200078e00ff */
[----:B------:R-:W-:Y:S01]  /*0560*/  NOP ;  /* 0x0000000000007918 */ /* 0x000fe20000000000 */
[----:B------:R-:W-:-:S03]  /*0570*/  LOP3.LUT R21, R4, 0x7f, RZ, 0xc0, !PT ;  /* 0x0000007f04157812 */ /* 0x000fc600078ec0ff */
[----:B------:R-:W-:Y:S01]  /*0580*/  SEL R0, R0, 0x2, !P0 ;  /* 0x0000000200007807 */ /* 0x000fe20004000000 */
[----:B--23--:R-:W-:Y:S06]  /*0590*/  BAR.SYNC.DEFER_BLOCKING 0x0 ;  /* 0x0000000000007b1d */ /* 0x00cfec0000010000 */
[----:B------:R-:W-:Y:S05]  /*05a0*/  @!P0 BRA `(.L_x_693) ;  /* 0x000000c800cc8947 */ /* 0x000fea0003800000 */
.L_x_694:
[----:B------:R-:W-:-:S08]  /*05b0*/  NOP ;  /* 0x0000000000007918 */ /* 0x000fd00000000000 */
[----:B------:R-:W1:Y:S02]  /*05c0*/  USETMAXREG.TRY_ALLOC.CTAPOOL UP0, 0xf0 ;  /* 0x000000f0000079c8 */ /* 0x000e640008000600 */
[----:B-1----:R-:W-:-:S13]  /*05d0*/  PLOP3.LUT P0, PT, PT, PT, UP0, 0x80, 0x0 ;  /* 0x000000000000781c */ /* 0x002fda0003f0f008 */
[----:B------:R-:W-:Y:S05]  /*05e0*/  @!P0 BRA `(.L_x_694) ;  /* 0xfffffffc00f08947 */ /* 0x000fea000383ffff */
[----:B------:R-:W1:Y:S01]  /*05f0*/  S2UR UR7, SR_CTAID.X ;  /* 0x00000000000779c3 */ /* 0x000e620000002500 */
[----:B------:R-:W-:Y:S02]  /*0600*/  ULDC UR8, c[0x0][0xb50] ;  /* 0x0002d40000087ab9 */ /* 0x000fe40000000800 */
[----:B------:R-:W-:-:S05]  /*0610*/  UISETP.NE.AND UP0, UPT, UR8, 0x1, UPT ;  /* 0x000000010800788c */ /* 0x000fca000bf05270 */
[----:B------:R-:W2:Y:S06]  /*0620*/  LDC R2, c[0x0][0xb68] ;  /* 0x0002da00ff027b82 */ /* 0x000eac0000000800 */
[----:B------:R-:W-:Y:S01]  /*0630*/  @UP0 ULDC UR4, c[0x0][0xb54] ;  /* 0x0002d50000040ab9 */ /* 0x000fe20000000800 */
[----:B------:R-:W-:Y:S01]  /*0640*/  @UP0 ULDC UR9, c[0x0][0xb58] ;  /* 0x0002d60000090ab9 */ /* 0x000fe20000000800 */
[----:B-1----:R-:W-:Y:S02]  /*0650*/  UIMAD.WIDE.U32 UR4, UR7, UR4, URZ ;  /* 0x00000004070472a5 */ /* 0x002fe4000f8e003f */
[----:B------:R-:W-:-:S02]  /*0660*/  UMOV UR6, UR7 ;  /* 0x0000000700067c82 */ /* 0x000fc40008000000 */
[----:B------:R-:W-:-:S04]  /*0670*/  @UP0 USHF.R.U32.HI UR6, URZ, UR9, UR5 ;  /* 0x000000093f060299 */ /* 0x000fc80008011605 */
[----:B------:R-:W-:Y:S02]  /*0680*/  UIADD3 UR4, -UR6, URZ, URZ ;  /* 0x0000003f06047290 */ /* 0x000fe4000fffe13f */
[----:B--2---:R-:W-:Y:S02]  /*0690*/  ISETP.LE.AND P0, PT, R2, UR6, PT ;  /* 0x0000000602007c0c */ /* 0x004fe4000bf03270 */
[----:B------:R-:W-:-:S11]  /*06a0*/  UIMAD UR10, UR8, UR4, UR7 ;  /* 0x00000004080a72a4 */ /* 0x000fd6000f8e0207 */
[----:B------:R-:W-:Y:S05]  /*06b0*/  @!P0 BRA `(.L_x_695) ;  /* 0x0000000000208947 */ /* 0x000fea0003800000 */
[----:B------:R-:W-:Y:S01]  /*06c0*/  ULDC UR7, c[0x0][0xb5c] ;  /* 0x0002d70000077ab9 */ /* 0x000fe20000000800 */
[----:B------:R-:W-:Y:S01]  /*06d0*/  UMOV UR45, UR10 ;  /* 0x0000000a002d7c82 */ /* 0x000fe20008000000 */
[----:B------:R-:W-:-:S11]  /*06e0*/  UISETP.NE.AND UP0, UPT, UR7, 0x1, UPT ;  /* 0x000000010700788c */ /* 0x000fd6000bf05270 */
[----:B------:R-:W-:Y:S02]  /*06f0*/  @UP0 ULDC.64 UR8, c[0x0][0xb60] ;  /* 0x0002d80000080ab9 */ /* 0x000fe40000000a00 */
[----:B------:R-:W-:-:S04]  /*0700*/  UIMAD.WIDE.U32 UR4, UR10, UR8, URZ ;  /* 0x000000080a0472a5 */ /* 0x000fc8000f8e003f */
[----:B------:R-:W-:-:S04]  /*0710*/  @UP0 USHF.R.U32.HI UR45, URZ, UR9, UR5 ;  /* 0x000000093f2d0299 */ /* 0x000fc80008011605 */
[----:B------:R-:W-:Y:S01]  /*0720*/  UIMAD UR4, UR45, UR7, URZ ;  /* 0x000000072d0472a4 */ /* 0x000fe2000f8e023f */
[----:B------:R-:W-:Y:S11]  /*0730*/  BRA `(.L_x_696) ;  /* 0x00000000001c7947 */ /* 0x000ff60003800000 */
.L_x_695:
[----:B------:R-:W-:Y:S01]  /*0740*/  ULDC UR7, c[0x0][0xb44] ;  /* 0x0002d10000077ab9 */ /* 0x000fe20000000800 */
[----:B------:R-:W-:Y:S01]  /*0750*/  UMOV UR45, UR10 ;  /* 0x0000000a002d7c82 */ /* 0x000fe20008000000 */
[----:B------:R-:W-:-:S11]  /*0760*/  UISETP.NE.AND UP0, UPT, UR7, 0x1, UPT ;  /* 0x000000010700788c */ /* 0x000fd6000bf05270 */
[----:B------:R-:W-:Y:S02]  /*0770*/  @UP0 ULDC.64 UR8, c[0x0][0xb48] ;  /* 0x0002d20000080ab9 */ /* 0x000fe40000000a00 */
[----:B------:R-:W-:-:S04]  /*0780*/  UIMAD.WIDE.U32 UR4, UR10, UR8, URZ ;  /* 0x000000080a0472a5 */ /* 0x000fc8000f8e003f */
[----:B------:R-:W-:-:S04]  /*0790*/  @UP0 USHF.R.U32.HI UR45, URZ, UR9, UR5 ;  /* 0x000000093f2d0299 */ /* 0x000fc80008011605 */
[----:B------:R-:W-:-:S12]  /*07a0*/  UIMAD UR4, UR45, UR7, URZ ;  /* 0x000000072d0472a4 */ /* 0x000fd8000f8e023f */
.L_x_696:
[----:B------:R-:W-:Y:S01]  /*07b0*/  ULDC UR43, c[0x0][0xb38] ;  /* 0x0002ce00002b7ab9 */ /* 0x000fe20000000800 */
[----:B------:R-:W-:Y:S02]  /*07c0*/  UIADD3 UR4, UR10, -UR4, URZ ;  /* 0x800000040a047290 */ /* 0x000fe4000fffe03f */
[----:B------:R-:W-:Y:S01]  /*07d0*/  UISETP.NE.AND UP0, UPT, UR43, 0x1, UPT ;  /* 0x000000012b00788c */ /* 0x000fe2000bf05270 */
[----:B------:R-:W-:Y:S02]  /*07e0*/  ULDC UR5, c[0x0][0xb44] ;  /* 0x0002d10000057ab9 */ /* 0x000fe40000000800 */
[----:B------:R-:W-:-:S08]  /*07f0*/  UIMAD UR6, UR6, UR5, UR4 ;  /* 0x00000005060672a4 */ /* 0x000fd0000f8e0204 */
[----:B------:R-:W-:Y:S01]  /*0800*/  @UP0 ULDC UR4, c[0x0][0xb3c] ;  /* 0x0002cf0000040ab9 */ /* 0x000fe20000000800 */
[----:B------:R-:W-:Y:S01]  /*0810*/  @UP0 ULDC UR7, c[0x0][0xb40] ;  /* 0x0002d00000070ab9 */ /* 0x000fe20000000800 */
[----:B------:R-:W-:Y:S02]  /*0820*/  UIMAD.WIDE.U32 UR4, UR6, UR4, URZ ;  /* 0x00000004060472a5 */ /* 0x000fe4000f8e003f */
[----:B------:R-:W-:Y:S02]  /*0830*/  UMOV UR44, UR6 ;  /* 0x00000006002c7c82 */ /* 0x000fe40008000000 */
[----:B------:R-:W-:-:S04]  /*0840*/  @UP0 USHF.R.U32.HI UR44, URZ, UR7, UR5 ;  /* 0x000000073f2c0299 */ /* 0x000fc80008011605 */
[----:B------:R-:W-:Y:S02]  /*0850*/  UIADD3 UR4, -UR44, URZ, URZ ;  /* 0x0000003f2c047290 */ /* 0x000fe4000fffe13f */
[----:B------:R-:W-:Y:S02]  /*0860*/  ISETP.LE.AND P0, PT, RZ, UR44, PT ;  /* 0x0000002cff007c0c */ /* 0x000fe4000bf03270 */
[----:B------:R-:W-:-:S11]  /*0870*/  UIMAD UR43, UR43, UR4, UR6 ;  /* 0x000000042b2b72a4 */ /* 0x000fd6000f8e0206 */
[----:B------:R-:W-:Y:S05]  /*0880*/  @!P0 EXIT ;  /* 0x000000000000894d */ /* 0x000fea0003800000 */
[----:B------:R-:W-:Y:S01]  /*0890*/  ULDC UR8, c[0x0][0x280] ;  /* 0x0000a00000087ab9 */ /* 0x000fe20000000800 */
[----:B------:R-:W-:Y:S01]  /*08a0*/  ULDC UR9, c[0x0][0x290] ;  /* 0x0000a40000097ab9 */ /* 0x000fe20000000800 */
[----:B------:R-:W-:Y:S01]  /*08b0*/  UIMAD UR4, UR45, 0x50, UR8 ;  /* 0x000000502d0478a4 */ /* 0x000fe2000f8e0208 */
[----:B------:R-:W-:Y:S01]  /*08c0*/  PLOP3.LUT P0, PT, PT, PT, PT, 0x80, 0x0 ;  /* 0x000000000000781c */ /* 0x000fe20003f0f070 */
[----:B------:R-:W-:Y:S01]  /*08d0*/  ULDC UR6, c[0x0][0x74c] ;  /* 0x0001d30000067ab9 */ /* 0x000fe20000000800 */
[----:B------:R-:W-:Y:S01]  /*08e0*/  ULDC.64 UR46, c[0x0][0x208] ;  /* 0x00008200002e7ab9 */ /* 0x000fe20000000a00 */
[----:B------:R-:W-:Y:S01]  /*08f0*/  UIADD3 UR6, -UR6, UR4, -UR9 ;  /* 0x0000000406067290 */ /* 0x000fe2000fffe909 */
[----:B------:R-:W-:Y:S01]  /*0900*/  CS2R R134, SRZ ;  /* 0x0000000000867805 */ /* 0x000fe2000001ff00 */
[----:B------:R-:W-:Y:S01]  /*0910*/  UIADD3 UR4, UR8, 0x3f, URZ ;  /* 0x0000003f08047890 */ /* 0x000fe2000fffe03f */
[----:B------:R-:W-:Y:S01]  /*0920*/  CS2R R132, SRZ ;  /* 0x0000000000847805 */ /* 0x000fe2000001ff00 */
[----:B------:R-:W-:Y:S01]  /*0930*/  USHF.R.S32.HI UR7, URZ, 0x1f, UR6 ;  /* 0x0000001f3f077899 */ /* 0x000fe20008011406 */
[----:B------:R-:W-:Y:S01]  /*0940*/  CS2R R130, SRZ ;  /* 0x0000000000827805 */ /* 0x000fe2000001ff00 */
[----:B------:R-:W-:Y:S01]  /*0950*/  USHF.R.S32.HI UR5, URZ, 0x1f, UR4 ;  /* 0x0000001f3f057899 */ /* 0x000fe20008011404 */
[----:B------:R-:W-:Y:S01]  /*0960*/  CS2R R128, SRZ ;  /* 0x0000000000807805 */ /* 0x000fe2000001ff00 */
[----:B------:R-:W-:Y:S01]  /*0970*/  ULEA.HI UR7, UR7, UR6, URZ, 0x6 ;  /* 0x0000000607077291 */ /* 0x000fe2000f8f303f */
[----:B------:R-:W-:Y:S01]  /*0980*/  CS2R R94, SRZ ;  /* 0x00000000005e7805 */ /* 0x000fe2000001ff00 */
[----:B------:R-:W-:Y:S01]  /*0990*/  ULEA.HI UR5, UR5, UR4, URZ, 0x6 ;  /* 0x0000000405057291 */ /* 0x000fe2000f8f303f */
[----:B------:R-:W-:Y:S01]  /*09a0*/  CS2R R92, SRZ ;  /* 0x00000000005c7805 */ /* 0x000fe2000001ff00 */
[----:B------:R-:W-:Y:S01]  /*09b0*/  USHF.R.S32.HI UR7, URZ, 0x6, UR7 ;  /* 0x000000063f077899 */ /* 0x000fe20008011407 */
[----:B------:R-:W-:Y:S01]  /*09c0*/  CS2R R90, SRZ ;  /* 0x00000000005a7805 */ /* 0x000fe2000001ff00 */
[----:B------:R-:W-:Y:S01]  /*09d0*/  USHF.R.S32.HI UR40, URZ, 0x6, UR5 ;  /* 0x000000063f287899 */ /* 0x000fe20008011405 */
[----:B------:R-:W-:-:S02]  /*09e0*/  CS2R R88, SRZ ;  /* 0x0000000000587805 */ /* 0x000fc4000001ff00 */
[----:B------:R-:W-:Y:S02]  /*09f0*/  CS2R R126, SRZ ;  /* 0x00000000007e7805 */ /* 0x000fe4000001ff00 */
[----:B------:R-:W-:Y:S02]  /*0a00*/  CS2R R124, SRZ ;  /* 0x00000000007c7805 */ /* 0x000fe4000001ff00 */
[----:B------:R-:W-:Y:S02]  /*0a10*/  VIMNMX R5, RZ, UR7, !PT ;  /* 0x00000007ff057c48 */ /* 0x000fe4000ffe0100 */
[----:B------:R-:W-:Y:S02]  /*0a20*/  CS2R R122, SRZ ;  /* 0x00000000007a7805 */ /* 0x000fe4000001ff00 */
[----:B------:R-:W-:Y:S02]  /*0a30*/  CS2R R120, SRZ ;  /* 0x0000000000787805 */ /* 0x000fe4000001ff00 */
[----:B------:R-:W-:-:S02]  /*0a40*/  CS2R R86, SRZ ;  /* 0x0000000000567805 */ /* 0x000fc4000001ff00 */
[----:B------:R-:W-:Y:S02]  /*0a50*/  ISETP.LT.AND P1, PT, R5, UR40, PT ;  /* 0x0000002805007c0c */ /* 0x000fe4000bf21270 */
        /* <DEDUP_REMOVED lines=68> */
[----:B------:R-:W1:Y:S01]  /*0ea0*/  S2R R2, SR_CgaCtaId ;  /* 0x0000000000027919 */ /* 0x000e620000008800 */
[----:B------:R-:W-:Y:S01]  /*0eb0*/  MOV R17, 0x400 ;  /* 0x0000040000117802 */ /* 0x000fe20000000f00 */
[----:B------:R-:W2:Y:S01]  /*0ec0*/  LDC.64 R18, c[0x0][0x2d8] ;  /* 0x0000b600ff127b82 */ /* 0x000ea20000000a00 */
[----:B------:R-:W-:Y:S01]  /*0ed0*/  SHF.L.U32 R10, RZ, 0x1f, RZ ;  /* 0x0000001fff0a7819 */ /* 0x000fe200000006ff */
[----:B------:R-:W3:Y:S01]  /*0ee0*/  S2R R3, SR_TID.X ;  /* 0x0000000000037919 */ /* 0x000ee20000002100 */
[----:B-1----:R-:W-:-:S04]  /*0ef0*/  LEA R17, R2, R17, 0x18 ;  /* 0x0000001102117211 */ /* 0x002fc800078ec0ff */
[----:B------:R-:W1:Y:S01]  /*0f00*/  SYNCS.PHASECHK.TRANS64.TRYWAIT P0, [R17+URZ+0x31800], R10 ;  /* 0x0318000a110075a7 */ /* 0x000e62000800017f */
[----:B---3--:R-:W-:-:S05]  /*0f10*/  VIADD R2, R3, 0xffffff80 ;  /* 0xffffff8003027836 */ /* 0x008fca0000000000 */
[----:B------:R-:W-:-:S04]  /*0f20*/  SHF.R.S32.HI R3, RZ, 0x1f, R2 ;  /* 0x0000001fff037819 */ /* 0x000fc80000011402 */
[CC--:B------:R-:W-:Y:S02]  /*0f30*/  LEA.HI R4, R3.reuse, R2.reuse, RZ, 0x7 ;  /* 0x0000000203047211 */ /* 0x0c0fe400078f38ff */
[CC--:B------:R-:W-:Y:S02]  /*0f40*/  LEA.HI R8, R3.reuse, R2.reuse, RZ, 0x4 ;  /* 0x0000000203087211 */ /* 0x0c0fe400078f20ff */
[----:B------:R-:W-:Y:S02]  /*0f50*/  SHF.R.S32.HI R6, RZ, 0x7, R4 ;  /* 0x00000007ff067819 */ /* 0x000fe40000011404 */
[----:B------:R-:W-:Y:S02]  /*0f60*/  LOP3.LUT R9, R4, 0xffffff80, RZ, 0xc0, !PT ;  /* 0xffffff8004097812 */ /* 0x000fe400078ec0ff */
[----:B------:R-:W-:Y:S01]  /*0f70*/  LOP3.LUT R11, R8, 0xffffff0, RZ, 0xc0, !PT ;  /* 0x0ffffff0080b7812 */ /* 0x000fe200078ec0ff */
[----:B------:R3:W4:Y:S01]  /*0f80*/  SHFL.IDX PT, R7, R6, RZ, 0x1f ;  /* 0x00001fff06077589 */ /* 0x00072200000e0000 */
[----:B------:R-:W-:Y:S01]  /*0f90*/  LEA.HI R3, R3, R2, RZ, 0x5 ;  /* 0x0000000203037211 */ /* 0x000fe200078f28ff */
[----:B------:R-:W-:-:S02]  /*0fa0*/  IMAD.IADD R9, R2, 0x1, -R9 ;  /* 0x0000000102097824 */ /* 0x000fc400078e0a09 */
[----:B------:R-:W-:Y:S01]  /*0fb0*/  IMAD.IADD R11, R2, 0x1, -R11 ;  /* 0x00000001020b7824 */ /* 0x000fe200078e0a0b */
[--C-:B------:R-:W-:Y:S02]  /*0fc0*/  SHF.R.S32.HI R12, RZ, 0x5, R3.reuse ;  /* 0x00000005ff0c7819 */ /* 0x100fe40000011403 */
[----:B------:R-:W-:Y:S02]  /*0fd0*/  SHF.R.S32.HI R3, RZ, 0x1f, R3 ;  /* 0x0000001fff037819 */ /* 0x000fe40000011403 */
[----:B------:R-:W-:Y:S01]  /*0fe0*/  LEA.HI R2, R6, R6, RZ, 0x1 ;  /* 0x0000000606027211 */ /* 0x000fe200078f08ff */
[----:B-123--:R-:W-:Y:S06]  /*0ff0*/  @P0 BRA `(.L_x_698) ;  /* 0x0000000000080947 */ /* 0x00efec0003800000 */
[----:B------:R-:W1:Y:S02]  /*1000*/  SYNCS.PHASECHK.TRANS64.TRYWAIT P0, [R17+URZ+0x31800], R10 ;  /* 0x0318000a110075a7 */ /* 0x000e64000800017f */
[----:B-1----:R-:W-:Y:S05]  /*1010*/  @!P0 BRA `(.L_x_699) ;  /* 0x000000dc00648947 */ /* 0x002fea0003800000 */
.L_x_698:
[----:B------:R-:W2:Y:S01]  /*1020*/  LDC.64 R234, c[0x0][0x2e0] ;  /* 0x0000b800ffea7b82 */ /* 0x000ea20000000a00 */
[----:B------:R-:W-:Y:S01]  /*1030*/  LOP3.LUT R13, R2, 0x1ffffffe, RZ, 0xc0, !PT ;  /* 0x1ffffffe020d7812 */ /* 0x000fe200078ec0ff */
[C---:B------:R-:W-:Y:S01]  /*1040*/  IMAD R14, R6.reuse, 0x40, R11 ;  /* 0x00000040060e7824 */ /* 0x040fe200078e020b */
[--C-:B------:R-:W-:Y:S01]  /*1050*/  SHF.R.S32.HI R8, RZ, 0x1f, R9.reuse ;  /* 0x0000001fff087819 */ /* 0x100fe20000011409 */
[C---:B-1----:R-:W-:Y:S01]  /*1060*/  IMAD R10, R6.reuse, 0x800, R9 ;  /* 0x00000800060a7824 */ /* 0x042fe200078e0209 */
[----:B----4-:R-:W-:Y:S01]  /*1070*/  LEA.HI R2, R7, R7, RZ, 0x1 ;  /* 0x0000000707027211 */ /* 0x010fe200078f08ff */
[----:B------:R-:W-:Y:S01]  /*1080*/  IMAD.IADD R15, R6, 0x1, -R13 ;  /* 0x00000001060f7824 */ /* 0x000fe200078e0a0d */
[----:B------:R-:W-:Y:S01]  /*1090*/  LEA.HI R6, R8, R9, RZ, 0x2 ;  /* 0x0000000908067211 */ /* 0x000fe200078f10ff */
[----:B------:R-:W-:Y:S01]  /*10a0*/  USHF.R.S32.HI UR4, URZ, 0x1f, UR43 ;  /* 0x0000001f3f047899 */ /* 0x000fe2000801142b */
[----:B------:R-:W-:Y:S01]  /*10b0*/  LEA.HI R3, R3, R12, RZ, 0x2 ;  /* 0x0000000c03037211 */ /* 0x000fe200078f10ff */
[----:B------:R-:W-:Y:S01]  /*10c0*/  IMAD.MOV.U32 R232, RZ, RZ, RZ ;  /* 0x000000ffffe87224 */ /* 0x000fe200078e00ff */
[----:B------:R-:W-:Y:S01]  /*10d0*/  LOP3.LUT R4, R2, 0xfffffffe, RZ, 0xc0, !PT ;  /* 0xfffffffe02047812 */ /* 0x000fe200078ec0ff */
[----:B------:R-:W-:Y:S01]  /*10e0*/  IMAD.SHL.U32 R2, R10, 0x4, RZ ;  /* 0x000000040a027824 */ /* 0x000fe200078e00ff */
[--C-:B------:R-:W-:Y:S01]  /*10f0*/  SHF.R.S32.HI R10, RZ, 0x2, R6.reuse ;  /* 0x00000002ff0a7819 */ /* 0x100fe20000011406 */
[----:B------:R-:W-:Y:S01]  /*1100*/  IMAD.MOV.U32 R230, RZ, RZ, RZ ;  /* 0x000000ffffe67224 */ /* 0x000fe200078e00ff */
[----:B------:R-:W-:Y:S01]  /*1110*/  SHF.R.S32.HI R11, RZ, 0x1f, R6 ;  /* 0x0000001fff0b7819 */ /* 0x000fe20000011406 */
[----:B------:R-:W-:Y:S01]  /*1120*/  IMAD.IADD R4, R7, 0x1, -R4 ;  /* 0x0000000107047824 */ /* 0x000fe200078e0a04 */
[----:B------:R-:W-:-:S02]  /*1130*/  LOP3.LUT R13, R3, 0xfffffc, RZ, 0xc0, !PT ;  /* 0x00fffffc030d7812 */ /* 0x000fc400078ec0ff */
[----:B------:R-:W-:Y:S02]  /*1140*/  CS2R R134, SRZ ;  /* 0x0000000000867805 */ /* 0x000fe4000001ff00 */
[----:B------:R-:W-:Y:S02]  /*1150*/  LEA.HI R11, R11, R10, RZ, 0x3 ;  /* 0x0000000a0b0b7211 */ /* 0x000fe400078f18ff */
[----:B------:R-:W-:Y:S02]  /*1160*/  CS2R R132, SRZ ;  /* 0x0000000000847805 */ /* 0x000fe4000001ff00 */
[----:B------:R-:W-:Y:S01]  /*1170*/  LOP3.LUT R6, R6, 0x7ffffffc, RZ, 0xc0, !PT ;  /* 0x7ffffffc06067812 */ /* 0x000fe200078ec0ff */
[----:B------:R-:W-:Y:S01]  /*1180*/  IMAD.IADD R13, R12, 0x1, -R13 ;  /* 0x000000010c0d7824 */ /* 0x000fe200078e0a0d */
[----:B------:R-:W-:Y:S01]  /*1190*/  SHF.R.S32.HI R3, RZ, 0x1f, R2 ;  /* 0x0000001fff037819 */ /* 0x000fe20000011402 */
[----:B------:R-:W-:Y:S01]  /*11a0*/  IMAD R12, R18, UR4, RZ ;  /* 0x00000004120c7c24 */ /* 0x000fe2000f8e02ff */
[----:B------:R-:W-:Y:S01]  /*11b0*/  LOP3.LUT R11, R11, 0xfffffff8, RZ, 0xc0, !PT ;  /* 0xfffffff80b0b7812 */ /* 0x000fe200078ec0ff */
[----:B------:R-:W-:Y:S01]  /*11c0*/  USHF.R.S32.HI UR4, URZ, 0x1f, UR44 ;  /* 0x0000001f3f047899 */ /* 0x000fe2000801142c */
[----:B------:R-:W-:Y:S01]  /*11d0*/  IMAD.IADD R6, R9, 0x1, -R6 ;  /* 0x0000000109067824 */ /* 0x000fe200078e0a06 */
[----:B------:R-:W-:Y:S01]  /*11e0*/  LEA.HI R8, R8, R9, RZ, 0x5 ;  /* 0x0000000908087211 */ /* 0x000fe200078f28ff */
[----:B------:R-:W-:Y:S01]  /*11f0*/  IMAD.WIDE.U32 R2, R18, UR43, R2 ;  /* 0x0000002b12027c25 */ /* 0x000fe2000f8e0002 */
[----:B------:R-:W-:-:S02]  /*1200*/  LOP3.LUT R233, R0, 0x1, RZ, 0xfc, !PT ;  /* 0x0000000100e97812 */ /* 0x000fc400078efcff */
[----:B------:R-:W-:Y:S02]  /*1210*/  CS2R R130, SRZ ;  /* 0x0000000000827805 */ /* 0x000fe4000001ff00 */
[----:B------:R-:W-:Y:S01]  /*1220*/  SHF.R.S32.HI R8, RZ, 0x5, R8 ;  /* 0x00000005ff087819 */ /* 0x000fe20000011408 */
[----:B------:R-:W-:Y:S01]  /*1230*/  IMAD R7, R19, UR43, R12 ;  /* 0x0000002b13077c24 */ /* 0x000fe2000f8e020c */
[----:B------:R-:W-:Y:S01]  /*1240*/  CS2R R128, SRZ ;  /* 0x0000000000807805 */ /* 0x000fe2000001ff00 */
[----:B------:R-:W-:Y:S01]  /*1250*/  IMAD.IADD R11, R10, 0x1, -R11 ;  /* 0x000000010a0b7824 */ /* 0x000fe200078e0a0b */
[----:B------:R-:W-:Y:S01]  /*1260*/  CS2R R126, SRZ ;  /* 0x00000000007e7805 */ /* 0x000fe2000001ff00 */
[----:B------:R-:W-:Y:S01]  /*1270*/  IMAD R6, R15, 0x4, R6 ;  /* 0x000000040f067824 */ /* 0x000fe200078e0206 */
[----:B------:R-:W-:Y:S01]  /*1280*/  CS2R R124, SRZ ;  /* 0x00000000007c7805 */ /* 0x000fe2000001ff00 */
[----:B--2---:R-:W-:Y:S01]  /*1290*/  IMAD R10, R234, UR4, RZ ;  /* 0x00000004ea0a7c24 */ /* 0x004fe2000f8e02ff */
[----:B------:R-:W-:Y:S01]  /*12a0*/  UIMAD UR4, UR45, -0x50, UR9 ;  /* 0xffffffb02d0478a4 */ /* 0x000fe2000f8e0209 */
[----:B------:R-:W-:Y:S01]  /*12b0*/  IMAD.IADD R3, R3, 0x1, R7 ;  /* 0x0000000103037824 */ /* 0x000fe200078e0207 */
[----:B------:R-:W-:Y:S01]  /*12c0*/  CS2R R122, SRZ ;  /* 0x00000000007a7805 */ /* 0x000fe2000001ff00 */
[----:B------:R-:W-:Y:S01]  /*12d0*/  IMAD.SHL.U32 R236, R6, 0x2, RZ ;  /* 0x0000000206ec7824 */ /* 0x000fe200078e00ff */
[----:B------:R-:W-:Y:S01]  /*12e0*/  UIADD3 UR5, UR4, 0x1, -UR8 ;  /* 0x0000000104057890 */ /* 0x000fe2000fffe808 */
[----:B------:R-:W-:Y:S01]  /*12f0*/  IMAD R7, R235, UR44, R10 ;  /* 0x0000002ceb077c24 */ /* 0x000fe2000f8e020a */
[----:B------:R-:W-:Y:S01]  /*1300*/  CS2R R120, SRZ ;  /* 0x0000000000787805 */ /* 0x000fe2000001ff00 */
[----:B------:R-:W-:Y:S01]  /*1310*/  IMAD.WIDE.U32 R234, R234, UR44, R2 ;  /* 0x0000002ceaea7c25 */ /* 0x000fe2000f8e0002 */
[----:B------:R-:W-:-:S02]  /*1320*/  IADD3 R6, -R236, UR4, RZ ;  /* 0x00000004ec067c10 */ /* 0x000fc4000fffe1ff */
[----:B------:R-:W-:Y:S02]  /*1330*/  CS2R R118, SRZ ;  /* 0x0000000000767805 */ /* 0x000fe4000001ff00 */
[----:B------:R-:W-:Y:S01]  /*1340*/  CS2R R116, SRZ ;  /* 0x0000000000747805 */ /* 0x000fe2000001ff00 */
[----:B------:R-:W-:Y:S01]  /*1350*/  IMAD.MOV.U32 R3, RZ, RZ, R5 ;  /* 0x000000ffff037224 */ /* 0x000fe200078e0005 */
[----:B------:R-:W-:Y:S01]  /*1360*/  CS2R R114, SRZ ;  /* 0x0000000000727805 */ /* 0x000fe2000001ff00 */
[----:B------:R-:W-:Y:S01]  /*1370*/  IMAD.IADD R5, R235, 0x1, R7 ;  /* 0x00000001eb057824 */ /* 0x000fe200078e0207 */
[----:B------:R1:W-:Y:S01]  /*1380*/  STL [R1], R6 ;  /* 0x0000000601007387 */ /* 0x0003e20000100800 */
[----:B------:R-:W-:Y:S01]  /*1390*/  IMAD R13, R13, 0x10, R14 ;  /* 0x000000100d0d7824 */ /* 0x000fe200078e020e */
[----:B------:R-:W-:Y:S01]  /*13a0*/  CS2R R112, SRZ ;  /* 0x0000000000707805 */ /* 0x000fe2000001ff00 */
[----:B------:R-:W-:Y:S01]  /*13b0*/  IMAD R231, R8, 0x10, R11 ;  /* 0x0000001008e77824 */ /* 0x000fe200078e020b */
[----:B------:R1:W-:Y:S01]  /*13c0*/  STL [R1+0x4], R5 ;  /* 0x0000040501007387 */ /* 0x0003e20000100800 */
[----:B------:R-:W-:Y:S01]  /*13d0*/  IMAD.SHL.U32 R0, R13, 0x8, RZ ;  /* 0x000000080d007824 */ /* 0x000fe200078e00ff */
[----:B------:R-:W-:Y:S01]  /*13e0*/  CS2R R110, SRZ ;  /* 0x00000000006e7805 */ /* 0x000fe2000001ff00 */
        /* <DEDUP_REMOVED lines=67> */
[----:B------:R-:W-:Y:S01]  /*1820*/  CS2R R136, SRZ ;  /* 0x0000000000887805 */ /* 0x000fe2000001ff00 */
[----:B------:R-:W-:Y:S01]  /*1830*/  IMAD R0, R0, 0x2, R17 ;  /* 0x0000000200007824 */ /* 0x000fe200078e0211 */
[----:B-1----:R-:W-:-:S07]  /*1840*/  IADD3 R236, -R236, UR5, RZ ;  /* 0x00000005ecec7c10 */ /* 0x002fce000fffe1ff */
.L_x_710:
[----:B------:R-:W-:-:S13]  /*1850*/  ISETP.NE.AND P0, PT, R233, 0x3, PT ;  /* 0x00000003e900780c */ /* 0x000fda0003f05270 */
[----:B-1----:R-:W-:Y:S05]  /*1860*/  @!P0 BRA `(.L_x_700) ;  /* 0x0000000000048947 */ /* 0x002fea0003800000 */
[----:B------:R-:W-:Y:S01]  /*1870*/  BPT.TRAP 0x1 ;  /* 0x000000040000795c */ /* 0x000fe20000300000 */
.L_x_700:
[----:B------:R-:W-:Y:S01]  /*1880*/  IMAD R16, R2, 0x8, R17 ;  /* 0x0000000802107824 */ /* 0x000fe200078e0211 */
[----:B------:R-:W-:-:S04]  /*1890*/  SHF.L.U32 R9, R232, 0x1f, RZ ;  /* 0x0000001fe8097819 */ /* 0x000fc800000006ff */
[----:B------:R1:W2:Y:S01]  /*18a0*/  SYNCS.PHASECHK.TRANS64.TRYWAIT P1, [R16+URZ+0x31810], R9 ;  /* 0x03181009100075a7 */ /* 0x0002a2000802017f */
[----:B------:R-:W-:Y:S05]  /*18b0*/  @!P0 BRA `(.L_x_701) ;  /* 0x0000000000048947 */ /* 0x000fea0003800000 */
[----:B------:R-:W-:Y:S01]  /*18c0*/  BPT.TRAP 0x1 ;  /* 0x000000040000795c */ /* 0x000fe20000300000 */
.L_x_701:
        /* <DEDUP_REMOVED lines=12> */
.L_x_702:
        /* <DEDUP_REMOVED lines=596> */
.L_x_704:
[----:B------:R-:W-:-:S04]  /*3ed0*/  SHF.L.U32 R8, R230, 0x1f, RZ ;  /* 0x0000001fe6087819 */ /* 0x000fc800000006ff */
[----:B------:R4:W1:Y:S01]  /*3ee0*/  SYNCS.PHASECHK.TRANS64.TRYWAIT P1, [R17+URZ+0x31830], R8 ;  /* 0x03183008110075a7 */ /* 0x000862000802017f */
[----:B------:R-:W-:Y:S05]  /*3ef0*/  @!P0 BRA `(.L_x_705) ;  /* 0x0000000000048947 */ /* 0x000fea0003800000 */
[----:B------:R-:W-:Y:S01]  /*3f00*/  BPT.TRAP 0x1 ;  /* 0x000000040000795c */ /* 0x000fe20000300000 */
.L_x_705:
[----:B------:R-:W5:Y:S01]  /*3f10*/  LDL R7, [R1] ;  /* 0x0000000001077983 */ /* 0x000f620000100800 */
[----:B-1----:R-:W-:Y:S02]  /*3f20*/  VIADD R6, R5, 0xa000 ;  /* 0x0000a00005067836 */ /* 0x002fe40000000000 */
[----:B------:R-:W-:Y:S02]  /*3f30*/  VIADD R5, R17, 0x24100 ;  /* 0x0002410011057836 */ /* 0x000fe40000000000 */
[----:B------:R-:W-:Y:S01]  /*3f40*/  IMAD R11, R3, 0x40, R231 ;  /* 0x00000040030b7824 */ /* 0x000fe200078e02e7 */
[----:B------:R-:W-:Y:S02]  /*3f50*/  SHF.R.U32.HI R12, RZ, 0x4, R6 ;  /* 0x00000004ff0c7819 */ /* 0x000fe40000011606 */
[----:B------:R-:W-:Y:S02]  /*3f60*/  SHF.R.U32.HI R13, RZ, 0x4, R5 ;  /* 0x00000004ff0d7819 */ /* 0x000fe40000011605 */
[----:B-----5:R-:W-:Y:S01]  /*3f70*/  VIADDMNMX R14, R11, R236, R7, PT ;  /* 0x000000ec0b0e7246 */ /* 0x020fe20003800107 */
[----:B------:R-:W-:Y:S06]  /*3f80*/  @P1 BRA `(.L_x_706) ;  /* 0x0000000000081947 */ /* 0x000fec0003800000 */
[----:B------:R-:W1:Y:S02]  /*3f90*/  SYNCS.PHASECHK.TRANS64.TRYWAIT P1, [R17+URZ+0x31830], R8 ;  /* 0x03183008110075a7 */ /* 0x000e64000802017f */
[----:B-1----:R-:W-:Y:S05]  /*3fa0*/  @!P1 BRA `(.L_x_707) ;  /* 0x000000ac00a89947 */ /* 0x002fea0003800000 */
.L_x_706:
[----:B------:R-:W-:Y:S01]  /*3fb0*/  LOP3.LUT R23, R12, 0x3fff, RZ, 0xc0, !PT ;  /* 0x00003fff0c177812 */ /* 0x000fe200078ec0ff */
[----:B------:R-:W5:Y:S01]  /*3fc0*/  LDL R224, [R1] ;  /* 0x0000000001e07983 */ /* 0x000f620000100800 */
[----:B------:R-:W-:Y:S01]  /*3fd0*/  LOP3.LUT R13, R13, 0x3fff, RZ, 0xc0, !PT ;  /* 0x00003fff0d0d7812 */ /* 0x000fe200078ec0ff */
[----:B------:R-:W-:Y:S01]  /*3fe0*/  WARPGROUP.ARRIVE ;  /* 0x00000000000079c5 */ /* 0x000fe20000000000 */
[----:B------:R-:W-:Y:S01]  /*3ff0*/  LOP3.LUT R23, R23, 0x10000, RZ, 0xfc, !PT ;  /* 0x0001000017177812 */ /* 0x000fe200078efcff */
[----:B------:R-:W-:Y:S01]  /*4000*/  UMOV UR5, 0x40000040 ;  /* 0x4000004000057882 */ /* 0x000fe20000000000 */
[----:B------:R-:W-:Y:S01]  /*4010*/  LOP3.LUT R18, R13, 0x10000, RZ, 0xfc, !PT ;  /* 0x000100000d127812 */ /* 0x000fe200078efcff */
[----:B------:R-:W-:Y:S01]  /*4020*/  UMOV UR7, 0x40000000 ;  /* 0x4000000000077882 */ /* 0x000fe20000000000 */
[C---:B------:R-:W-:Y:S01]  /*4030*/  R2UR UR6, R23.reuse ;  /* 0x00000000170672ca */ /* 0x040fe200000e0000 */
[C---:B------:R-:W-:Y:S01]  /*4040*/  VIADD R13, R23.reuse, 0x80 ;  /* 0x00000080170d7836 */ /* 0x040fe20000000000 */
[----:B------:R-:W-:Y:S01]  /*4050*/  R2UR UR4, R18 ;  /* 0x00000000120472ca */ /* 0x000fe200000e0000 */
[----:B------:R-:W-:Y:S01]  /*4060*/  VIADD R19, R23, 0x2 ;  /* 0x0000000217137836 */ /* 0x000fe20000000000 */
[----:B------:R-:W-:-:S02]  /*4070*/  ISETP.GT.AND P3, PT, R14, RZ, PT ;  /* 0x000000ff0e00720c */ /* 0x000fc40003f64270 */
[----:B------:R-:W-:Y:S01]  /*4080*/  R2UR UR8, R13 ;  /* 0x000000000d0872ca */ /* 0x000fe200000e0000 */
[----:B------:R-:W-:Y:S01]  /*4090*/  VIADD R13, R23, 0x180 ;  /* 0x00000180170d7836 */ /* 0x000fe20000000000 */
[C---:B------:R-:W-:Y:S02]  /*40a0*/  ISETP.GT.AND P2, PT, R14.reuse, 0x1, PT ;  /* 0x000000010e00780c */ /* 0x040fe40003f44270 */
[C---:B------:R-:W-:Y:S02]  /*40b0*/  ISETP.GT.AND P6, PT, R14.reuse, 0x10, PT ;  /* 0x000000100e00780c */ /* 0x040fe40003fc4270 */
[----:B------:R-:W-:Y:S02]  /*40c0*/  ISETP.GT.AND P5, PT, R14, 0x11, PT ;  /* 0x000000110e00780c */ /* 0x000fe40003fa4270 */
[----:B------:R-:W-:Y:S01]  /*40d0*/  FSEL R24, R24, -INF , P3 ;  /* 0xff80000018187808 */ /* 0x000fe20001800000 */
[----:B------:R-:W-:Y:S01]  /*40e0*/  HGMMA.64x8x16.F32.BF16 R44, gdesc[UR4], RZ, !UPT, gsb0 ;  /* 0x00000000042c79f0 */ /* 0x000fe2000c0018ff */
[----:B------:R-:W-:Y:S01]  /*40f0*/  UMOV UR7, 0x40000000 ;  /* 0x4000000000077882 */ /* 0x000fe20000000000 */
[----:B------:R-:W-:Y:S01]  /*4100*/  FSEL R12, R25, -INF , P2 ;  /* 0xff800000190c7808 */ /* 0x000fe20001000000 */
[----:B------:R-:W-:Y:S01]  /*4110*/  VIADD R25, R18, 0x2 ;  /* 0x0000000212197836 */ /* 0x000fe20000000000 */
[----:B------:R-:W-:Y:S01]  /*4120*/  UMOV UR6, UR8 ;  /* 0x0000000800067c82 */ /* 0x000fe20008000000 */
[----:B------:R-:W-:-:S02]  /*4130*/  FSEL R28, R28, -INF , P6 ;  /* 0xff8000001c1c7808 */ /* 0x000fc40003000000 */
[----:B------:R-:W-:Y:S02]  /*4140*/  FSEL R22, R29, -INF , P5 ;  /* 0xff8000001d167808 */ /* 0x000fe40002800000 */
[C---:B------:R-:W-:Y:S02]  /*4150*/  ISETP.GT.AND P1, PT, R14.reuse, 0x20, PT ;  /* 0x000000200e00780c */ /* 0x040fe40003f24270 */
[C---:B------:R-:W-:Y:S02]  /*4160*/  ISETP.GT.AND P4, PT, R14.reuse, 0x21, PT ;  /* 0x000000210e00780c */ /* 0x040fe40003f84270 */
[C---:B------:R-:W-:Y:S02]  /*4170*/  ISETP.GT.AND P3, PT, R14.reuse, 0x30, PT ;  /* 0x000000300e00780c */ /* 0x040fe40003f64270 */
[C---:B------:R-:W-:Y:S02]  /*4180*/  ISETP.GT.AND P2, PT, R14.reuse, 0x31, PT ;  /* 0x000000310e00780c */ /* 0x040fe40003f44270 */
[----:B------:R-:W-:-:S02]  /*4190*/  ISETP.GT.AND P6, PT, R14, 0x40, PT ;  /* 0x000000400e00780c */ /* 0x000fc40003fc4270 */
[----:B------:R-:W-:Y:S01]  /*41a0*/  ISETP.GT.AND P5, PT, R14, 0x41, PT ;  /* 0x000000410e00780c */ /* 0x000fe20003fa4270 */
[----:B------:R-:W-:Y:S01]  /*41b0*/  VIADD R14, R23, 0x100 ;  /* 0x00000100170e7836 */ /* 0x000fe20000000000 */
[----:B------:R-:W-:Y:S01]  /*41c0*/  R2UR UR10, R13 ;  /* 0x000000000d0a72ca */ /* 0x000fe200000e0000 */
[----:B------:R-:W-:Y:S01]  /*41d0*/  VIADD R13, R23, 0x82 ;  /* 0x00000082170d7836 */ /* 0x000fe20000000000 */
[----:B------:R-:W-:Y:S02]  /*41e0*/  R2UR UR12, R19 ;  /* 0x00000000130c72ca */ /* 0x000fe400000e0000 */
[----:B------:R-:W-:Y:S01]  /*41f0*/  R2UR UR9, R14 ;  /* 0x000000000e0972ca */ /* 0x000fe200000e0000 */
[----:B------:R-:W-:Y:S01]  /*4200*/  VIADD R14, R23, 0x200 ;  /* 0x00000200170e7836 */ /* 0x000fe20000000000 */
[----:B------:R-:W-:Y:S02]  /*4210*/  R2UR UR13, R25 ;  /* 0x00000000190d72ca */ /* 0x000fe400000e0000 */
[----:B------:R-:W-:Y:S01]  /*4220*/  R2UR UR14, R13 ;  /* 0x000000000d0e72ca */ /* 0x000fe200000e0000 */
[----:B------:R-:W-:Y:S01]  /*4230*/  VIADD R13, R23, 0x102 ;  /* 0x00000102170d7836 */ /* 0x000fe20000000000 */
[----:B------:R-:W-:-:S02]  /*4240*/  R2UR UR11, R14 ;  /* 0x000000000e0b72ca */ /* 0x000fc400000e0000 */
[----:B------:R-:W-:Y:S02]  /*4250*/  IADD3 R14, R236, 0x8, R11 ;  /* 0x00000008ec0e7810 */ /* 0x000fe40007ffe00b */
[----:B------:R-:W-:Y:S01]  /*4260*/  R2UR UR8, R13 ;  /* 0x000000000d0872ca */ /* 0x000fe200000e0000 */
[----:B------:R-:W-:Y:S01]  /*4270*/  VIADD R13, R23, 0x182 ;  /* 0x00000182170d7836 */ /* 0x000fe20000000000 */
[----:B------:R-:W-:Y:S02]  /*4280*/  MOV R7, UR45 ;  /* 0x0000002d00077c02 */ /* 0x000fe40008000f00 */
[----:B------:R-:W-:Y:S02]  /*4290*/  MOV R6, UR44 ;  /* 0x0000002c00067c02 */ /* 0x000fe40008000f00 */
[----:B------:R-:W-:Y:S02]  /*42a0*/  MOV R21, UR43 ;  /* 0x0000002b00157c02 */ /* 0x000fe40008000f00 */
[----:B------:R-:W-:-:S02]  /*42b0*/  MOV R20, UR40 ;  /* 0x0000002800147c02 */ /* 0x000fc40008000f00 */
[----:B----4-:R-:W-:Y:S02]  /*42c0*/  MOV R8, UR46 ;  /* 0x0000002e00087c02 */ /* 0x010fe40008000f00 */
[----:B------:R-:W-:Y:S01]  /*42d0*/  MOV R9, UR47 ;  /* 0x0000002f00097c02 */ /* 0x000fe20008000f00 */
        /* <DEDUP_REMOVED lines=35> */
[----:B------:R-:W-:Y:S01]  /*4510*/  WARPGROUP.ARRIVE ;  /* 0x00000000000079c5 */ /* 0x000fe20000000000 */
[----:B------:R-:W-:Y:S01]  /*4520*/  VIADD R11, R23, 0x904 ;  /* 0x00000904170b7836 */ /* 0x000fe20000000000 */
[----:B-----5:R-:W-:-:S04]  /*4530*/  VIMNMX R14, R224, R14, PT ;  /* 0x0000000ee00e7248 */ /* 0x020fc80003fe0100 */
[----:B------:R-:W-:Y:S01]  /*4540*/  HGMMA.64x8x16.F32.BF16 R44, gdesc[UR4], R44, gsb0 ;  /* 0x00000000042c79f0 */ /* 0x000fe2000800182c */
[----:B------:R-:W-:Y:S01]  /*4550*/  UMOV UR6, UR14 ;  /* 0x0000000e00067c82 */ /* 0x000fe20008000000 */
[----:B------:R-:W-:Y:S01]  /*4560*/  UMOV UR7, 0x40000000 ;  /* 0x4000000000077882 */ /* 0x000fe20000000000 */
[----:B------:R-:W-:Y:S01]  /*4570*/  FSEL R32, R32, -INF , P1 ;  /* 0xff80000020207808 */ /* 0x000fe20000800000 */
[----:B------:R-:W-:Y:S01]  /*4580*/  UMOV UR57, 0x40000040 ;  /* 0x4000004000397882 */ /* 0x000fe20000000000 */
[----:B------:R-:W-:Y:S01]  /*4590*/  FSEL R36, R36, -INF , P3 ;  /* 0xff80000024247808 */ /* 0x000fe20001800000 */
[----:B------:R-:W-:Y:S01]  /*45a0*/  UMOV UR59, 0x40 ;  /* 0x00000040003b7882 */ /* 0x000fe20000000000 */
[----:B------:R-:W-:Y:S01]  /*45b0*/  FSEL R40, R40, -INF , P6 ;  /* 0xff80000028287808 */ /* 0x000fe20003000000 */
[----:B------:R-:W-:Y:S01]  /*45c0*/  UMOV UR23, 0x40 ;  /* 0x0000004000177882 */ /* 0x000fe20000000000 */
        /* <DEDUP_REMOVED lines=9> */
[----:B------:R-:W4:Y:S01]  /*4660*/  LDL R224, [R1+0x4] ;  /* 0x0000040001e07983 */ /* 0x000f220000100800 */
[----:B------:R-:W-:-:S02]  /*4670*/  WARPGROUP.DEPBAR.LE gsb0, 0x0 ;  /* 0x00008000000079c5 */ /* 0x000fc40000010000 */
        /* <DEDUP_REMOVED lines=454> */
[----:B------:R-:W-:Y:S02]  /*62e0*/  WARPGROUP.DEPBAR.LE gsb0, 0x0 ;  /* 0x00008000000079c5 */ /* 0x000fe40000010000 */
[----:B------:R-:W-:-:S06]  /*62f0*/  WARPGROUP.ARRIVE ;  /* 0x00000000000079c5 */ /* 0x000fcc0000000000 */
[----:B------:R-:W-:Y:S01]  /*6300*/  HGMMA.64x8x16.F32.BF16 R220, gdesc[UR4], R220, gsb0 ;  /* 0x0000000004dc79f0 */ /* 0x000fe200080018dc */
[----:B------:R-:W-:Y:S01]  /*6310*/  UMOV UR6, UR10 ;  /* 0x0000000a00067c82 */ /* 0x000fe20008000000 */
[----:B------:R-:W-:Y:S01]  /*6320*/  UMOV UR7, 0x40000000 ;  /* 0x4000000000077882 */ /* 0x000fe20000000000 */
[----:B------:R-:W-:Y:S01]  /*6330*/  UMOV UR4, UR12 ;  /* 0x0000000c00047c82 */ /* 0x000fe20008000000 */
[----:B------:R-:W-:Y:S01]  /*6340*/  UMOV UR5, 0x40000040 ;  /* 0x4000004000057882 */ /* 0x000fe20000000000 */
[----:B------:R-:W-:Y:S01]  /*6350*/  VIADD R13, R23, 0x984 ;  /* 0x00000984170d7836 */ /* 0x000fe20000000000 */
[----:B------:R-:W-:Y:S01]  /*6360*/  ISETP.GT.AND P1, PT, R14, RZ, PT ;  /* 0x000000ff0e00720c */ /* 0x000fe20003f24270 */
[----:B------:R-:W-:Y:S01]  /*6370*/  VIADD R18, R18, 0x606 ;  /* 0x0000060612127836 */ /* 0x000fe20000000000 */
[----:B------:R-:W-:Y:S01]  /*6380*/  ULDC UR12, c[0x0][0x744] ;  /* 0x0001d100000c7ab9 */ /* 0x000fe20000000800 */
        /* <DEDUP_REMOVED lines=41> */
[----:B------:R-:W-:-:S12]  /*6620*/  UMOV UR7, 0x40000000 ;  /* 0x4000000000077882 */ /* 0x000fd80000000000 */
[----:B------:R-:W-:Y:S01]  /*6630*/  UMOV UR6, UR8 ;  /* 0x0000000800067c82 */ /* 0x000fe20008000000 */
        /* <DEDUP_REMOVED lines=10> */
[----:B------:R-:W-:-:S05]  /*66e0*/  VIADD R18, R23, 0x786 ;  /* 0x0000078617127836 */ /* 0x000fca0000000000 */
[----:B------:R-:W-:Y:S01]  /*66f0*/  R2UR UR6, R18 ;  /* 0x00000000120672ca */ /* 0x000fe200000e0000 */
[----:B------:R-:W-:Y:S01]  /*6700*/  UMOV UR5, 0x40000040 ;  /* 0x4000004000057882 */ /* 0x000fe20000000000 */
[----:B------:R-:W-:Y:S01]  /*6710*/  UMOV UR7, 0x40000000 ;  /* 0x4000000000077882 */ /* 0x000fe20000000000 */
[----:B------:R-:W-:Y:S01]  /*6720*/  FSEL R25, R26, -INF , P1 ;  /* 0xff8000001a197808 */ /* 0x000fe20000800000 */
[----:B--2---:R-:W-:Y:S01]  /*6730*/  FFMA.FTZ R11, R24, UR12, -R15 ;  /* 0x0000000c180b7c23 */ /* 0x004fe2000801080f */
[----:B------:R-:W-:Y:S01]  /*6740*/  ISETP.GT.AND P1, PT, R14, 0x1, PT ;  /* 0x000000010e00780c */ /* 0x000fe20003f24270 */
[----:B------:R-:W-:Y:S02]  /*6750*/  WARPGROUP.DEPBAR.LE gsb0, 0x0 ;  /* 0x00008000000079c5 */ /* 0x000fe40000010000 */
[----:B------:R-:W-:-:S06]  /*6760*/  WARPGROUP.ARRIVE ;  /* 0x00000000000079c5 */ /* 0x000fcc0000000000 */
[----:B------:R-:W-:Y:S01]  /*6770*/  HGMMA.64x8x16.F32.BF16 R44, gdesc[UR4], R44, gsb0 ;  /* 0x00000000042c79f0 */ /* 0x000fe2000800182c */
[----:B------:R-:W-:Y:S02]  /*6780*/  FSEL R24, R33, -INF , P4 ;  /* 0xff80000021187808 */ /* 0x000fe40002000000 */
[----:B------:R-:W-:-:S03]  /*6790*/  FSEL R29, R27, -INF , P1 ;  /* 0xff8000001b1d7808 */ /* 0x000fc60000800000 */
[----:B------:R-:W-:Y:S01]  /*67a0*/  FFMA.FTZ R27, R24, UR12, -R15 ;  /* 0x0000000c181b7c23 */ /* 0x000fe2000801080f */
[----:B------:R-:W-:-:S05]  /*67b0*/  VIADD R24, R23, 0x806 ;  /* 0x0000080617187836 */ /* 0x000fca0000000000 */
[----:B------:R-:W-:Y:S01]  /*67c0*/  R2UR UR8, R24 ;  /* 0x00000000180872ca */ /* 0x000fe200000e0000 */
[----:B------:R-:W-:-:S12]  /*67d0*/  UMOV UR7, 0x40000000 ;  /* 0x4000000000077882 */ /* 0x000fd80000000000 */
[----:B------:R-:W-:Y:S01]  /*67e0*/  UMOV UR6, UR8 ;  /* 0x0000000800067c82 */ /* 0x000fe20008000000 */
[----:B------:R-:W-:Y:S02]  /*67f0*/  WARPGROUP.DEPBAR.LE gsb0, 0x0 ;  /* 0x00008000000079c5 */ /* 0x000fe40000010000 */
[----:B------:R-:W-:-:S06]  /*6800*/  WARPGROUP.ARRIVE ;  /* 0x00000000000079c5 */ /* 0x000fcc0000000000 */
[----:B------:R-:W-:Y:S01]  /*6810*/  HGMMA.64x8x16.F32.BF16 R48, gdesc[UR4], R48, gsb0 ;  /* 0x00000000043079f0 */ /* 0x000fe20008001830 */
[----:B------:R-:W-:-:S05]  /*6820*/  VIADD R24, R23, 0x886 ;  /* 0x0000088617187836 */ /* 0x000fca0000000000 */
[----:B------:R-:W-:Y:S01]  /*6830*/  R2UR UR9, R24 ;  /* 0x00000000180972ca */ /* 0x000fe200000e0000 */
[----:B------:R-:W-:-:S12]  /*6840*/  UMOV UR7, 0x40000000 ;  /* 0x4000000000077882 */ /* 0x000fd80000000000 */
[----:B------:R-:W-:Y:S01]  /*6850*/  UMOV UR6, UR9 ;  /* 0x0000000900067c82 */ /* 0x000fe20008000000 */
[----:B------:R-:W-:Y:S02]  /*6860*/  WARPGROUP.DEPBAR.LE gsb0, 0x0 ;  /* 0x00008000000079c5 */ /* 0x000fe40000010000 */
[----:B------:R-:W-:-:S06]  /*6870*/  WARPGROUP.ARRIVE ;  /* 0x00000000000079c5 */ /* 0x000fcc0000000000 */
[----:B------:R-:W-:Y:S01]  /*6880*/  HGMMA.64x8x16.F32.BF16 R52, gdesc[UR4], R52, gsb0 ;  /* 0x00000000043479f0 */ /* 0x000fe20008001834 */
[----:B------:R-:W-:Y:S02]  /*6890*/  ISETP.GT.AND P1, PT, R14, 0x10, PT ;  /* 0x000000100e00780c */ /* 0x000fe40003f24270 */
        /* <DEDUP_REMOVED lines=17> */
[--C-:B------:R-:W-:Y:S01]  /*69b0*/  FFMA.FTZ R19, R28, UR12, -R15.reuse ;  /* 0x0000000c1c137c23 */ /* 0x100fe2000801080f */
[----:B------:R-:W-:Y:S01]  /*69c0*/  FSEL R28, R41, -INF , P5 ;  /* 0xff800000291c7808 */ /* 0x000fe20002800000 */
[----:B------:R-:W-:Y:S01]  /*69d0*/  FFMA.FTZ R13, R32, UR12, -R15 ;  /* 0x0000000c200d7c23 */ /* 0x000fe2000801080f */
[----:B------:R-:W-:Y:S01]  /*69e0*/  ISETP.GT.AND P1, PT, R14, 0x11, PT ;  /* 0x000000110e00780c */ /* 0x000fe20003f24270 */
[----:B------:R-:W-:Y:S02]  /*69f0*/  IMAD R32, R231, 0x4, R17 ;  /* 0x00000004e7207824 */ /* 0x000fe400078e0211 */
[----:B------:R-:W-:Y:S01]  /*6a00*/  FFMA.FTZ R28, R28, UR12, -R15 ;  /* 0x0000000c1c1c7c23 */ /* 0x000fe2000801080f */
[----:B------:R-:W-:Y:S02]  /*6a10*/  FSEL R31, R31, -INF , P1 ;  /* 0xff8000001f1f7808 */ /* 0x000fe40000800000 */
[C---:B------:R-:W-:Y:S01]  /*6a20*/  ISETP.GT.AND P1, PT, R14.reuse, 0x20, PT ;  /* 0x000000200e00780c */ /* 0x040fe20003f24270 */
[----:B------:R3:W-:Y:S01]  /*6a30*/  MUFU.EX2 R24, R28 ;  /* 0x0000001c00187308 */ /* 0x0007e20000000800 */
[----:B------:R-:W-:-:S02]  /*6a40*/  ISETP.GT.AND P2, PT, R14, 0x21, PT ;  /* 0x000000210e00780c */ /* 0x000fc40003f44270 */
[C---:B------:R-:W-:Y:S02]  /*6a50*/  ISETP.GT.AND P3, PT, R14.reuse, 0x30, PT ;  /* 0x000000300e00780c */ /* 0x040fe40003f64270 */
[C---:B------:R-:W-:Y:S02]  /*6a60*/  ISETP.GT.AND P4, PT, R14.reuse, 0x31, PT ;  /* 0x000000310e00780c */ /* 0x040fe40003f84270 */
[C---:B------:R-:W-:Y:S02]  /*6a70*/  ISETP.GT.AND P5, PT, R14.reuse, 0x40, PT ;  /* 0x000000400e00780c */ /* 0x040fe40003fa4270 */
[----:B------:R-:W-:Y:S01]  /*6a80*/  ISETP.GT.AND P6, PT, R14, 0x41, PT ;  /* 0x000000410e00780c */ /* 0x000fe20003fc4270 */
[----:B---3--:R-:W-:Y:S01]  /*6a90*/  FFMA.FTZ R28, R29, UR12, -R10 ;  /* 0x0000000c1d1c7c23 */ /* 0x008fe2000801080a */
[----:B------:R1:W-:Y:S01]  /*6aa0*/  MUFU.EX2 R14, R27 ;  /* 0x0000001b000e7308 */ /* 0x0003e20000000800 */
[----:B------:R-:W-:-:S05]  /*6ab0*/  VIADD R26, R17, 0x2c500 ;  /* 0x0002c500111a7836 */ /* 0x000fca0000000000 */
[----:B------:R-:W-:Y:S01]  /*6ac0*/  SHF.R.U32.HI R26, RZ, 0x4, R26 ;  /* 0x00000004ff1a7819 */ /* 0x000fe2000001161a */
[----:B------:R-:W-:Y:S02]  /*6ad0*/  WARPGROUP.DEPBAR.LE gsb0, 0x0 ;  /* 0x00008000000079c5 */ /* 0x000fe40000010000 */
[----:B-1----:R-:W1:Y:S04]  /*6ae0*/  LDS R27, [R32+0x2c300] ;  /* 0x02c30000201b7984 */ /* 0x002e680000000800 */
[----:B------:R-:W2:Y:S01]  /*6af0*/  LDS R29, [R32+0x2c320] ;  /* 0x02c32000201d7984 */ /* 0x000ea20000000800 */
[----:B------:R-:W-:Y:S01]  /*6b00*/  LOP3.LUT R26, R26, 0x3fff, RZ, 0xc0, !PT ;  /* 0x00003fff1a1a7812 */ /* 0x000fe200078ec0ff */
[--C-:B------:R-:W-:Y:S01]  /*6b10*/  FFMA.FTZ R36, R36, UR12, -R15.reuse ;  /* 0x0000000c24247c23 */ /* 0x100fe2000801080f */
[----:B------:R-:W-:Y:S01]  /*6b20*/  FSEL R35, R35, -INF , P2 ;  /* 0xff80000023237808 */ /* 0x000fe20001000000 */
[--C-:B------:R-:W-:Y:S01]  /*6b30*/  FFMA.FTZ R40, R40, UR12, -R15.reuse ;  /* 0x0000000c28287c23 */ /* 0x100fe2000801080f */
[----:B------:R-:W-:Y:S01]  /*6b40*/  FSEL R33, R34, -INF , P1 ;  /* 0xff80000022217808 */ /* 0x000fe20000800000 */
[----:B------:R-:W-:Y:S01]  /*6b50*/  FFMA.FTZ R12, R12, UR12, -R15 ;  /* 0x0000000c0c0c7c23 */ /* 0x000fe2000801080f */
[----:B------:R-:W-:-:S02]  /*6b60*/  FSEL R41, R38, -INF , P3 ;  /* 0xff80000026297808 */ /* 0x000fc40001800000 */
[----:B------:R-:W-:Y:S02]  /*6b70*/  FSEL R39, R39, -INF , P4 ;  /* 0xff80000027277808 */ /* 0x000fe40002000000 */
[----:B------:R-:W-:Y:S02]  /*6b80*/  FSEL R37, R42, -INF , P5 ;  /* 0xff8000002a257808 */ /* 0x000fe40002800000 */
[----:B------:R-:W-:Y:S01]  /*6b90*/  FSEL R43, R43, -INF , P6 ;  /* 0xff8000002b2b7808 */ /* 0x000fe20003000000 */
[--C-:B------:R-:W-:Y:S01]  /*6ba0*/  FFMA.FTZ R25, R25, UR12, -R10.reuse ;  /* 0x0000000c19197c23 */ /* 0x100fe2000801080a */
[----:B------:R-:W-:Y:S01]  /*6bb0*/  LOP3.LUT R26, R26, 0x80000, RZ, 0xfc, !PT ;  /* 0x000800001a1a7812 */ /* 0x000fe200078efcff */
[----:B------:R-:W-:Y:S01]  /*6bc0*/  FFMA.FTZ R22, R22, UR12, -R15 ;  /* 0x0000000c16167c23 */ /* 0x000fe2000801080f */
[--C-:B------:R-:W-:Y:S01]  /*6bd0*/  FFMA.FTZ R38, R31, UR12, -R10.reuse ;  /* 0x0000000c1f267c23 */ /* 0x100fe2000801080a */
[----:B------:R3:W-:Y:S01]  /*6be0*/  MUFU.EX2 R15, R36 ;  /* 0x00000024000f7308 */ /* 0x0007e20000000800 */
[--C-:B------:R-:W-:Y:S01]  /*6bf0*/  FFMA.FTZ R31, R35, UR12, -R10.reuse ;  /* 0x0000000c231f7c23 */ /* 0x100fe2000801080a */
[--C-:B------:R-:W-:Y:S01]  /*6c00*/  FFMA.FTZ R41, R41, UR12, -R10.reuse ;  /* 0x0000000c29297c23 */ /* 0x100fe2000801080a */
[--C-:B------:R-:W-:Y:S01]  /*6c10*/  FFMA.FTZ R35, R37, UR12, -R10.reuse ;  /* 0x0000000c25237c23 */ /* 0x100fe2000801080a */
[----:B------:R-:W-:-:S04]  /*6c20*/  FFMA.FTZ R34, R43, UR12, -R10 ;  /* 0x0000000c2b227c23 */ /* 0x000fc8000801080a */
[----:B------:R5:W-:Y:S01]  /*6c30*/  MUFU.EX2 R18, R30 ;  /* 0x0000001e00127308 */ /* 0x000be20000000800 */
[----:B---3--:R-:W-:-:S07]  /*6c40*/  FFMA.FTZ R36, R39, UR12, -R10 ;  /* 0x0000000c27247c23 */ /* 0x008fce000801080a */
[----:B------:R3:W-:Y:S01]  /*6c50*/  MUFU.EX2 R23, R40 ;  /* 0x0000002800177308 */ /* 0x0007e20000000800 */
[--C-:B-----5:R-:W-:Y:S01]  /*6c60*/  FFMA.FTZ R30, R225, UR12, -R10.reuse ;  /* 0x0000000ce11e7c23 */ /* 0x120fe2000801080a */
[----:B---3--:R-:W-:Y:S01]  /*6c70*/  FFMA.FTZ R40, R33, UR12, -R10 ;  /* 0x0000000c21287c23 */ /* 0x008fe2000801080a */
[----:B------:R-:W-:-:S05]  /*6c80*/  VIADD R10, R26, 0x80 ;  /* 0x000000801a0a7836 */ /* 0x000fca0000000000 */
[----:B------:R-:W3:Y:S01]  /*6c90*/  MUFU.EX2 R11, R11 ;  /* 0x0000000b000b7308 */ /* 0x000ee20000000800 */
[----:B------:R-:W-:-:S07]  /*6ca0*/  R2UR UR4, R10 ;  /* 0x000000000a0472ca */ /* 0x000fce00000e0000 */
[----:B------:R-:W5:Y:S01]  /*6cb0*/  MUFU.EX2 R12, R12 ;  /* 0x0000000c000c7308 */ /* 0x000f620000000800 */
[----:B------:R-:W-:-:S07]  /*6cc0*/  VIADD R10, R26, 0x100 ;  /* 0x000001001a0a7836 */ /* 0x000fce0000000000 */
[----:B------:R-:W-:Y:S08]  /*6cd0*/  MUFU.EX2 R25, R25 ;  /* 0x0000001900197308 */ /* 0x000ff00000000800 */
[----:B------:R-:W4:Y:S01]  /*6ce0*/  MUFU.EX2 R28, R28 ;  /* 0x0000001c001c7308 */ /* 0x000f220000000800 */
[----:B------:R-:W-:Y:S01]  /*6cf0*/  R2UR UR5, R10 ;  /* 0x000000000a0572ca */ /* 0x000fe200000e0000 */
[----:B------:R-:W-:-:S02]  /*6d00*/  VIADD R10, R26, 0x180 ;  /* 0x000001801a0a7836 */ /* 0x000fc40000000000 */
[----:B-1----:R-:W-:Y:S01]  /*6d10*/  FADD.FTZ R44, R44, -R27 ;  /* 0x8000001b2c2c7221 */ /* 0x002fe20000010000 */
[----:B--2---:R-:W-:Y:S01]  /*6d20*/  FADD.FTZ R46, R46, -R29 ;  /* 0x8000001d2e2e7221 */ /* 0x004fe20000010000 */
[--C-:B------:R-:W-:Y:S01]  /*6d30*/  FADD.FTZ R45, R45, -R27.reuse ;  /* 0x8000001b2d2d7221 */ /* 0x100fe20000010000 */
[--C-:B------:R-:W-:Y:S01]  /*6d40*/  FADD.FTZ R48, R48, -R27.reuse ;  /* 0x8000001b30307221 */ /* 0x100fe20000010000 */
[----:B------:R-:W-:Y:S01]  /*6d50*/  R2UR UR6, R10 ;  /* 0x000000000a0672ca */ /* 0x000fe200000e0000 */
[----:B------:R-:W1:Y:S01]  /*6d60*/  MUFU.EX2 R22, R22 ;  /* 0x0000001600167308 */ /* 0x000e620000000800 */
[--C-:B------:R-:W-:Y:S01]  /*6d70*/  FADD.FTZ R49, R49, -R27.reuse ;  /* 0x8000001b31317221 */ /* 0x100fe20000010000 */
[--C-:B------:R-:W-:Y:S01]  /*6d80*/  FADD.FTZ R52, R52, -R27.reuse ;  /* 0x8000001b34347221 */ /* 0x100fe20000010000 */
[--C-:B------:R-:W-:Y:S01]  /*6d90*/  FADD.FTZ R53, R53, -R27.reuse ;  /* 0x8000001b35357221 */ /* 0x100fe20000010000 */
[--C-:B------:R-:W-:Y:S01]  /*6da0*/  FADD.FTZ R216, R216, -R27.reuse ;  /* 0x8000001bd8d87221 */ /* 0x100fe20000010000 */
[--C-:B------:R-:W-:Y:S01]  /*6db0*/  FADD.FTZ R217, R217, -R27.reuse ;  /* 0x8000001bd9d97221 */ /* 0x100fe20000010000 */
[--C-:B------:R-:W-:Y:S01]  /*6dc0*/  FADD.FTZ R220, R220, -R27.reuse ;  /* 0x8000001bdcdc7221 */ /* 0x100fe20000010000 */
[----:B------:R-:W-:Y:S01]  /*6dd0*/  FADD.FTZ R221, R221, -R27 ;  /* 0x8000001bdddd7221 */ /* 0x000fe20000010000 */
[----:B------:R-:W2:Y:S01]  /*6de0*/  MUFU.EX2 R13, R13 ;  /* 0x0000000d000d7308 */ /* 0x000ea20000000800 */
[----:B---3--:R-:W-:Y:S01]  /*6df0*/  FMUL.FTZ R44, R11, R44 ;  /* 0x0000002c0b2c7220 */ /* 0x008fe20000410000 */
[----:B-----5:R-:W-:-:S02]  /*6e00*/  F2FP.BF16.F32.PACK_AB R10, R12, R11 ;  /* 0x0000000b0c0a723e */ /* 0x020fc400000010ff */
[----:B----4-:R-:W-:Y:S01]  /*6e10*/  F2FP.BF16.F32.PACK_AB R11, R28, R25 ;  /* 0x000000191c0b723e */ /* 0x010fe200000010ff */
[----:B------:R-:W-:Y:S06]  /*6e20*/  BAR.SYNC.DEFER_BLOCKING 0x9, 0x100 ;  /* 0x0244000000007b1d */ /* 0x000fec0000010000 */
[----:B------:R-:W3:Y:S08]  /*6e30*/  MUFU.EX2 R19, R19 ;  /* 0x0000001300137308 */ /* 0x000ef00000000800 */
[----:B------:R-:W-:Y:S08]  /*6e40*/  MUFU.EX2 R30, R30 ;  /* 0x0000001e001e7308 */ /* 0x000ff00000000800 */
[----:B------:R-:W4:Y:S08]  /*6e50*/  MUFU.EX2 R33, R38 ;  /* 0x0000002600217308 */ /* 0x000f300000000800 */
[----:B------:R5:W-:Y:S08]  /*6e60*/  MUFU.EX2 R27, R41 ;  /* 0x00000029001b7308 */ /* 0x000bf00000000800 */
[----:B------:R-:W-:Y:S01]  /*6e70*/  MUFU.EX2 R32, R40 ;  /* 0x0000002800207308 */ /* 0x000fe20000000800 */
[----:B-----5:R-:W-:-:S07]  /*6e80*/  FMUL.FTZ R41, R25, R46 ;  /* 0x0000002e19297220 */ /* 0x020fce0000410000 */
[----:B------:R-:W-:Y:S08]  /*6e90*/  MUFU.EX2 R31, R31 ;  /* 0x0000001f001f7308 */ /* 0x000ff00000000800 */
[----:B------:R-:W-:Y:S08]  /*6ea0*/  MUFU.EX2 R36, R36 ;  /* 0x0000002400247308 */ /* 0x000ff00000000800 */
[----:B------:R-:W5:Y:S08]  /*6eb0*/  MUFU.EX2 R25, R35 ;  /* 0x0000002300197308 */ /* 0x000f700000000800 */
[----:B------:R-:W5:Y:S01]  /*6ec0*/  MUFU.EX2 R34, R34 ;  /* 0x0000002200227308 */ /* 0x000f620000000800 */
[--C-:B------:R-:W-:Y:S01]  /*6ed0*/  FADD.FTZ R47, R47, -R29.reuse ;  /* 0x8000001d2f2f7221 */ /* 0x100fe20000010000 */
[----:B------:R-:W-:Y:S01]  /*6ee0*/  FMUL.FTZ R45, R12, R45 ;  /* 0x0000002d0c2d7220 */ /* 0x000fe20000410000 */
[----:B------:R-:W-:Y:S01]  /*6ef0*/  FADD.FTZ R222, R222, -R29 ;  /* 0x8000001ddede7221 */ /* 0x000fe20000010000 */
[----:B------:R-:W-:Y:S01]  /*6f00*/  FMUL.FTZ R53, R14, R53 ;  /* 0x000000350e357220 */ /* 0x000fe20000410000 */
[----:B------:R-:W-:Y:S01]  /*6f10*/  FMUL.FTZ R12, R28, R47 ;  /* 0x0000002f1c0c7220 */ /* 0x000fe20000410000 */
[----:B------:R-:W-:Y:S01]  /*6f20*/  FMUL.FTZ R221, R24, R221 ;  /* 0x000000dd18dd7220 */ /* 0x000fe20000410000 */
[----:B-1----:R-:W-:Y:S01]  /*6f30*/  FMUL.FTZ R49, R22, R49 ;  /* 0x0000003116317220 */ /* 0x002fe20000410000 */
[----:B--2---:R-:W-:Y:S01]  /*6f40*/  FMUL.FTZ R52, R13, R52 ;  /* 0x000000340d347220 */ /* 0x004fe20000410000 */
[----:B------:R-:W-:Y:S01]  /*6f50*/  F2FP.BF16.F32.PACK_AB R14, R14, R13 ;  /* 0x0000000d0e0e723e */ /* 0x000fe200000010ff */
[----:B------:R-:W-:Y:S01]  /*6f60*/  FMUL.FTZ R28, R18, R217 ;  /* 0x000000d9121c7220 */ /* 0x000fe20000410000 */
[----:B------:R-:W-:Y:S01]  /*6f70*/  FMUL.FTZ R220, R23, R220 ;  /* 0x000000dc17dc7220 */ /* 0x000fe20000410000 */
[----:B------:R-:W-:Y:S01]  /*6f80*/  F2FP.BF16.F32.PACK_AB R24, R24, R23 ;  /* 0x000000171818723e */ /* 0x000fe200000010ff */
[----:B------:R-:W-:Y:S01]  /*6f90*/  FMUL.FTZ R13, R15, R216 ;  /* 0x000000d80f0d7220 */ /* 0x000fe20000410000 */
[----:B---3--:R-:W-:Y:S01]  /*6fa0*/  F2FP.BF16.F32.PACK_AB R22, R22, R19 ;  /* 0x000000131616723e */ /* 0x008fe200000010ff */
[----:B------:R-:W-:Y:S01]  /*6fb0*/  FMUL.FTZ R48, R19, R48 ;  /* 0x0000003013307220 */ /* 0x000fe20000410000 */
[----:B------:R-:W-:-:S02]  /*6fc0*/  F2FP.BF16.F32.PACK_AB R18, R18, R15 ;  /* 0x0000000f1212723e */ /* 0x000fc400000010ff */
[----:B----4-:R-:W-:Y:S01]  /*6fd0*/  F2FP.BF16.F32.PACK_AB R23, R33, R30 ;  /* 0x0000001e2117723e */ /* 0x010fe200000010ff */
[----:B-----5:R-:W-:Y:S01]  /*6fe0*/  FMUL.FTZ R222, R25, R222 ;  /* 0x000000de19de7220 */ /* 0x020fe20000410000 */
[----:B------:R-:W-:Y:S02]  /*6ff0*/  F2FP.BF16.F32.PACK_AB R15, R31, R32 ;  /* 0x000000201f0f723e */ /* 0x000fe400000010ff */
[----:B------:R-:W-:Y:S01]  /*7000*/  F2FP.BF16.F32.PACK_AB R19, R36, R27 ;  /* 0x0000001b2413723e */ /* 0x000fe200000010ff */
[----:B------:R1:W-:Y:S01]  /*7010*/  STSM.16.M88.2 [R0+0x2c500], R10 ;  /* 0x02c5000a00007844 */ /* 0x0003e20000000100 */
[----:B------:R-:W-:-:S03]  /*7020*/  F2FP.BF16.F32.PACK_AB R25, R34, R25 ;  /* 0x000000192219723e */ /* 0x000fc600000010ff */
[----:B------:R-:W-:Y:S04]  /*7030*/  STSM.16.M88.2 [R0+0x2cd00], R22 ;  /* 0x02cd001600007844 */ /* 0x000fe80000000100 */
[----:B------:R2:W-:Y:S04]  /*7040*/  STSM.16.M88.2 [R0+0x2d500], R14 ;  /* 0x02d5000e00007844 */ /* 0x0005e80000000100 */
[----:B------:R-:W-:Y:S04]  /*7050*/  STSM.16.M88.2 [R0+0x2dd00], R18 ;  /* 0x02dd001200007844 */ /* 0x000fe80000000100 */
[----:B------:R-:W-:Y:S01]  /*7060*/  STSM.16.M88.2 [R0+0x2e500], R24 ;  /* 0x02e5001800007844 */ /* 0x000fe20000000100 */
[----:B------:R-:W-:Y:S01]  /*7070*/  @!PT LDS RZ, [RZ] ;  /* 0x00000000fffff984 */ /* 0x000fe20000000800 */
[----:B------:R-:W-:Y:S01]  /*7080*/  @!PT LDS RZ, [RZ] ;  /* 0x00000000fffff984 */ /* 0x000fe20000000800 */
[----:B------:R-:W-:Y:S01]  /*7090*/  @!PT LDS RZ, [RZ] ;  /* 0x00000000fffff984 */ /* 0x000fe20000000800 */
[----:B------:R-:W-:Y:S01]  /*70a0*/  @!PT LDS RZ, [RZ] ;  /* 0x00000000fffff984 */ /* 0x000fe20000000800 */
[----:B------:R3:W-:Y:S06]  /*70b0*/  MEMBAR.ALL.CTA ;  /* 0x0000000000007992 */ /* 0x0007ec0000008000 */
[----:B---3--:R-:W3:Y:S01]  /*70c0*/  FENCE.VIEW.ASYNC.S ;  /* 0x00000000000073c6 */ /* 0x008ee20000000000 */
[----:B------:R-:W-:-:S02]  /*70d0*/  VIADD R37, R26, 0x200 ;  /* 0x000002001a257836 */ /* 0x000fc40000000000 */
[----:B------:R-:W-:Y:S02]  /*70e0*/  IMAD R216, R4, 0x2000, R5 ;  /* 0x0000200004d87824 */ /* 0x000fe400078e0205 */
[--C-:B------:R-:W-:Y:S01]  /*70f0*/  FADD.FTZ R38, R51, -R29.reuse ;  /* 0x8000001d33267221 */ /* 0x100fe20000010000 */
[----:B------:R-:W-:Y:S01]  /*7100*/  R2UR UR7, R37 ;  /* 0x00000000250772ca */ /* 0x000fe200000e0000 */
[--C-:B------:R-:W-:Y:S01]  /*7110*/  FADD.FTZ R37, R50, -R29.reuse ;  /* 0x8000001d32257221 */ /* 0x100fe20000010000 */
[--C-:B------:R-:W-:Y:S01]  /*7120*/  FADD.FTZ R39, R54, -R29.reuse ;  /* 0x8000001d36277221 */ /* 0x100fe20000010000 */
[--C-:B------:R-:W-:Y:S01]  /*7130*/  FADD.FTZ R40, R55, -R29.reuse ;  /* 0x8000001d37287221 */ /* 0x100fe20000010000 */
[--C-:B------:R-:W-:Y:S01]  /*7140*/  FADD.FTZ R218, R218, -R29.reuse ;  /* 0x8000001ddada7221 */ /* 0x100fe20000010000 */
[--C-:B------:R-:W-:Y:S01]  /*7150*/  FADD.FTZ R219, R219, -R29.reuse ;  /* 0x8000001ddbdb7221 */ /* 0x100fe20000010000 */
[----:B------:R-:W-:Y:S01]  /*7160*/  FADD.FTZ R29, R223, -R29 ;  /* 0x8000001ddf1d7221 */ /* 0x000fe20000010000 */
[----:B------:R-:W-:Y:S01]  /*7170*/  SHF.R.U32.HI R217, RZ, 0x4, R216 ;  /* 0x00000004ffd97819 */ /* 0x000fe200000116d8 */
[----:B------:R-:W-:Y:S01]  /*7180*/  FMUL.FTZ R37, R30, R37 ;  /* 0x000000251e257220 */ /* 0x000fe20000410000 */
[----:B------:R-:W-:Y:S01]  /*7190*/  FMUL.FTZ R38, R33, R38 ;  /* 0x0000002621267220 */ /* 0x000fe20000410000 */
[----:B------:R-:W-:Y:S01]  /*71a0*/  FMUL.FTZ R39, R32, R39 ;  /* 0x0000002720277220 */ /* 0x000fe20000410000 */
[----:B-1----:R-:W-:Y:S01]  /*71b0*/  FMUL.FTZ R10, R31, R40 ;  /* 0x000000281f0a7220 */ /* 0x002fe20000410000 */
[----:B------:R-:W-:Y:S01]  /*71c0*/  FMUL.FTZ R218, R27, R218 ;  /* 0x000000da1bda7220 */ /* 0x000fe20000410000 */
[----:B------:R-:W-:Y:S01]  /*71d0*/  FMUL.FTZ R219, R36, R219 ;  /* 0x000000db24db7220 */ /* 0x000fe20000410000 */
[----:B------:R-:W-:Y:S01]  /*71e0*/  FMUL.FTZ R11, R34, R29 ;  /* 0x0000001d220b7220 */ /* 0x000fe20000410000 */
[----:B------:R-:W-:-:S02]  /*71f0*/  LOP3.LUT R217, R217, 0x3fff, RZ, 0xc0, !PT ;  /* 0x00003fffd9d97812 */ /* 0x000fc400078ec0ff */
[----:B------:R-:W-:Y:S02]  /*7200*/  F2FP.BF16.F32.PACK_AB R40, R45, R44 ;  /* 0x0000002c2d28723e */ /* 0x000fe400000010ff */
[----:B------:R-:W-:Y:S02]  /*7210*/  F2FP.BF16.F32.PACK_AB R48, R49, R48 ;  /* 0x000000303130723e */ /* 0x000fe400000010ff */
[----:B------:R-:W-:Y:S01]  /*7220*/  F2FP.BF16.F32.PACK_AB R41, R12, R41 ;  /* 0x000000290c29723e */ /* 0x000fe200000010ff */
[----:B---3--:R-:W-:Y:S01]  /*7230*/  BAR.SYNC.DEFER_BLOCKING 0x9, 0x100 ;  /* 0x0244000000007b1d */ /* 0x008fe20000010000 */
[----:B------:R-:W-:Y:S02]  /*7240*/  F2FP.BF16.F32.PACK_AB R52, R53, R52 ;  /* 0x000000343534723e */ /* 0x000fe400000010ff */
[----:B------:R-:W-:Y:S02]  /*7250*/  F2FP.BF16.F32.PACK_AB R49, R38, R37 ;  /* 0x000000252631723e */ /* 0x000fe400000010ff */
[----:B------:R-:W-:-:S02]  /*7260*/  F2FP.BF16.F32.PACK_AB R53, R10, R39 ;  /* 0x000000270a35723e */ /* 0x000fc400000010ff */
[----:B------:R-:W-:Y:S02]  /*7270*/  F2FP.BF16.F32.PACK_AB R28, R28, R13 ;  /* 0x0000000d1c1c723e */ /* 0x000fe400000010ff */
[----:B------:R-:W-:Y:S02]  /*7280*/  F2FP.BF16.F32.PACK_AB R220, R221, R220 ;  /* 0x000000dcdddc723e */ /* 0x000fe400000010ff */
[----:B------:R-:W-:Y:S02]  /*7290*/  R2UR UR56, R217 ;  /* 0x00000000d93872ca */ /* 0x000fe400000e0000 */
[----:B------:R-:W-:Y:S02]  /*72a0*/  R2UR UR58, R26 ;  /* 0x000000001a3a72ca */ /* 0x000fe400000e0000 */
[----:B------:R-:W-:Y:S02]  /*72b0*/  F2FP.BF16.F32.PACK_AB R29, R219, R218 ;  /* 0x000000dadb1d723e */ /* 0x000fe400000010ff */
[----:B------:R-:W-:Y:S01]  /*72c0*/  F2FP.BF16.F32.PACK_AB R221, R11, R222 ;  /* 0x000000de0bdd723e */ /* 0x000fe200000010ff */
[----:B------:R-:W-:Y:S04]  /*72d0*/  STSM.16.M88.2 [R0+0x2ed00], R40 ;  /* 0x02ed002800007844 */ /* 0x000fe80000000100 */
[----:B------:R-:W-:Y:S04]  /*72e0*/  STSM.16.M88.2 [R0+0x2f500], R48 ;  /* 0x02f5003000007844 */ /* 0x000fe80000000100 */
[----:B------:R-:W-:Y:S04]  /*72f0*/  STSM.16.M88.2 [R0+0x2fd00], R52 ;  /* 0x02fd003400007844 */ /* 0x000fe80000000100 */
[----:B------:R-:W-:Y:S04]  /*7300*/  STSM.16.M88.2 [R0+0x30500], R28 ;  /* 0x0305001c00007844 */ /* 0x000fe80000000100 */
[----:B------:R1:W-:Y:S01]  /*7310*/  STSM.16.M88.2 [R0+0x30d00], R220 ;  /* 0x030d00dc00007844 */ /* 0x0003e20000000100 */
[----:B------:R-:W-:-:S06]  /*7320*/  WARPGROUP.ARRIVE ;  /* 0x00000000000079c5 */ /* 0x000fcc0000000000 */
[----:B------:R-:W-:Y:S01]  /*7330*/  HGMMA.64x16x16.F32.BF16 R136, gdesc[UR56].tnspA.tnspB, R136, gsb0 ;  /* 0x60200000388879f0 */ /* 0x000fe20008001888 */
        /* <DEDUP_REMOVED lines=25> */
[----:B------:R-:W-:Y:S01]  /*74d0*/  UMOV UR15, 0x40 ;  /* 0x00000040000f7882 */ /* 0x000fe20000000000 */
[----:B------:R-:W-:Y:S02]  /*74e0*/  WARPGROUP.DEPBAR.LE gsb0, 0x0 ;  /* 0x00008000000079c5 */ /* 0x000fe40000010000 */
[----:B------:R-:W-:-:S06]  /*74f0*/  WARPGROUP.ARRIVE ;  /* 0x00000000000079c5 */ /* 0x000fcc0000000000 */
[----:B------:R-:W-:Y:S01]  /*7500*/  HGMMA.64x16x16.F32.BF16 R200, gdesc[UR12].tnspA.tnspB, R200, gsb0 ;  /* 0x602000000cc879f0 */ /* 0x000fe200080018c8 */
[----:B------:R-:W-:Y:S02]  /*7510*/  VIADD R5, R217, 0x80 ;  /* 0x00000080d9057836 */ /* 0x000fe40000000000 */
[----:B------:R-:W-:-:S03]  /*7520*/  VIADD R10, R26, 0x10 ;  /* 0x000000101a0a7836 */ /* 0x000fc60000000000 */
[----:B------:R-:W-:Y:S02]  /*7530*/  R2UR UR52, R5 ;  /* 0x00000000053472ca */ /* 0x000fe400000e0000 */
[----:B------:R-:W-:Y:S01]  /*7540*/  R2UR UR54, R10 ;  /* 0x000000000a3672ca */ /* 0x000fe200000e0000 */
[----:B------:R-:W-:Y:S02]  /*7550*/  WARPGROUP.DEPBAR.LE gsb0, 0x0 ;  /* 0x00008000000079c5 */ /* 0x000fe40000010000 */
[----:B------:R-:W-:-:S10]  /*7560*/  WARPGROUP.ARRIVE ;  /* 0x00000000000079c5 */ /* 0x000fd40000000000 */
[----:B------:R-:W-:Y:S01]  /*7570*/  HGMMA.64x16x16.F32.BF16 R136, gdesc[UR52].tnspA.tnspB, R136, gsb0 ;  /* 0x60200000348879f0 */ /* 0x000fe20008001888 */
[----:B------:R-:W-:-:S05]  /*7580*/  VIADD R5, R26, 0x90 ;  /* 0x000000901a057836 */ /* 0x000fca0000000000 */
[----:B------:R-:W-:Y:S01]  /*7590*/  R2UR UR4, R5 ;  /* 0x00000000050472ca */ /* 0x000fe200000e0000 */
[----:B------:R-:W-:Y:S01]  /*75a0*/  UMOV UR44, UR14 ;  /* 0x0000000e002c7c82 */ /* 0x000fe20008000000 */
[----:B------:R-:W-:Y:S01]  /*75b0*/  UMOV UR45, UR15 ;  /* 0x0000000f002d7c82 */ /* 0x000fe20008000000 */
[----:B------:R-:W-:Y:S01]  /*75c0*/  UMOV UR12, UR52 ;  /* 0x00000034000c7c82 */ /* 0x000fe20008000000 */
        /* <DEDUP_REMOVED lines=75> */
[----:B------:R-:W-:Y:S01]  /*7a80*/  VIADD R10, R26, 0x30 ;  /* 0x000000301a0a7836 */ /* 0x000fe20000000000 */
[----:B------:R-:W-:Y:S02]  /*7a90*/  UMOV UR46, UR22 ;  /* 0x00000016002e7c82 */ /* 0x000fe40008000000 */
[----:B------:R-:W-:Y:S02]  /*7aa0*/  R2UR UR20, R5 ;  /* 0x00000000051472ca */ /* 0x000fe400000e0000 */
[----:B------:R-:W-:Y:S01]  /*7ab0*/  R2UR UR22, R10 ;  /* 0x000000000a1672ca */ /* 0x000fe200000e0000 */
[----:B------:R-:W-:Y:S01]  /*7ac0*/  UMOV UR47, UR23 ;  /* 0x00000017002f7c82 */ /* 0x000fe20008000000 */
[----:B------:R-:W-:Y:S01]  /*7ad0*/  UMOV UR21, 0x40000040 ;  /* 0x4000004000157882 */ /* 0x000fe20000000000 */
[----:B------:R-:W-:Y:S01]  /*7ae0*/  UMOV UR23, 0x40 ;  /* 0x0000004000177882 */ /* 0x000fe20000000000 */
[----:B------:R-:W-:-:S02]  /*7af0*/  WARPGROUP.DEPBAR.LE gsb0, 0x0 ;  /* 0x00008000000079c5 */ /* 0x000fc40000010000 */
[----:B------:R-:W-:-:S07]  /*7b00*/  WARPGROUP.ARRIVE ;  /* 0x00000000000079c5 */ /* 0x000fce0000000000 */
[----:B------:R-:W-:Y:S01]  /*7b10*/  HGMMA.64x16x16.F32.BF16 R136, gdesc[UR20].tnspA.tnspB, R136, gsb0 ;  /* 0x60200000148879f0 */ /* 0x000fe20008001888 */
[----:B--2---:R-:W-:Y:S01]  /*7b20*/  VIADD R14, R26, 0xb0 ;  /* 0x000000b01a0e7836 */ /* 0x004fe20000000000 */
[----:B------:R-:W-:Y:S01]  /*7b30*/  MOV R218, UR44 ;  /* 0x0000002c00da7c02 */ /* 0x000fe20008000f00 */
[----:B------:R-:W-:-:S03]  /*7b40*/  UMOV UR44, UR10 ;  /* 0x0000000a002c7c82 */ /* 0x000fc60008000000 */
[----:B------:R-:W-:Y:S01]  /*7b50*/  R2UR UR10, R14 ;  /* 0x000000000e0a72ca */ /* 0x000fe200000e0000 */
[----:B------:R-:W-:Y:S01]  /*7b60*/  UMOV UR52, UR8 ;  /* 0x0000000800347c82 */ /* 0x000fe20008000000 */
[----:B------:R-:W-:Y:S01]  /*7b70*/  MOV R11, UR45 ;  /* 0x0000002d000b7c02 */ /* 0x000fe20008000f00 */
        /* <DEDUP_REMOVED lines=16> */
[----:B------:R-:W-:Y:S01]  /*7c80*/  VIADD R14, R26, 0x1b0 ;  /* 0x000001b01a0e7836 */ /* 0x000fe20000000000 */
[----:B------:R-:W-:-:S04]  /*7c90*/  UMOV UR60, UR14 ;  /* 0x0000000e003c7c82 */ /* 0x000fc80008000000 */
[----:B------:R-:W-:Y:S01]  /*7ca0*/  R2UR UR14, R14 ;  /* 0x000000000e0e72ca */ /* 0x000fe200000e0000 */
[----:B------:R-:W-:Y:S01]  /*7cb0*/  UMOV UR61, UR15 ;  /* 0x0000000f003d7c82 */ /* 0x000fe20008000000 */
[----:B------:R-:W-:Y:S01]  /*7cc0*/  UMOV UR12, UR20 ;  /* 0x00000014000c7c82 */ /* 0x000fe20008000000 */
[----:B------:R-:W-:Y:S01]  /*7cd0*/  UMOV UR13, UR21 ;  /* 0x00000015000d7c82 */ /* 0x000fe20008000000 */
[----:B------:R-:W-:Y:S01]  /*7ce0*/  UMOV UR15, 0x40 ;  /* 0x00000040000f7882 */ /* 0x000fe20000000000 */
[----:B------:R-:W-:Y:S01]  /*7cf0*/  IMAD R5, R4, 0x2800, R17 ;  /* 0x0000280004057824 */ /* 0x000fe200078e0211 */
[----:B------:R-:W-:Y:S02]  /*7d00*/  WARPGROUP.DEPBAR.LE gsb0, 0x0 ;  /* 0x00008000000079c5 */ /* 0x000fe40000010000 */
[----:B------:R-:W-:-:S06]  /*7d10*/  WARPGROUP.ARRIVE ;  /* 0x00000000000079c5 */ /* 0x000fcc0000000000 */
[----:B------:R-:W-:Y:S01]  /*7d20*/  HGMMA.64x16x16.F32.BF16 R184, gdesc[UR12].tnspA.tnspB, R184, gsb0 ;  /* 0x602000000cb879f0 */ /* 0x000fe200080018b8 */
[----:B------:R-:W-:Y:S01]  /*7d30*/  SHF.R.U32.HI R5, RZ, 0x4, R5 ;  /* 0x00000004ff057819 */ /* 0x000fe20000011605 */
[----:B------:R-:W-:-:S03]  /*7d40*/  VIADD R26, R26, 0x230 ;  /* 0x000002301a1a7836 */ /* 0x000fc60000000000 */
[----:B------:R-:W-:-:S04]  /*7d50*/  LOP3.LUT R5, R5, 0x3fff, RZ, 0xc0, !PT ;  /* 0x00003fff05057812 */ /* 0x000fc800078ec0ff */
[----:B------:R-:W-:Y:S02]  /*7d60*/  R2UR UR16, R5 ;  /* 0x00000000051072ca */ /* 0x000fe400000e0000 */
[----:B------:R-:W-:Y:S02]  /*7d70*/  R2UR UR18, R26 ;  /* 0x000000001a1272ca */ /* 0x000fe400000e0000 */
[----:B------:R-:W-:Y:S01]  /*7d80*/  MOV R219, UR40 ;  /* 0x0000002800db7c02 */ /* 0x000fe20008000f00 */
[----:B------:R-:W-:-:S08]  /*7d90*/  UMOV UR17, UR21 ;  /* 0x0000001500117c82 */ /* 0x000fd00008000000 */
[----:B------:R-:W-:Y:S01]  /*7da0*/  UMOV UR40, UR16 ;  /* 0x0000001000287c82 */ /* 0x000fe20008000000 */
[----:B------:R-:W-:Y:S01]  /*7db0*/  UMOV UR16, UR20 ;  /* 0x0000001400107c82 */ /* 0x000fe20008000000 */
[----:B------:R-:W-:Y:S02]  /*7dc0*/  WARPGROUP.DEPBAR.LE gsb0, 0x0 ;  /* 0x00008000000079c5 */ /* 0x000fe40000010000 */
[----:B------:R-:W-:-:S06]  /*7dd0*/  WARPGROUP.ARRIVE ;  /* 0x00000000000079c5 */ /* 0x000fcc0000000000 */
[----:B------:R-:W-:Y:S01]  /*7de0*/  HGMMA.64x16x16.F32.BF16 R200, gdesc[UR16].tnspA.tnspB, R200, gsb0 ;  /* 0x6020000010c879f0 */ /* 0x000fe200080018c8 */
[----:B------:R-:W-:-:S05]  /*7df0*/  VIADD R10, R17, 0x2ed00 ;  /* 0x0002ed00110a7836 */ /* 0x000fca0000000000 */
[----:B------:R-:W-:-:S04]  /*7e00*/  SHF.R.U32.HI R10, RZ, 0x4, R10 ;  /* 0x00000004ff0a7819 */ /* 0x000fc8000001160a */
[----:B------:R-:W-:-:S04]  /*7e10*/  LOP3.LUT R22, R10, 0x3fff, RZ, 0xc0, !PT ;  /* 0x00003fff0a167812 */ /* 0x000fc800078ec0ff */
[----:B------:R-:W-:Y:S01]  /*7e20*/  LOP3.LUT R23, R22, 0x400000, RZ, 0xfc, !PT ;  /* 0x0040000016177812 */ /* 0x000fe200078efcff */
[----:B------:R-:W-:Y:S02]  /*7e30*/  WARPGROUP.DEPBAR.LE gsb0, 0x0 ;  /* 0x00008000000079c5 */ /* 0x000fe40000010000 */
[----:B------:R-:W-:Y:S01]  /*7e40*/  @!PT LDS RZ, [RZ] ;  /* 0x00000000fffff984 */ /* 0x000fe20000000800 */
[----:B------:R-:W-:Y:S01]  /*7e50*/  @!PT LDS RZ, [RZ] ;  /* 0x00000000fffff984 */ /* 0x000fe20000000800 */
[----:B------:R-:W-:Y:S01]  /*7e60*/  @!PT LDS RZ, [RZ] ;  /* 0x00000000fffff984 */ /* 0x000fe20000000800 */
[----:B------:R-:W-:Y:S01]  /*7e70*/  @!PT LDS RZ, [RZ] ;  /* 0x00000000fffff984 */ /* 0x000fe20000000800 */
[----:B------:R2:W-:Y:S06]  /*7e80*/  MEMBAR.ALL.CTA ;  /* 0x0000000000007992 */ /* 0x0005ec0000008000 */
[----:B--2---:R-:W2:Y:S01]  /*7e90*/  FENCE.VIEW.ASYNC.S ;  /* 0x00000000000073c6 */ /* 0x004ea20000000000 */
[----:B------:R-:W-:Y:S01]  /*7ea0*/  R2UR UR24, R23 ;  /* 0x00000000171872ca */ /* 0x000fe200000e0000 */
[----:B--2---:R-:W-:Y:S01]  /*7eb0*/  BAR.SYNC.DEFER_BLOCKING 0x9, 0x100 ;  /* 0x0244000000007b1d */ /* 0x004fe20000010000 */
[----:B------:R-:W-:-:S02]  /*7ec0*/  MOV R12, UR43 ;  /* 0x0000002b000c7c02 */ /* 0x000fc40008000f00 */
[----:B-1----:R-:W-:Y:S02]  /*7ed0*/  MOV R220, UR42 ;  /* 0x0000002a00dc7c02 */ /* 0x002fe40008000f00 */
[----:B------:R-:W-:Y:S01]  /*7ee0*/  MOV R13, UR41 ;  /* 0x00000029000d7c02 */ /* 0x000fe20008000f00 */
[----:B------:R-:W-:-:S06]  /*7ef0*/  UMOV UR41, 0x40000040 ;  /* 0x4000004000297882 */ /* 0x000fcc0000000000 */
[----:B------:R-:W-:Y:S01]  /*7f00*/  UMOV UR42, UR24 ;  /* 0x00000018002a7c82 */ /* 0x000fe20008000000 */
[----:B------:R-:W-:Y:S01]  /*7f10*/  UMOV UR43, 0x8 ;  /* 0x00000008002b7882 */ /* 0x000fe20000000000 */
[----:B------:R-:W-:-:S06]  /*7f20*/  WARPGROUP.ARRIVE ;  /* 0x00000000000079c5 */ /* 0x000fcc0000000000 */
[----:B------:R-:W-:Y:S01]  /*7f30*/  HGMMA.64x64x16.F32.BF16 R24, gdesc[UR40].tnspA, RZ, !UPT, gsb0 ;  /* 0x20e00000281879f0 */ /* 0x000fe2000c0018ff */
[----:B------:R-:W-:Y:S02]  /*7f40*/  VIADD R10, R5, 0x80 ;  /* 0x00000080050a7836 */ /* 0x000fe40000000000 */
[----:B------:R-:W-:-:S03]  /*7f50*/  VIADD R14, R23, 0x80 ;  /* 0x00000080170e7836 */ /* 0x000fc60000000000 */
[----:B------:R-:W-:Y:S02]  /*7f60*/  R2UR UR4, R10 ;  /* 0x000000000a0472ca */ /* 0x000fe400000e0000 */
[----:B------:R-:W-:Y:S01]  /*7f70*/  R2UR UR5, R14 ;  /* 0x000000000e0572ca */ /* 0x000fe200000e0000 */
[----:B------:R-:W-:Y:S01]  /*7f80*/  IMAD.U32 R18, RZ, RZ, UR42 ;  /* 0x0000002aff127e24 */ /* 0x000fe2000f8e00ff */
[----:B------:R-:W-:Y:S01]  /*7f90*/  UMOV UR41, 0x40000040 ;  /* 0x4000004000297882 */ /* 0x000fe20000000000 */
[----:B------:R-:W-:Y:S01]  /*7fa0*/  IMAD.U32 R19, RZ, RZ, UR43 ;  /* 0x0000002bff137e24 */ /* 0x000fe2000f8e00ff */
[----:B------:R-:W-:-:S07]  /*7fb0*/  UMOV UR43, 0x8 ;  /* 0x00000008002b7882 */ /* 0x000fce0000000000 */
[----:B------:R-:W-:Y:S02]  /*7fc0*/  UMOV UR40, UR4 ;  /* 0x0000000400287c82 */ /* 0x000fe40008000000 */
[----:B------:R-:W-:Y:S01]  /*7fd0*/  UMOV UR42, UR5 ;  /* 0x00000005002a7c82 */ /* 0x000fe20008000000 */
[----:B------:R-:W-:Y:S02]  /*7fe0*/  WARPGROUP.DEPBAR.LE gsb0, 0x0 ;  /* 0x00008000000079c5 */ /* 0x000fe40000010000 */
[----:B------:R-:W-:-:S06]  /*7ff0*/  WARPGROUP.ARRIVE ;  /* 0x00000000000079c5 */ /* 0x000fcc0000000000 */
[----:B------:R-:W-:Y:S01]  /*8000*/  HGMMA.64x64x16.F32.BF16 R24, gdesc[UR40].tnspA, R24, gsb0 ;  /* 0x20e00000281879f0 */ /* 0x000fe20008001818 */
[----:B------:R-:W-:Y:S01]  /*8010*/  IMAD.U32 R15, RZ, RZ, UR43 ;  /* 0x0000002bff0f7e24 */ /* 0x000fe2000f8e00ff */
[----:B------:R-:W-:Y:S01]  /*8020*/  R2UR UR43, R12 ;  /* 0x000000000c2b72ca */ /* 0x000fe200000e0000 */
[----:B------:R-:W-:Y:S02]  /*8030*/  VIADD R10, R5, 0x100 ;  /* 0x00000100050a7836 */ /* 0x000fe40000000000 */
[----:B------:R-:W-:-:S03]  /*8040*/  VIADD R12, R23, 0x100 ;  /* 0x00000100170c7836 */ /* 0x000fc60000000000 */
[----:B------:R-:W-:Y:S02]  /*8050*/  R2UR UR4, R10 ;  /* 0x000000000a0472ca */ /* 0x000fe400000e0000 */
[----:B------:R-:W-:Y:S01]  /*8060*/  R2UR UR5, R12 ;  /* 0x000000000c0572ca */ /* 0x000fe200000e0000 */
[----:B------:R-:W-:Y:S01]  /*8070*/  UMOV UR8, UR44 ;  /* 0x0000002c00087c82 */ /* 0x000fe20008000000 */
[----:B------:R-:W-:Y:S01]  /*8080*/  UMOV UR9, UR45 ;  /* 0x0000002d00097c82 */ /* 0x000fe20008000000 */
[----:B------:R-:W-:Y:S01]  /*8090*/  UMOV UR12, UR46 ;  /* 0x0000002e000c7c82 */ /* 0x000fe20008000000 */
[----:B------:R-:W-:Y:S01]  /*80a0*/  UMOV UR13, UR47 ;  /* 0x0000002f000d7c82 */ /* 0x000fe20008000000 */
[----:B------:R-:W-:Y:S01]  /*80b0*/  UMOV UR45, 0x40000040 ;  /* 0x40000040002d7882 */ /* 0x000fe20000000000 */
[----:B------:R-:W-:-:S05]  /*80c0*/  UMOV UR47, 0x8 ;  /* 0x00000008002f7882 */ /* 0x000fca0000000000 */
[----:B------:R-:W-:Y:S02]  /*80d0*/  UMOV UR44, UR4 ;  /* 0x00000004002c7c82 */ /* 0x000fe40008000000 */
[----:B------:R-:W-:Y:S01]  /*80e0*/  UMOV UR46, UR5 ;  /* 0x00000005002e7c82 */ /* 0x000fe20008000000 */
[----:B------:R-:W-:Y:S02]  /*80f0*/  WARPGROUP.DEPBAR.LE gsb0, 0x0 ;  /* 0x00008000000079c5 */ /* 0x000fe40000010000 */
[----:B------:R-:W-:-:S06]  /*8100*/  WARPGROUP.ARRIVE ;  /* 0x00000000000079c5 */ /* 0x000fcc0000000000 */
[----:B------:R-:W-:Y:S01]  /*8110*/  HGMMA.64x64x16.F32.BF16 R24, gdesc[UR44].tnspA, R24, gsb0 ;  /* 0x20e000002c1879f0 */ /* 0x000fe20008001818 */
[----:B------:R-:W-:Y:S01]  /*8120*/  R2UR UR45, R11 ;  /* 0x000000000b2d72ca */ /* 0x000fe200000e0000 */
[----:B------:R-:W-:Y:S02]  /*8130*/  VIADD R10, R5, 0x180 ;  /* 0x00000180050a7836 */ /* 0x000fe40000000000 */
[----:B------:R-:W-:Y:S01]  /*8140*/  VIADD R11, R23, 0x180 ;  /* 0x00000180170b7836 */ /* 0x000fe20000000000 */
[----:B------:R-:W-:Y:S02]  /*8150*/  R2UR UR44, R218 ;  /* 0x00000000da2c72ca */ /* 0x000fe400000e0000 */
[----:B------:R-:W-:Y:S02]  /*8160*/  R2UR UR4, R10 ;  /* 0x000000000a0472ca */ /* 0x000fe400000e0000 */
[----:B------:R-:W-:Y:S01]  /*8170*/  R2UR UR5, R11 ;  /* 0x000000000b0572ca */ /* 0x000fe200000e0000 */
[----:B------:R-:W-:Y:S01]  /*8180*/  UMOV UR28, UR52 ;  /* 0x00000034001c7c82 */ /* 0x000fe20008000000 */
[----:B------:R-:W-:Y:S01]  /*8190*/  R2UR UR41, R13 ;  /* 0x000000000d2972ca */ /* 0x000fe200000e0000 */
[----:B------:R-:W-:Y:S01]  /*81a0*/  UMOV UR29, UR53 ;  /* 0x00000035001d7c82 */ /* 0x000fe20008000000 */
[----:B------:R-:W-:Y:S01]  /*81b0*/  IMAD.U32 R12, RZ, RZ, UR46 ;  /* 0x0000002eff0c7e24 */ /* 0x000fe2000f8e00ff */
[----:B------:R-:W-:Y:S01]  /*81c0*/  UMOV UR53, UR45 ;  /* 0x0000002d00357c82 */ /* 0x000fe20008000000 */
[----:B------:R-:W-:Y:S01]  /*81d0*/  IMAD.U32 R13, RZ, RZ, UR47 ;  /* 0x0000002fff0d7e24 */ /* 0x000fe2000f8e00ff */
[----:B------:R-:W-:Y:S01]  /*81e0*/  UMOV UR45, 0x40000040 ;  /* 0x40000040002d7882 */ /* 0x000fe20000000000 */
[----:B------:R-:W-:Y:S01]  /*81f0*/  UMOV UR47, 0x8 ;  /* 0x00000008002f7882 */ /* 0x000fe20000000000 */
[----:B------:R-:W-:-:S02]  /*8200*/  UMOV UR52, UR44 ;  /* 0x0000002c00347c82 */ /* 0x000fc40008000000 */
        /* <DEDUP_REMOVED lines=8> */
[----:B------:R-:W-:Y:S01]  /*8290*/  R2UR UR40, R219 ;  /* 0x00000000db2872ca */ /* 0x000fe200000e0000 */
[----:B------:R-:W-:Y:S01]  /*82a0*/  IMAD.U32 R14, RZ, RZ, UR42 ;  /* 0x0000002aff0e7e24 */ /* 0x000fe2000f8e00ff */
[----:B------:R-:W-:Y:S02]  /*82b0*/  R2UR UR42, R220 ;  /* 0x00000000dc2a72ca */ /* 0x000fe400000e0000 */
[----:B------:R-:W-:Y:S02]  /*82c0*/  R2UR UR4, R6 ;  /* 0x00000000060472ca */ /* 0x000fe400000e0000 */
[----:B------:R-:W-:Y:S01]  /*82d0*/  R2UR UR5, R23 ;  /* 0x00000000170572ca */ /* 0x000fe200000e0000 */
[----:B------:R-:W-:Y:S01]  /*82e0*/  UMOV UR33, UR43 ;  /* 0x0000002b00217c82 */ /* 0x000fe20008000000 */
[----:B------:R-:W-:Y:S01]  /*82f0*/  UMOV UR37, UR41 ;  /* 0x0000002900257c82 */ /* 0x000fe20008000000 */
[----:B------:R-:W-:Y:S01]  /*8300*/  UMOV UR41, 0x40000040 ;  /* 0x4000004000297882 */ /* 0x000fe20000000000 */
[----:B------:R-:W-:-:S03]  /*8310*/  UMOV UR43, 0x8 ;  /* 0x00000008002b7882 */ /* 0x000fc60000000000 */
[----:B------:R-:W-:Y:S02]  /*8320*/  UMOV UR36, UR40 ;  /* 0x0000002800247c82 */ /* 0x000fe40008000000 */
[----:B------:R-:W-:Y:S02]  /*8330*/  UMOV UR32, UR42 ;  /* 0x0000002a00207c82 */ /* 0x000fe40008000000 */
[----:B------:R-:W-:Y:S02]  /*8340*/  UMOV UR40, UR4 ;  /* 0x0000000400287c82 */ /* 0x000fe40008000000 */
[----:B------:R-:W-:Y:S01]  /*8350*/  UMOV UR42, UR5 ;  /* 0x00000005002a7c82 */ /* 0x000fe20008000000 */
[----:B------:R-:W-:Y:S01]  /*8360*/  IMAD.U32 R10, RZ, RZ, UR46 ;  /* 0x0000002eff0a7e24 */ /* 0x000fe2000f8e00ff */
[----:B------:R-:W-:Y:S02]  /*8370*/  WARPGROUP.DEPBAR.LE gsb0, 0x0 ;  /* 0x00008000000079c5 */ /* 0x000fe40000010000 */
[----:B------:R-:W-:Y:S01]  /*8380*/  WARPGROUP.ARRIVE ;  /* 0x00000000000079c5 */ /* 0x000fe20000000000 */
[----:B------:R-:W-:Y:S01]  /*8390*/  UMOV UR48, UR56 ;  /* 0x0000003800307c82 */ /* 0x000fe20008000000 */
[----:B------:R-:W-:Y:S01]  /*83a0*/  UMOV UR49, UR57 ;  /* 0x0000003900317c82 */ /* 0x000fe20008000000 */
[----:B------:R-:W-:Y:S01]  /*83b0*/  UMOV UR21, 0x40000040 ;  /* 0x4000004000157882 */ /* 0x000fe20000000000 */
[----:B------:R-:W-:Y:S01]  /*83c0*/  IMAD.U32 R11, RZ, RZ, UR47 ;  /* 0x0000002fff0b7e24 */ /* 0x000fe2000f8e00ff */
[----:B------:R-:W-:Y:S01]  /*83d0*/  ULDC.64 UR4, c[0x0][0x2c0] ;  /* 0x0000b00000047ab9 */ /* 0x000fe20000000a00 */
[----:B------:R-:W-:Y:S01]  /*83e0*/  HGMMA.64x64x16.F32.BF16 R24, gdesc[UR40].tnspA, R24, gsb0 ;  /* 0x20e00000281879f0 */ /* 0x000fe20008001818 */
[----:B------:R-:W-:Y:S01]  /*83f0*/  R2UR UR46, R8 ;  /* 0x00000000082e72ca */ /* 0x000fe200000e0000 */
[----:B------:R-:W-:-:S05]  /*8400*/  VIADD R8, R217, 0x400 ;  /* 0x00000400d9087836 */ /* 0x000fca0000000000 */
[----:B------:R-:W-:Y:S01]  /*8410*/  R2UR UR56, R8 ;  /* 0x00000000083872ca */ /* 0x000fe200000e0000 */
[----:B------:R-:W-:Y:S01]  /*8420*/  UMOV UR57, 0x40000040 ;  /* 0x4000004000397882 */ /* 0x000fe20000000000 */
[----:B------:R-:W-:Y:S02]  /*8430*/  WARPGROUP.DEPBAR.LE gsb0, 0x0 ;  /* 0x00008000000079c5 */ /* 0x000fe40000010000 */
[----:B------:R-:W-:-:S09]  /*8440*/  WARPGROUP.ARRIVE ;  /* 0x00000000000079c5 */ /* 0x000fd20000000000 */
        /* <DEDUP_REMOVED lines=18> */
[----:B------:R-:W-:Y:S01]  /*8570*/  VIADD R8, R217, 0x480 ;  /* 0x00000480d9087836 */ /* 0x000fe20000000000 */
[----:B------:R-:W-:Y:S02]  /*8580*/  WARPGROUP.DEPBAR.LE gsb0, 0x0 ;  /* 0x00008000000079c5 */ /* 0x000fe40000010000 */
[----:B------:R-:W-:-:S06]  /*8590*/  WARPGROUP.ARRIVE ;  /* 0x00000000000079c5 */ /* 0x000fcc0000000000 */
[----:B------:R-:W-:Y:S01]  /*85a0*/  HGMMA.64x16x16.F32.BF16 R208, gdesc[UR56].tnspA.tnspB, R208, gsb0 ;  /* 0x6020000038d079f0 */ /* 0x000fe200080018d0 */
        /* <DEDUP_REMOVED lines=52> */
[----:B------:R-:W-:Y:S02]  /*88f0*/  R2UR UR20, R217 ;  /* 0x00000000d91472ca */ /* 0x000fe400000e0000 */
[----:B------:R-:W-:Y:S02]  /*8900*/  WARPGROUP.DEPBAR.LE gsb0, 0x0 ;  /* 0x00008000000079c5 */ /* 0x000fe40000010000 */
[----:B------:R-:W-:-:S09]  /*8910*/  WARPGROUP.ARRIVE ;  /* 0x00000000000079c5 */ /* 0x000fd20000000000 */
[----:B------:R-:W-:Y:S01]  /*8920*/  HGMMA.64x16x16.F32.BF16 R144, gdesc[UR20].tnspA.tnspB, R144, gsb0 ;  /* 0x60200000149079f0 */ /* 0x000fe20008001890 */
[----:B------:R-:W-:Y:S01]  /*8930*/  UMOV UR8, UR20 ;  /* 0x0000001400087c82 */ /* 0x000fe20008000000 */
[----:B------:R-:W-:Y:S01]  /*8940*/  UMOV UR9, UR21 ;  /* 0x0000001500097c82 */ /* 0x000fe20008000000 */
[----:B------:R-:W-:Y:S01]  /*8950*/  R2UR UR47, R9 ;  /* 0x00000000092f72ca */ /* 0x000fe200000e0000 */
[----:B------:R-:W-:Y:S02]  /*8960*/  WARPGROUP.DEPBAR.LE gsb0, 0x0 ;  /* 0x00008000000079c5 */ /* 0x000fe40000010000 */
[----:B------:R-:W-:-:S06]  /*8970*/  WARPGROUP.ARRIVE ;  /* 0x00000000000079c5 */ /* 0x000fcc0000000000 */
[----:B------:R-:W-:Y:S01]  /*8980*/  HGMMA.64x16x16.F32.BF16 R160, gdesc[UR8].tnspA.tnspB, R160, gsb0 ;  /* 0x6020000008a079f0 */ /* 0x000fe200080018a0 */
[----:B------:R-:W-:Y:S01]  /*8990*/  IMAD.SHL.U32 R9, R3, 0x4000, RZ ;  /* 0x0000400003097824 */ /* 0x000fe200078e00ff */
[----:B------:R-:W-:-:S04]  /*89a0*/  R2UR UR40, R20 ;  /* 0x00000000142872ca */ /* 0x000fc800000e0000 */
[----:B------:R-:W-:-:S04]  /*89b0*/  IADD3 R20, P1, R9, R234, RZ ;  /* 0x000000ea09147210 */ /* 0x000fc80007f3e0ff */
[----:B------:R-:W-:Y:S02]  /*89c0*/  LEA.HI.X.SX32 R9, R9, R224, 0x1, P1 ;  /* 0x000000e009097211 */ /* 0x000fe400008f0eff */
[----:B------:R-:W-:Y:S01]  /*89d0*/  LEA R8, P1, R20, UR4, 0x2 ;  /* 0x0000000414087c11 */ /* 0x000fe2000f8210ff */
[----:B------:R-:W-:-:S03]  /*89e0*/  UMOV UR4, UR20 ;  /* 0x0000001400047c82 */ /* 0x000fc60008000000 */
[----:B------:R-:W-:Y:S01]  /*89f0*/  LEA.HI.X R9, R20, UR5, R9, 0x2, P1 ;  /* 0x0000000514097c11 */ /* 0x000fe200088f1409 */
[----:B------:R-:W-:Y:S01]  /*8a00*/  UMOV UR5, UR21 ;  /* 0x0000001500057c82 */ /* 0x000fe20008000000 */
[----:B------:R-:W-:Y:S01]  /*8a10*/  UMOV UR12, UR20 ;  /* 0x00000014000c7c82 */ /* 0x000fe20008000000 */
[----:B------:R-:W-:Y:S01]  /*8a20*/  UMOV UR13, UR21 ;  /* 0x00000015000d7c82 */ /* 0x000fe20008000000 */
[----:B------:R-:W-:Y:S01]  /*8a30*/  UMOV UR16, UR20 ;  /* 0x0000001400107c82 */ /* 0x000fe20008000000 */
[----:B------:R-:W-:Y:S01]  /*8a40*/  UMOV UR17, UR21 ;  /* 0x0000001500117c82 */ /* 0x000fe20008000000 */
[----:B------:R-:W-:Y:S01]  /*8a50*/  VIADD R216, R216, 0xffff0000 ;  /* 0xffff0000d8d87836 */ /* 0x000fe20000000000 */
[----:B------:R1:W-:Y:S01]  /*8a60*/  REDG.E.ADD.F32x4.FTZ.RN.STRONG.GPU desc[UR46][R8.64], R24 ;  /* 0x00000018080079a6 */ /* 0x0003e2000c10f7ae */
[----:B------:R-:W-:Y:S02]  /*8a70*/  WARPGROUP.DEPBAR.LE gsb0, 0x0 ;  /* 0x00008000000079c5 */ /* 0x000fe40000010000 */
[----:B------:R-:W-:Y:S01]  /*8a80*/  WARPGROUP.ARRIVE ;  /* 0x00000000000079c5 */ /* 0x000fe20000000000 */
[----:B------:R-:W-:Y:S01]  /*8a90*/  SHF.R.U32.HI R216, RZ, 0x4, R216 ;  /* 0x00000004ffd87819 */ /* 0x000fe200000116d8 */
[----:B------:R-:W-:Y:S01]  /*8aa0*/  UMOV UR55, 0x40 ;  /* 0x0000004000377882 */ /* 0x000fe20000000000 */
[----:B-1----:R-:W-:Y:S01]  /*8ab0*/  LOP3.LUT R24, R22, 0x80000, RZ, 0xfc, !PT ;  /* 0x0008000016187812 */ /* 0x002fe200078efcff */
[----:B------:R-:W-:Y:S01]  /*8ac0*/  UMOV UR53, 0x40000040 ;  /* 0x4000004000357882 */ /* 0x000fe20000000000 */
[----:B------:R-:W-:Y:S01]  /*8ad0*/  UMOV UR59, 0x40 ;  /* 0x00000040003b7882 */ /* 0x000fe20000000000 */
[----:B------:R-:W-:Y:S01]  /*8ae0*/  HGMMA.64x16x16.F32.BF16 R176, gdesc[UR4].tnspA.tnspB, R176, gsb0 ;  /* 0x6020000004b079f0 */ /* 0x000fe200080018b0 */
        /* <DEDUP_REMOVED lines=9> */
[----:B------:R1:W-:Y:S01]  /*8b80*/  REDG.E.ADD.F32x4.FTZ.RN.STRONG.GPU desc[UR46][R8.64+0x800], R28 ;  /* 0x0008001c080079a6 */ /* 0x0003e2000c10f7ae */
[----:B------:R-:W-:-:S02]  /*8b90*/  WARPGROUP.DEPBAR.LE gsb0, 0x0 ;  /* 0x00008000000079c5 */ /* 0x000fc40000010000 */
[----:B------:R-:W-:Y:S01]  /*8ba0*/  WARPGROUP.ARRIVE ;  /* 0x00000000000079c5 */ /* 0x000fe20000000000 */
[----:B------:R-:W-:Y:S02]  /*8bb0*/  LOP3.LUT R237, R216, 0x3fff, RZ, 0xc0, !PT ;  /* 0x00003fffd8ed7812 */ /* 0x000fe400078ec0ff */
[C---:B------:R-:W-:Y:S01]  /*8bc0*/  R2UR UR54, R24.reuse ;  /* 0x00000000183672ca */ /* 0x040fe200000e0000 */
[----:B------:R-:W-:Y:S01]  /*8bd0*/  VIADD R20, R24, 0x80 ;  /* 0x0000008018147836 */ /* 0x000fe20000000000 */
[----:B------:R-:W-:Y:S01]  /*8be0*/  UMOV UR57, UR53 ;  /* 0x0000003500397c82 */ /* 0x000fe20008000000 */
[----:B------:R-:W-:Y:S01]  /*8bf0*/  HGMMA.64x16x16.F32.BF16 R192, gdesc[UR12].tnspA.tnspB, R192, gsb0 ;  /* 0x602000000cc079f0 */ /* 0x000fe200080018c0 */
[----:B------:R-:W-:Y:S01]  /*8c00*/  IMAD R237, R2, 0x800, R237 ;  /* 0x0000080002ed7824 */ /* 0x000fe200078e02ed */
[----:B------:R-:W-:Y:S01]  /*8c10*/  UMOV UR9, UR53 ;  /* 0x0000003500097c82 */ /* 0x000fe20008000000 */
[----:B------:R-:W-:Y:S02]  /*8c20*/  VIADD R25, R24, 0x200 ;  /* 0x0000020018197836 */ /* 0x000fe40000000000 */
[----:B------:R-:W-:-:S02]  /*8c30*/  IMAD.U32 R217, RZ, RZ, UR11 ;  /* 0x0000000bffd97e24 */ /* 0x000fc4000f8e00ff */
[----:B------:R-:W-:Y:S01]  /*8c40*/  VIADD R26, R24, 0x10 ;  /* 0x00000010181a7836 */ /* 0x000fe20000000000 */
[----:B------:R-:W-:Y:S01]  /*8c50*/  UMOV UR37, UR25 ;  /* 0x0000001900257c82 */ /* 0x000fe20008000000 */
[----:B------:R-:W-:Y:S01]  /*8c60*/  UMOV UR33, UR25 ;  /* 0x0000001900217c82 */ /* 0x000fe20008000000 */
[----:B------:R-:W-:Y:S01]  /*8c70*/  UMOV UR29, UR25 ;  /* 0x00000019001d7c82 */ /* 0x000fe20008000000 */
[----:B------:R-:W-:Y:S01]  /*8c80*/  UMOV UR7, 0x40 ;  /* 0x0000004000077882 */ /* 0x000fe20000000000 */
[----:B------:R1:W-:Y:S01]  /*8c90*/  REDG.E.ADD.F32x4.FTZ.RN.STRONG.GPU desc[UR46][R8.64+0x1000], R32 ;  /* 0x00100020080079a6 */ /* 0x0003e2000c10f7ae */
[----:B------:R-:W-:Y:S02]  /*8ca0*/  WARPGROUP.DEPBAR.LE gsb0, 0x0 ;  /* 0x00008000000079c5 */ /* 0x000fe40000010000 */
[----:B------:R-:W-:Y:S01]  /*8cb0*/  WARPGROUP.ARRIVE ;  /* 0x00000000000079c5 */ /* 0x000fe20000000000 */
[----:B------:R-:W-:Y:S02]  /*8cc0*/  R2UR UR52, R237 ;  /* 0x00000000ed3472ca */ /* 0x000fe400000e0000 */
[----:B------:R-:W-:Y:S01]  /*8cd0*/  R2UR UR24, R20 ;  /* 0x00000000141872ca */ /* 0x000fe200000e0000 */
[----:B------:R-:W-:Y:S01]  /*8ce0*/  UMOV UR13, UR53 ;  /* 0x00000035000d7c82 */ /* 0x000fe20008000000 */
[----:B------:R-:W-:Y:S01]  /*8cf0*/  UMOV UR15, 0x40 ;  /* 0x00000040000f7882 */ /* 0x000fe20000000000 */
[----:B------:R-:W-:Y:S01]  /*8d00*/  HGMMA.64x16x16.F32.BF16 R208, gdesc[UR16].tnspA.tnspB, R208, gsb0 ;  /* 0x6020000010d079f0 */ /* 0x000fe200080018d0 */
[----:B------:R-:W-:Y:S01]  /*8d10*/  R2UR UR50, R26 ;  /* 0x000000001a3272ca */ /* 0x000fe200000e0000 */
[----:B------:R1:W-:Y:S01]  /*8d20*/  REDG.E.ADD.F32x4.FTZ.RN.STRONG.GPU desc[UR46][R8.64+0x1800], R36 ;  /* 0x00180024080079a6 */ /* 0x0003e2000c10f7ae */
[----:B------:R-:W-:-:S02]  /*8d30*/  WARPGROUP.DEPBAR.LE gsb0, 0x0 ;  /* 0x00008000000079c5 */ /* 0x000fc40000010000 */
[----:B------:R-:W-:-:S03]  /*8d40*/  WARPGROUP.ARRIVE ;  /* 0x00000000000079c5 */ /* 0x000fc60000000000 */
[----:B------:R-:W-:Y:S02]  /*8d50*/  UMOV UR56, UR52 ;  /* 0x0000003400387c82 */ /* 0x000fe40008000000 */
[----:B------:R-:W-:Y:S01]  /*8d60*/  UMOV UR58, UR24 ;  /* 0x00000018003a7c82 */ /* 0x000fe20008000000 */
[C---:B------:R-:W-:Y:S01]  /*8d70*/  VIADD R20, R24.reuse, 0x100 ;  /* 0x0000010018147836 */ /* 0x040fe20000000000 */
[----:B------:R-:W-:Y:S01]  /*8d80*/  UMOV UR12, UR52 ;  /* 0x00000034000c7c82 */ /* 0x000fe20008000000 */
[----:B------:R-:W-:Y:S01]  /*8d90*/  VIADD R26, R24, 0x90 ;  /* 0x00000090181a7836 */ /* 0x000fe20000000000 */
[----:B------:R-:W-:Y:S01]  /*8da0*/  HGMMA.64x16x16.F32.BF16 R56, gdesc[UR52].tnspA.tnspB, R56, gsb0 ;  /* 0x60200000343879f0 */ /* 0x000fe20008001838 */
[----:B------:R-:W-:Y:S01]  /*8db0*/  UMOV UR19, 0x40 ;  /* 0x0000004000137882 */ /* 0x000fe20000000000 */
[----:B------:R-:W-:Y:S01]  /*8dc0*/  IMAD.U32 R23, RZ, RZ, UR15 ;  /* 0x0000000fff177e24 */ /* 0x000fe2000f8e00ff */
[----:B------:R-:W-:Y:S01]  /*8dd0*/  R2UR UR45, R7 ;  /* 0x00000000072d72ca */ /* 0x000fe200000e0000 */
[----:B------:R1:W-:Y:S01]  /*8de0*/  REDG.E.ADD.F32x4.FTZ.RN.STRONG.GPU desc[UR46][R8.64+0x2000], R40 ;  /* 0x00200028080079a6 */ /* 0x0003e2000c10f7ae */
[----:B------:R-:W-:-:S02]  /*8df0*/  WARPGROUP.DEPBAR.LE gsb0, 0x0 ;  /* 0x00008000000079c5 */ /* 0x000fc40000010000 */
[----:B------:R-:W-:Y:S01]  /*8e00*/  WARPGROUP.ARRIVE ;  /* 0x00000000000079c5 */ /* 0x000fe20000000000 */
[----:B------:R-:W-:Y:S01]  /*8e10*/  R2UR UR8, R20 ;  /* 0x00000000140872ca */ /* 0x000fe200000e0000 */
[----:B------:R-:W-:Y:S01]  /*8e20*/  IMAD.U32 R7, RZ, RZ, UR43 ;  /* 0x0000002bff077e24 */ /* 0x000fe2000f8e00ff */
[----:B------:R1:W-:Y:S03]  /*8e30*/  REDG.E.ADD.F32x4.FTZ.RN.STRONG.GPU desc[UR46][R8.64+0x2800], R44 ;  /* 0x0028002c080079a6 */ /* 0x0003e6000c10f7ae */
[----:B------:R-:W-:Y:S08]  /*8e40*/  HGMMA.64x16x16.F32.BF16 R64, gdesc[UR56].tnspA.tnspB, R64, gsb0 ;  /* 0x60200000384079f0 */ /* 0x000ff00008001840 */
[----:B------:R-:W-:Y:S01]  /*8e50*/  UMOV UR14, UR8 ;  /* 0x00000008000e7c82 */ /* 0x000fe20008000000 */
[----:B------:R-:W-:Y:S01]  /*8e60*/  VIADD R20, R24, 0x180 ;  /* 0x0000018018147836 */ /* 0x000fe20000000000 */
[----:B------:R-:W-:Y:S01]  /*8e70*/  R2UR UR43, R21 ;  /* 0x00000000152b72ca */ /* 0x000fe200000e0000 */
[----:B------:R1:W-:Y:S01]  /*8e80*/  REDG.E.ADD.F32x4.FTZ.RN.STRONG.GPU desc[UR46][R8.64+0x3000], R48 ;  /* 0x00300030080079a6 */ /* 0x0003e2000c10f7ae */
[----:B------:R-:W-:-:S02]  /*8e90*/  WARPGROUP.DEPBAR.LE gsb0, 0x0 ;  /* 0x00008000000079c5 */ /* 0x000fc40000010000 */
[----:B------:R-:W-:Y:S01]  /*8ea0*/  WARPGROUP.ARRIVE ;  /* 0x00000000000079c5 */ /* 0x000fe20000000000 */
[----:B------:R-:W-:Y:S01]  /*8eb0*/  R2UR UR4, R20 ;  /* 0x00000000140472ca */ /* 0x000fe200000e0000 */
[----:B------:R-:W-:Y:S01]  /*8ec0*/  UMOV UR8, UR52 ;  /* 0x0000003400087c82 */ /* 0x000fe20008000000 */
[----:B------:R-:W-:Y:S01]  /*8ed0*/  IMAD.U32 R22, RZ, RZ, UR14 ;  /* 0x0000000eff167e24 */ /* 0x000fe2000f8e00ff */
[----:B------:R1:W-:Y:S02]  /*8ee0*/  REDG.E.ADD.F32x4.FTZ.RN.STRONG.GPU desc[UR46][R8.64+0x3800], R52 ;  /* 0x00380034080079a6 */ /* 0x0003e4000c10f7ae */
[----:B------:R-:W-:Y:S08]  /*8ef0*/  HGMMA.64x16x16.F32.BF16 R72, gdesc[UR12].tnspA.tnspB, R72, gsb0 ;  /* 0x602000000c4879f0 */ /* 0x000ff00008001848 */
[----:B------:R-:W-:Y:S01]  /*8f00*/  UMOV UR10, UR4 ;  /* 0x00000004000a7c82 */ /* 0x000fe20008000000 */
[----:B------:R-:W-:-:S02]  /*8f10*/  WARPGROUP.DEPBAR.LE gsb0, 0x0 ;  /* 0x00008000000079c5 */ /* 0x000fc40000010000 */
[----:B------:R-:W-:-:S06]  /*8f20*/  WARPGROUP.ARRIVE ;  /* 0x00000000000079c5 */ /* 0x000fcc0000000000 */
[----:B------:R-:W-:Y:S01]  /*8f30*/  HGMMA.64x16x16.F32.BF16 R80, gdesc[UR8].tnspA.tnspB, R80, gsb0 ;  /* 0x60200000085079f0 */ /* 0x000fe20008001850 */
[----:B------:R-:W-:Y:S01]  /*8f40*/  R2UR UR4, R25 ;  /* 0x00000000190472ca */ /* 0x000fe200000e0000 */
[----:B------:R-:W-:Y:S01]  /*8f50*/  IMAD.U32 R216, RZ, RZ, UR10 ;  /* 0x0000000affd87e24 */ /* 0x000fe2000f8e00ff */
[----:B------:R-:W-:Y:S01]  /*8f60*/  UMOV UR8, UR52 ;  /* 0x0000003400087c82 */ /* 0x000fe20008000000 */
[----:B------:R-:W-:Y:S01]  /*8f70*/  UMOV UR9, UR53 ;  /* 0x0000003500097c82 */ /* 0x000fe20008000000 */
[----:B------:R-:W-:-:S09]  /*8f80*/  UMOV UR11, 0x40 ;  /* 0x00000040000b7882 */ /* 0x000fd20000000000 */
[----:B------:R-:W-:Y:S01]  /*8f90*/  UMOV UR10, UR4 ;  /* 0x00000004000a7c82 */ /* 0x000fe20008000000 */
[----:B------:R-:W-:Y:S02]  /*8fa0*/  WARPGROUP.DEPBAR.LE gsb0, 0x0 ;  /* 0x00008000000079c5 */ /* 0x000fe40000010000 */
[----:B------:R-:W-:-:S06]  /*8fb0*/  WARPGROUP.ARRIVE ;  /* 0x00000000000079c5 */ /* 0x000fcc0000000000 */
[----:B------:R-:W-:Y:S01]  /*8fc0*/  HGMMA.64x16x16.F32.BF16 R88, gdesc[UR8].tnspA.tnspB, R88, gsb0 ;  /* 0x60200000085879f0 */ /* 0x000fe20008001858 */
[----:B------:R-:W-:-:S05]  /*8fd0*/  VIADD R25, R237, 0x80 ;  /* 0x00000080ed197836 */ /* 0x000fca0000000000 */
[----:B------:R-:W-:Y:S01]  /*8fe0*/  R2UR UR48, R25 ;  /* 0x00000000193072ca */ /* 0x000fe200000e0000 */
[----:B------:R-:W-:Y:S02]  /*8ff0*/  WARPGROUP.DEPBAR.LE gsb0, 0x0 ;  /* 0x00008000000079c5 */ /* 0x000fe40000010000 */
[----:B------:R-:W-:-:S10]  /*9000*/  WARPGROUP.ARRIVE ;  /* 0x00000000000079c5 */ /* 0x000fd40000000000 */
        /* <DEDUP_REMOVED lines=65> */
[----:B------:R-:W-:Y:S02]  /*9420*/  WARPGROUP.DEPBAR.LE gsb0, 0x0 ;  /* 0x00008000000079c5 */ /* 0x000fe40000010000 */
[----:B------:R-:W-:-:S09]  /*9430*/  WARPGROUP.ARRIVE ;  /* 0x00000000000079c5 */ /* 0x000fd20000000000 */
        /* <DEDUP_REMOVED lines=13> */
[----:B------:R-:W-:Y:S02]  /*9510*/  VIADD R26, R24, 0x30 ;  /* 0x00000030181a7836 */ /* 0x000fe40000000000 */
[----:B------:R-:W-:-:S03]  /*9520*/  VIADD R25, R237, 0x180 ;  /* 0x00000180ed197836 */ /* 0x000fc60000000000 */
[----:B------:R-:W-:Y:S02]  /*9530*/  R2UR UR6, R26 ;  /* 0x000000001a0672ca */ /* 0x000fe400000e0000 */
[----:B------:R-:W-:Y:S01]  /*9540*/  R2UR UR4, R25 ;  /* 0x00000000190472ca */ /* 0x000fe200000e0000 */
[----:B------:R-:W-:Y:S01]  /*9550*/  UMOV UR5, 0x40000040 ;  /* 0x4000004000057882 */ /* 0x000fe20000000000 */
[----:B------:R-:W-:Y:S02]  /*9560*/  WARPGROUP.DEPBAR.LE gsb0, 0x0 ;  /* 0x00008000000079c5 */ /* 0x000fe40000010000 */
[----:B------:R-:W-:-:S09]  /*9570*/  WARPGROUP.ARRIVE ;  /* 0x00000000000079c5 */ /* 0x000fd20000000000 */
        /* <DEDUP_REMOVED lines=34> */
[----:B------:R-:W-:Y:S02]  /*97a0*/  IMAD.U32 R20, RZ, RZ, UR58 ;  /* 0x0000003aff147e24 */ /* 0x000fe4000f8e00ff */
[----:B------:R-:W-:Y:S01]  /*97b0*/  IMAD.U32 R21, RZ, RZ, UR59 ;  /* 0x0000003bff157e24 */ /* 0x000fe2000f8e00ff */
[----:B------:R-:W-:Y:S02]  /*97c0*/  WARPGROUP.DEPBAR.LE gsb0, 0x0 ;  /* 0x00008000000079c5 */ /* 0x000fe40000010000 */
[----:B-1----:R-:W-:Y:S05]  /*97d0*/  @!P0 BRA `(.L_x_708) ;  /* 0x0000000000048947 */ /* 0x002fea0003800000 */
[----:B------:R-:W-:Y:S01]  /*97e0*/  BPT.TRAP 0x1 ;  /* 0x000000040000795c */ /* 0x000fe20000300000 */
.L_x_708:
        /* <DEDUP_REMOVED lines=61> */
[----:B------:R1:W-:Y:S01]  /*9bc0*/  REDG.E.ADD.F32x4.FTZ.RN.STRONG.GPU desc[UR46][R8.64+0x4800], R28 ;  /* 0x0048001c080079a6 */ /* 0x0003e2000c10f7ae */
[----:B------:R-:W-:Y:S02]  /*9bd0*/  WARPGROUP.DEPBAR.LE gsb0, 0x0 ;  /* 0x00008000000079c5 */ /* 0x000fe40000010000 */
        /* <DEDUP_REMOVED lines=19> */
[----:B------:R-:W-:Y:S02]  /*9d10*/  UMOV UR32, UR24 ;  /* 0x0000001800207c82 */ /* 0x000fe40008000000 */
        /* <DEDUP_REMOVED lines=74> */
.L_x_709:
[----:B------:R-:W-:Y:S01]  /*a1c0*/  VIADD R3, R3, 0x1 ;  /* 0x0000000103037836 */ /* 0x000fe20000000000 */
[----:B------:R-:W-:Y:S01]  /*a1d0*/  LOP3.LUT R230, R230, 0x1, RZ, 0x3c, !PT ;  /* 0x00000001e6e67812 */ /* 0x000fe200078e3cff */
        /* <DEDUP_REMOVED lines=92> */
.L_x_697:
        /* <DEDUP_REMOVED lines=23> */
.L_x_712:
        /* <DEDUP_REMOVED lines=20> */
.L_x_713:
        /* <DEDUP_REMOVED lines=18> */
.L_x_714:
        /* <DEDUP_REMOVED lines=18> */
.L_x_715:
        /* <DEDUP_REMOVED lines=138> */
[----:B------:R-:W-:Y:S01]  /*b530*/  ULDC.64 UR6, c[0x0][0x198] ;  /* 0x0000660000067ab9 */ /* 0x000fe20000000a00 */
[----:B------:R-:W-:Y:S02]  /*b540*/  UIADD3 UR40, UR37, 0xa000, URZ ;  /* 0x0000a00025287890 */ /* 0x000fe4000fffe03f */
[----:B------:R-:W-:Y:S02]  /*b550*/  UIADD3 UR4, UP0, UR6, 0x770, URZ ;  /* 0x0000077006047890 */ /* 0x000fe4000ff1e03f */
[----:B------:R-:W-:Y:S02]  /*b560*/  UIMAD UR42, UR45, 0x50, URZ ;  /* 0x000000502d2a78a4 */ /* 0x000fe4000f8e023f */
[----:B------:R-:W-:Y:S02]  /*b570*/  UIADD3.X UR5, URZ, UR7, URZ, UP0, !UPT ;  /* 0x000000073f057290 */ /* 0x000fe400087fe43f */
[----:B------:R-:W-:Y:S02]  /*b580*/  UIADD3 UR32, UR37, 0xc800, URZ ;  /* 0x0000c80025207890 */ /* 0x000fe4000fffe03f */
[----:B------:R-:W-:-:S02]  /*b590*/  UIADD3 UR16, UR37, 0xf000, URZ ;  /* 0x0000f00025107890 */ /* 0x000fc4000fffe03f */
[----:B------:R-:W-:Y:S02]  /*b5a0*/  UIADD3 UR8, UR37, 0x11800, URZ ;  /* 0x0001180025087890 */ /* 0x000fe4000fffe03f */
[----:B------:R-:W-:Y:S01]  /*b5b0*/  UIADD3 UR6, UP0, UR6, 0x670, URZ ;  /* 0x0000067006067890 */ /* 0x000fe2000ff1e03f */
[----:B------:R-:W-:Y:S01]  /*b5c0*/  UMOV UR41, URZ ;  /* 0x0000003f00297c82 */ /* 0x000fe20008000000 */
[----:B------:R-:W-:Y:S01]  /*b5d0*/  UMOV UR33, 0x40 ;  /* 0x0000004000217882 */ /* 0x000fe20000000000 */
[----:B------:R-:W-:Y:S01]  /*b5e0*/  UMOV UR35, UR43 ;  /* 0x0000002b00237c82 */ /* 0x000fe20008000000 */
[----:B------:R-:W-:Y:S01]  /*b5f0*/  UMOV UR36, UR44 ;  /* 0x0000002c00247c82 */ /* 0x000fe20008000000 */
[----:B------:R-:W-:Y:S01]  /*b600*/  UMOV UR34, UR42 ;  /* 0x0000002a00227c82 */ /* 0x000fe20008000000 */
[----:B------:R-:W-:Y:S01]  /*b610*/  UMOV UR17, 0x80 ;  /* 0x0000008000117882 */ /* 0x000fe20000000000 */
[----:B------:R-:W-:Y:S01]  /*b620*/  UMOV UR19, UR43 ;  /* 0x0000002b00137c82 */ /* 0x000fe20008000000 */
[----:B------:R-:W-:Y:S01]  /*b630*/  UMOV UR20, UR44 ;  /* 0x0000002c00147c82 */ /* 0x000fe20008000000 */
[----:B------:R1:W-:Y:S01]  /*b640*/  UTMASTG.4D [UR40], [UR4] ;  /* 0x00000028040073b5 */ /* 0x0003e20008018000 */
[----:B------:R-:W-:Y:S01]  /*b650*/  UMOV UR18, UR42 ;  /* 0x0000002a00127c82 */ /* 0x000fe20008000000 */
[----:B------:R-:W-:Y:S01]  /*b660*/  UMOV UR9, 0xc0 ;  /* 0x000000c000097882 */ /* 0x000fe20000000000 */
[----:B------:R-:W-:Y:S01]  /*b670*/  UMOV UR11, UR43 ;  /* 0x0000002b000b7c82 */ /* 0x000fe20008000000 */
[----:B------:R-:W-:Y:S01]  /*b680*/  UMOV UR12, UR44 ;  /* 0x0000002c000c7c82 */ /* 0x000fe20008000000 */
[----:B------:R-:W-:Y:S01]  /*b690*/  UMOV UR10, UR42 ;  /* 0x0000002a000a7c82 */ /* 0x000fe20008000000 */
[----:B------:R-:W-:Y:S01]  /*b6a0*/  UIADD3.X UR7, URZ, UR7, URZ, UP0, !UPT ;  /* 0x000000073f077290 */ /* 0x000fe200087fe43f */
[----:B------:R-:W-:Y:S01]  /*b6b0*/  UTMASTG.4D [UR32], [UR4] ;  /* 0x00000020040073b5 */ /* 0x000fe20008018000 */
[----:B------:R-:W-:Y:S01]  /*b6c0*/  UIADD3 UR24, UR37, 0x2800, URZ ;  /* 0x0000280025187890 */ /* 0x000fe2000fffe03f */
[----:B------:R-:W-:Y:S01]  /*b6d0*/  UMOV UR25, 0x40 ;  /* 0x0000004000197882 */ /* 0x000fe20000000000 */
[----:B------:R-:W-:Y:S01]  /*b6e0*/  UMOV UR27, UR43 ;  /* 0x0000002b001b7c82 */ /* 0x000fe20008000000 */
[----:B------:R-:W-:Y:S01]  /*b6f0*/  UMOV UR28, UR44 ;  /* 0x0000002c001c7c82 */ /* 0x000fe20008000000 */
[----:B------:R-:W-:Y:S01]  /*b700*/  UMOV UR26, UR42 ;  /* 0x0000002a001a7c82 */ /* 0x000fe20008000000 */
[----:B------:R3:W-:Y:S01]  /*b710*/  UTMASTG.4D [UR16], [UR4] ;  /* 0x00000010040073b5 */ /* 0x0007e20008018000 */
[----:B-1----:R-:W-:Y:S01]  /*b720*/  UMOV UR40, UR37 ;  /* 0x0000002500287c82 */ /* 0x002fe20008000000 */
[----:B------:R1:W-:Y:S01]  /*b730*/  UTMASTG.4D [UR8], [UR4] ;  /* 0x00000008040073b5 */ /* 0x0003e20008018000 */
[----:B------:R4:W-:Y:S01]  /*b740*/  UTMASTG.4D [UR40], [UR6] ;  /* 0x00000028060073b5 */ /* 0x0009e20008018000 */
[----:B---3--:R-:W-:Y:S01]  /*b750*/  UIADD3 UR16, UR37, 0x5000, URZ ;  /* 0x0000500025107890 */ /* 0x008fe2000fffe03f */
[----:B------:R4:W-:Y:S01]  /*b760*/  UTMASTG.4D [UR24], [UR6] ;  /* 0x00000018060073b5 */ /* 0x0009e20008018000 */
[----:B-1----:R-:W-:-:S07]  /*b770*/  UIADD3 UR8, UR37, 0x7800, URZ ;  /* 0x0000780025087890 */ /* 0x002fce000fffe03f */
[----:B------:R4:W-:Y:S02]  /*b780*/  UTMASTG.4D [UR16], [UR6] ;  /* 0x00000010060073b5 */ /* 0x0009e40008018000 */
[----:B------:R4:W-:Y:S02]  /*b790*/  UTMASTG.4D [UR8], [UR6] ;  /* 0x00000008060073b5 */ /* 0x0009e40008018000 */
[----:B----4-:R0:W-:Y:S02]  /*b7a0*/  UTMACMDFLUSH ;  /* 0x00000000000079b7 */ /* 0x0101e40000000000 */
.L_x_717:
[----:B------:R-:W-:Y:S05]  /*b7b0*/  BSYNC B0 ;  /* 0x0000000000007941 */ /* 0x000fea0003800000 */
.L_x_716:
[----:B------:R-:W-:-:S04]  /*b7c0*/  DEPBAR.LE SB0, 0x0 ;  /* 0x000080000000791a */ /* 0x000fc80000000000 */
[----:B------:R-:W-:Y:S05]  /*b7d0*/  EXIT ;  /* 0x000000000000794d */ /* 0x000fea0003800000 */
.L_x_711:
[----:B------:R-:W2:Y:S01]  /*b7e0*/  S2R R0, SR_TID.X ;  /* 0x0000000000007919 */ /* 0x000ea20000002100 */
[----:B------:R-:W3:Y:S01]  /*b7f0*/  LDC.64 R2, c[0x0][0x820] ;  /* 0x00020800ff027b82 */ /* 0x000ee20000000a00 */
[----:B------:R-:W-:Y:S01]  /*b800*/  ULDC.64 UR4, c[0x0][0x808] ;  /* 0x0002020000047ab9 */ /* 0x000fe20000000a00 */
[----:B------:R-:W-:Y:S01]  /*b810*/  USHF.R.S32.HI UR8, URZ, 0x1f, UR43 ;  /* 0x0000001f3f087899 */ /* 0x000fe2000801142b */
[----:B------:R-:W-:Y:S01]  /*b820*/  IMAD.U32 R9, RZ, RZ, UR45 ;  /* 0x0000002dff097e24 */ /* 0x000fe2000f8e00ff */
[----:B------:R-:W-:Y:S01]  /*b830*/  UIMAD UR4, UR45, -0x50, UR4 ;  /* 0xffffffb02d0478a4 */ /* 0x000fe2000f8e0204 */
[----:B------:R-:W-:Y:S01]  /*b840*/  BSSY B0, `(.L_x_718) ;  /* 0x000002d000007945 */ /* 0x000fe20003800000 */
[----:B------:R-:W-:Y:S02]  /*b850*/  USHF.R.S32.HI UR9, URZ, 0x1f, UR44 ;  /* 0x0000001f3f097899 */ /* 0x000fe4000801142c */
[----:B------:R-:W4:Y:S08]  /*b860*/  LDC.64 R10, c[0x0][0x828] ;  /* 0x00020a00ff0a7b82 */ /* 0x000f300000000a00 */
[----:B-1----:R-:W1:Y:S08]  /*b870*/  LDC.64 R16, c[0x0][0x850] ;  /* 0x00021400ff107b82 */ /* 0x002e700000000a00 */
[----:B------:R-:W1:Y:S01]  /*b880*/  LDC.64 R18, c[0x0][0x858] ;  /* 0x00021600ff127b82 */ /* 0x000e620000000a00 */
[----:B--2---:R-:W-:-:S05]  /*b890*/  VIADD R5, R0, 0xffffff80 ;  /* 0xffffff8000057836 */ /* 0x004fca0000000000 */
[----:B------:R-:W-:-:S04]  /*b8a0*/  SHF.R.S32.HI R0, RZ, 0x1f, R5 ;  /* 0x0000001fff007819 */ /* 0x000fc80000011405 */
[----:B------:R-:W-:-:S04]  /*b8b0*/  LEA.HI R4, R0, R5, RZ, 0x5 ;  /* 0x0000000500047211 */ /* 0x000fc800078f28ff */
[----:B------:R-:W-:Y:S02]  /*b8c0*/  LOP3.LUT R0, R4, 0x1fffffe0, RZ, 0xc0, !PT ;  /* 0x1fffffe004007812 */ /* 0x000fe400078ec0ff */
[----:B------:R-:W-:-:S03]  /*b8d0*/  SHF.R.S32.HI R4, RZ, 0x5, R4 ;  /* 0x00000005ff047819 */ /* 0x000fc60000011404 */
[----:B------:R-:W-:Y:S01]  /*b8e0*/  IMAD.IADD R0, R5, 0x1, -R0 ;  /* 0x0000000105007824 */ /* 0x000fe200078e0a00 */
[C---:B------:R-:W-:Y:S01]  /*b8f0*/  ISETP.GE.AND P6, PT, R4.reuse, UR4, PT ;  /* 0x0000000404007c0c */ /* 0x040fe2000bfc6270 */
[----:B------:R-:W-:Y:S02]  /*b900*/  VIADD R5, R4, 0x8 ;  /* 0x0000000804057836 */ /* 0x000fe40000000000 */
[----:B------:R-:W-:Y:S02]  /*b910*/  IMAD.SHL.U32 R6, R0, 0x8, RZ ;  /* 0x0000000800067824 */ /* 0x000fe400078e00ff */
[----:B---3--:R-:W-:Y:S01]  /*b920*/  IMAD R0, R2, UR8, RZ ;  /* 0x0000000802007c24 */ /* 0x008fe2000f8e02ff */
[----:B------:R-:W-:Y:S01]  /*b930*/  ISETP.GE.AND P5, PT, R5, UR4, PT ;  /* 0x0000000405007c0c */ /* 0x000fe2000bfa6270 */
[----:B------:R-:W-:Y:S01]  /*b940*/  VIADD R8, R4, 0x10 ;  /* 0x0000001004087836 */ /* 0x000fe20000000000 */
[----:B------:R-:W-:Y:S01]  /*b950*/  SHF.R.S32.HI R7, RZ, 0x1f, R6 ;  /* 0x0000001fff077819 */ /* 0x000fe20000011406 */
[----:B------:R-:W-:Y:S01]  /*b960*/  IMAD R5, R3, UR43, R0 ;  /* 0x0000002b03057c24 */ /* 0x000fe2000f8e0200 */
[----:B------:R-:W-:Y:S01]  /*b970*/  ISETP.GE.OR P2, PT, R6, UR5, P6 ;  /* 0x0000000506007c0c */ /* 0x000fe2000b746670 */
[----:B------:R-:W-:Y:S01]  /*b980*/  VIADD R0, R4, 0x18 ;  /* 0x0000001804007836 */ /* 0x000fe20000000000 */
[----:B------:R-:W-:Y:S01]  /*b990*/  ISETP.GE.AND P4, PT, R8, UR4, PT ;  /* 0x0000000408007c0c */ /* 0x000fe2000bf86270 */
[----:B------:R-:W-:Y:S01]  /*b9a0*/  IMAD.WIDE.U32 R2, R2, UR43, R6 ;  /* 0x0000002b02027c25 */ /* 0x000fe2000f8e0006 */
[----:B------:R-:W-:-:S02]  /*b9b0*/  ISETP.GE.OR P1, PT, R6, UR5, P5 ;  /* 0x0000000506007c0c */ /* 0x000fc4000af26670 */
[----:B------:R-:W-:Y:S01]  /*b9c0*/  ISETP.GE.AND P3, PT, R0, UR4, PT ;  /* 0x0000000400007c0c */ /* 0x000fe2000bf66270 */
[----:B------:R-:W-:Y:S01]  /*b9d0*/  IMAD.IADD R3, R3, 0x1, R5 ;  /* 0x0000000103037824 */ /* 0x000fe200078e0205 */
[----:B------:R-:W-:Y:S01]  /*b9e0*/  SHF.R.S32.HI R5, RZ, 0x1f, R4 ;  /* 0x0000001fff057819 */ /* 0x000fe20000011404 */
[----:B----4-:R-:W-:Y:S02]  /*b9f0*/  IMAD R0, R10, UR9, RZ ;  /* 0x000000090a007c24 */ /* 0x010fe4000f8e02ff */
[----:B------:R-:W-:Y:S02]  /*ba00*/  VIADD R8, R4, 0x20 ;  /* 0x0000002004087836 */ /* 0x000fe40000000000 */
[----:B------:R-:W-:Y:S02]  /*ba10*/  IMAD R11, R11, UR44, R0 ;  /* 0x0000002c0b0b7c24 */ /* 0x000fe4000f8e0200 */
[----:B------:R-:W-:Y:S01]  /*ba20*/  IMAD.WIDE.U32 R14, R10, UR44, R2 ;  /* 0x0000002c0a0e7c25 */ /* 0x000fe2000f8e0002 */
[----:B------:R-:W-:-:S03]  /*ba30*/  ISETP.GE.AND P0, PT, R8, UR4, PT ;  /* 0x0000000408007c0c */ /* 0x000fc6000bf06270 */
[----:B------:R-:W-:-:S04]  /*ba40*/  IMAD.WIDE R2, R9, 0x50, R4 ;  /* 0x0000005009027825 */ /* 0x000fc800078e0204 */
[----:B------:R-:W-:Y:S01]  /*ba50*/  IMAD.IADD R11, R15, 0x1, R11 ;  /* 0x000000010f0b7824 */ /* 0x000fe200078e020b */
[----:B-1----:R-:W-:Y:S06]  /*ba60*/  @P2 BRA `(.L_x_719) ;  /* 0x0000000000282947 */ /* 0x002fec0003800000 */
        /* <DEDUP_REMOVED lines=10> */
.L_x_719:
[----:B------:R-:W-:Y:S05]  /*bb10*/  BSYNC B0 ;  /* 0x0000000000007941 */ /* 0x000fea0003800000 */
.L_x_718:
[----:B------:R-:W-:Y:S01]  /*bb20*/  BSSY B0, `(.L_x_720) ;  /* 0x0000010000007945 */ /* 0x000fe20003800000 */
[----:B------:R-:W-:-:S03]  /*bb30*/  ISETP.GE.OR P2, PT, R6, UR5, P4 ;  /* 0x0000000506007c0c */ /* 0x000fc6000a746670 */
[----:B------:R-:W-:Y:S10]  /*bb40*/  @P1 BRA `(.L_x_721) ;  /* 0x0000000000341947 */ /* 0x000ff40003800000 */
        /* <DEDUP_REMOVED lines=13> */
.L_x_721:
[----:B------:R-:W-:Y:S05]  /*bc20*/  BSYNC B0 ;  /* 0x0000000000007941 */ /* 0x000fea0003800000 */
.L_x_720:
[----:B------:R-:W-:Y:S01]  /*bc30*/  BSSY B0, `(.L_x_722) ;  /* 0x0000010000007945 */ /* 0x000fe20003800000 */
[----:B------:R-:W-:-:S03]  /*bc40*/  ISETP.GE.OR P1, PT, R6, UR5, P3 ;  /* 0x0000000506007c0c */ /* 0x000fc60009f26670 */
[----:B------:R-:W-:Y:S10]  /*bc50*/  @P2 BRA `(.L_x_723) ;  /* 0x0000000000342947 */ /* 0x000ff40003800000 */
[----:B-12---:R-:W-:Y:S01]  /*bc60*/  IADD3 R13, P2, R2, 0x10, RZ ;  /* 0x00000010020d7810 */ /* 0x006fe20007f5e0ff */
        /* <DEDUP_REMOVED lines=12> */
.L_x_723:
[----:B------:R-:W-:Y:S05]  /*bd30*/  BSYNC B0 ;  /* 0x0000000000007941 */ /* 0x000fea0003800000 */
.L_x_722:
[----:B------:R-:W-:Y:S01]  /*bd40*/  BSSY B0, `(.L_x_724) ;  /* 0x0000011000007945 */ /* 0x000fe20003800000 */
[----:B------:R-:W-:Y:S01]  /*bd50*/  ISETP.GE.OR P2, PT, R6, UR5, P0 ;  /* 0x0000000506007c0c */ /* 0x000fe20008746670 */
[----:B-123--:R-:W-:Y:S02]  /*bd60*/  VIADD R12, R4, 0x28 ;  /* 0x00000028040c7836 */ /* 0x00efe40000000000 */
[----:B------:R-:W-:Y:S10]  /*bd70*/  @P1 BRA `(.L_x_725) ;  /* 0x0000000000341947 */ /* 0x000ff40003800000 */
        /* <DEDUP_REMOVED lines=13> */
.L_x_725:
[----:B------:R-:W-:Y:S05]  /*be50*/  BSYNC B0 ;  /* 0x0000000000007941 */ /* 0x000fea0003800000 */
.L_x_724:
[----:B------:R-:W-:Y:S01]  /*be60*/  BSSY B0, `(.L_x_726) ;  /* 0x0000010000007945 */ /* 0x000fe20003800000 */
[----:B------:R-:W-:-:S03]  /*be70*/  ISETP.GE.AND P1, PT, R12, UR4, PT ;  /* 0x000000040c007c0c */ /* 0x000fc6000bf26270 */
        /* <DEDUP_REMOVED lines=14> */
.L_x_727:
[----:B------:R-:W-:Y:S05]  /*bf60*/  BSYNC B0 ;  /* 0x0000000000007941 */ /* 0x000fea0003800000 */
.L_x_726:
[----:B------:R-:W-:Y:S01]  /*bf70*/  ISETP.GE.OR P2, PT, R6, UR5, P1 ;  /* 0x0000000506007c0c */ /* 0x000fe20008f46670 */
[----:B------:R-:W-:Y:S01]  /*bf80*/  ULDC UR6, c[0x0][0x83c] ;  /* 0x00020f0000067ab9 */ /* 0x000fe20000000800 */
[----:B------:R-:W-:Y:S01]  /*bf90*/  BSSY B0, `(.L_x_728) ;  /* 0x0000010000007945 */ /* 0x000fe20003800000 */
[----:B--2---:R-:W-:-:S10]  /*bfa0*/  VIADD R12, R4, 0x30 ;  /* 0x00000030040c7836 */ /* 0x004fd40000000000 */
        /* <DEDUP_REMOVED lines=14> */
.L_x_729:
[----:B------:R-:W-:Y:S05]  /*c090*/  BSYNC B0 ;  /* 0x0000000000007941 */ /* 0x000fea0003800000 */
.L_x_728:
[----:B------:R-:W-:Y:S01]  /*c0a0*/  ISETP.GE.OR P3, PT, R6, UR6, P3 ;  /* 0x0000000606007c0c */ /* 0x000fe20009f66670 */
[----:B------:R-:W-:Y:S01]  /*c0b0*/  BSSY B0, `(.L_x_730) ;  /* 0x000001c000007945 */ /* 0x000fe20003800000 */
[----:B------:R-:W-:Y:S01]  /*c0c0*/  ISETP.GE.AND P2, PT, R12, UR4, PT ;  /* 0x000000040c007c0c */ /* 0x000fe2000bf46270 */
[----:B------:R-:W-:Y:S01]  /*c0d0*/  VIADD R12, R4, 0x38 ;  /* 0x00000038040c7836 */ /* 0x000fe20000000000 */
[----:B------:R-:W-:Y:S02]  /*c0e0*/  P2R R23, PR, RZ, 0x8 ;  /* 0x00000008ff177803 */ /* 0x000fe40000000000 */
[C---:B------:R-:W-:Y:S02]  /*c0f0*/  ISETP.GE.OR P3, PT, R6.reuse, UR5, P2 ;  /* 0x0000000506007c0c */ /* 0x040fe40009766670 */
[C---:B------:R-:W-:Y:S02]  /*c100*/  ISETP.GE.OR P6, PT, R6.reuse, UR6, P6 ;  /* 0x0000000606007c0c */ /* 0x040fe4000b7c6670 */
[----:B------:R-:W-:-:S02]  /*c110*/  ISETP.GE.OR P5, PT, R6, UR6, P5 ;  /* 0x0000000606007c0c */ /* 0x000fc4000afa6670 */
[C---:B------:R-:W-:Y:S02]  /*c120*/  ISETP.GE.OR P4, PT, R6.reuse, UR6, P4 ;  /* 0x0000000606007c0c */ /* 0x040fe4000a786670 */
[----:B-12---:R-:W-:Y:S02]  /*c130*/  P2R R20, PR, RZ, 0x40 ;  /* 0x00000040ff147803 */ /* 0x006fe40000000000 */
[----:B------:R-:W-:Y:S02]  /*c140*/  P2R R21, PR, RZ, 0x20 ;  /* 0x00000020ff157803 */ /* 0x000fe40000000000 */
[C---:B------:R-:W-:Y:S02]  /*c150*/  ISETP.GE.OR P0, PT, R6.reuse, UR6, P0 ;  /* 0x0000000606007c0c */ /* 0x040fe40008706670 */
[----:B------:R-:W-:Y:S02]  /*c160*/  P2R R22, PR, RZ, 0x10 ;  /* 0x00000010ff167803 */ /* 0x000fe40000000000 */
[----:B------:R-:W-:-:S02]  /*c170*/  ISETP.GE.OR P1, PT, R6, UR6, P1 ;  /* 0x0000000606007c0c */ /* 0x000fc40008f26670 */
[----:B------:R-:W-:Y:S01]  /*c180*/  ISETP.GE.OR P2, PT, R6, UR6, P2 ;  /* 0x0000000606007c0c */ /* 0x000fe20009746670 */
[----:B------:R-:W-:-:S12]  /*c190*/  @P3 BRA `(.L_x_731) ;  /* 0x0000000000343947 */ /* 0x000fd80003800000 */
        /* <DEDUP_REMOVED lines=13> */
.L_x_731:
[----:B------:R-:W-:Y:S05]  /*c270*/  BSYNC B0 ;  /* 0x0000000000007941 */ /* 0x000fea0003800000 */
.L_x_730:
[----:B------:R-:W-:Y:S01]  /*c280*/  ISETP.GE.AND P3, PT, R12, UR4, PT ;  /* 0x000000040c007c0c */ /* 0x000fe2000bf66270 */
[----:B------:R-:W-:Y:S01]  /*c290*/  IMAD R0, R16, UR8, RZ ;  /* 0x0000000810007c24 */ /* 0x000fe2000f8e02ff */
[----:B------:R-:W-:Y:S01]  /*c2a0*/  BSSY B0, `(.L_x_732) ;  /* 0x0000013000007945 */ /* 0x000fe20003800000 */
[----:B------:R-:W-:Y:S01]  /*c2b0*/  VIADD R12, R4, 0x40 ;  /* 0x00000040040c7836 */ /* 0x000fe20000000000 */
[C---:B------:R-:W-:Y:S01]  /*c2c0*/  ISETP.GE.OR P4, PT, R6.reuse, UR5, P3 ;  /* 0x0000000506007c0c */ /* 0x040fe20009f86670 */
[----:B------:R-:W-:Y:S01]  /*c2d0*/  IMAD R17, R17, UR43, R0 ;  /* 0x0000002b11117c24 */ /* 0x000fe2000f8e0200 */
[----:B------:R-:W-:-:S11]  /*c2e0*/  ISETP.GE.OR P3, PT, R6, UR6, P3 ;  /* 0x0000000606007c0c */ /* 0x000fd60009f66670 */
        /* <DEDUP_REMOVED lines=14> */
.L_x_733:
[----:B------:R-:W-:Y:S05]  /*c3d0*/  BSYNC B0 ;  /* 0x0000000000007941 */ /* 0x000fea0003800000 */
.L_x_732:
[----:B------:R-:W-:Y:S01]  /*c3e0*/  ISETP.GE.AND P4, PT, R12, UR4, PT ;  /* 0x000000040c007c0c */ /* 0x000fe2000bf86270 */
[----:B------:R-:W-:Y:S01]  /*c3f0*/  IMAD.WIDE.U32 R8, R16, UR43, R6 ;  /* 0x0000002b10087c25 */ /* 0x000fe2000f8e0006 */
[----:B------:R-:W-:Y:S02]  /*c400*/  BSSY B0, `(.L_x_734) ;  /* 0x0000013000007945 */ /* 0x000fe40003800000 */
[----:B------:R-:W-:Y:S01]  /*c410*/  ISETP.GE.OR P5, PT, R6, UR5, P4 ;  /* 0x0000000506007c0c */ /* 0x000fe2000a7a6670 */
[----:B------:R-:W-:Y:S01]  /*c420*/  VIADD R0, R4, 0x48 ;  /* 0x0000004804007836 */ /* 0x000fe20000000000 */
[----:B------:R-:W-:Y:S01]  /*c430*/  ISETP.GE.OR P4, PT, R6, UR6, P4 ;  /* 0x0000000606007c0c */ /* 0x000fe2000a786670 */
[----:B------:R-:W-:-:S10]  /*c440*/  IMAD.IADD R13, R9, 0x1, R17 ;  /* 0x00000001090d7824 */ /* 0x000fd400078e0211 */
        /* <DEDUP_REMOVED lines=14> */
.L_x_735:
[----:B------:R-:W-:Y:S05]  /*c530*/  BSYNC B0 ;  /* 0x0000000000007941 */ /* 0x000fea0003800000 */
.L_x_734:
[----:B------:R-:W-:Y:S01]  /*c540*/  ISETP.GE.AND P6, PT, R0, UR4, PT ;  /* 0x0000000400007c0c */ /* 0x000fe2000bfc6270 */
[----:B------:R-:W-:Y:S01]  /*c550*/  IMAD R0, R18, UR9, RZ ;  /* 0x0000000912007c24 */ /* 0x000fe2000f8e02ff */
[----:B------:R-:W-:Y:S01]  /*c560*/  BSSY B0, `(.L_x_736) ;  /* 0x0000014000007945 */ /* 0x000fe20003800000 */
[----:B------:R-:W-:Y:S01]  /*c570*/  IMAD.MOV.U32 R12, RZ, RZ, R8 ;  /* 0x000000ffff0c7224 */ /* 0x000fe200078e0008 */
[C---:B------:R-:W-:Y:S01]  /*c580*/  ISETP.GE.OR P5, PT, R6.reuse, UR5, P6 ;  /* 0x0000000506007c0c */ /* 0x040fe2000b7a6670 */
        /* <DEDUP_REMOVED lines=17> */
.L_x_737:
[----:B------:R-:W-:Y:S05]  /*c6a0*/  BSYNC B0 ;  /* 0x0000000000007941 */ /* 0x000fea0003800000 */
.L_x_736:
[----:B------:R-:W-:Y:S01]  /*c6b0*/  ISETP.NE.AND P5, PT, R20, RZ, PT ;  /* 0x000000ff1400720c */ /* 0x000fe20003fa5270 */
[----:B------:R-:W-:Y:S01]  /*c6c0*/  BSSY B0, `(.L_x_738) ;  /* 0x000000d000007945 */ /* 0x000fe20003800000 */
[----:B----4-:R-:W-:-:S11]  /*c6d0*/  IMAD.IADD R7, R13, 0x1, R9 ;  /* 0x000000010d077824 */ /* 0x010fd600078e0209 */
        /* <DEDUP_REMOVED lines=11> */
.L_x_739:
[----:B------:R-:W-:Y:S05]  /*c790*/  BSYNC B0 ;  /* 0x0000000000007941 */ /* 0x000fea0003800000 */
.L_x_738:
[----:B------:R-:W-:Y:S01]  /*c7a0*/  ISETP.NE.AND P5, PT, R21, RZ, PT ;  /* 0x000000ff1500720c */ /* 0x000fe20003fa5270 */
[----:B------:R-:W-:-:S12]  /*c7b0*/  BSSY B0, `(.L_x_740) ;  /* 0x000000f000007945 */ /* 0x000fd80003800000 */
[----:B------:R-:W-:Y:S05]  /*c7c0*/  @P5 BRA `(.L_x_741) ;  /* 0x0000000000345947 */ /* 0x000fea0003800000 */
[----:B----4-:R-:W-:Y:S01]  /*c7d0*/  IADD3 R9, P5, R2, 0x8, RZ ;  /* 0x0000000802097810 */ /* 0x010fe20007fbe0ff */
        /* <DEDUP_REMOVED lines=12> */
.L_x_741:
[----:B------:R-:W-:Y:S05]  /*c8a0*/  BSYNC B0 ;  /* 0x0000000000007941 */ /* 0x000fea0003800000 */
.L_x_740:
        /* <DEDUP_REMOVED lines=16> */
.L_x_743:
[----:B------:R-:W-:Y:S05]  /*c9b0*/  BSYNC B0 ;  /* 0x0000000000007941 */ /* 0x000fea0003800000 */
.L_x_742:
        /* <DEDUP_REMOVED lines=16> */
.L_x_745:
[----:B------:R-:W-:Y:S05]  /*cac0*/  BSYNC B0 ;  /* 0x0000000000007941 */ /* 0x000fea0003800000 */
.L_x_744:
[----:B------:R-:W-:Y:S04]  /*cad0*/  BSSY B0, `(.L_x_746) ;  /* 0x000000f000007945 */ /* 0x000fe80003800000 */
        /* <DEDUP_REMOVED lines=14> */
.L_x_747:
[----:B------:R-:W-:Y:S05]  /*cbc0*/  BSYNC B0 ;  /* 0x0000000000007941 */ /* 0x000fea0003800000 */
.L_x_746:
        /* <DEDUP_REMOVED lines=15> */
.L_x_749:
[----:B------:R-:W-:Y:S05]  /*ccc0*/  BSYNC B0 ;  /* 0x0000000000007941 */ /* 0x000fea0003800000 */
.L_x_748:
        /* <DEDUP_REMOVED lines=15> */
.L_x_751:
[----:B------:R-:W-:Y:S05]  /*cdc0*/  BSYNC B0 ;  /* 0x0000000000007941 */ /* 0x000fea0003800000 */
.L_x_750:
        /* <DEDUP_REMOVED lines=15> */
.L_x_753:
[----:B------:R-:W-:Y:S05]  /*cec0*/  BSYNC B0 ;  /* 0x0000000000007941 */ /* 0x000fea0003800000 */
.L_x_752:
        /* <DEDUP_REMOVED lines=15> */
.L_x_755:
[----:B------:R-:W-:Y:S05]  /*cfc0*/  BSYNC B0 ;  /* 0x0000000000007941 */ /* 0x000fea0003800000 */
.L_x_754:
        /* <DEDUP_REMOVED lines=15> */
.L_x_757:
[----:B------:R-:W-:Y:S05]  /*d0c0*/  BSYNC B0 ;  /* 0x0000000000007941 */ /* 0x000fea0003800000 */
.L_x_756:
[----:B------:R-:W-:Y:S05]  /*d0d0*/  EXIT ;  /* 0x000000000000794d */ /* 0x000fea0003800000 */
.L_x_693:
[----:B------:R-:W-:-:S08]  /*d0e0*/  NOP ;  /* 0x0000000000007918 */ /* 0x000fd00000000000 */
[----:B------:R-:W1:-:S00]  /*d0f0*/  USETMAXREG.DEALLOC.CTAPOOL 0x18 ;  /* 0x00000018000079c8 */ /* 0x000e4000080e0500 */
[----:B-1----:R-:W-:Y:S01]  /*d100*/  LOP3.LUT R2, R2, 0x3, RZ, 0xc0, !PT ;  /* 0x0000000302027812 */ /* 0x002fe200078ec0ff */
[----:B------:R-:W-:Y:S05]  /*d110*/  BSSY B0, `(.L_x_758) ;  /* 0x00001c8000007945 */ /* 0x000fea0003800000 */
[----:B------:R-:W1:Y:S02]  /*d120*/  SHFL.IDX PT, R2, R2, RZ, 0x1f ;  /* 0x00001fff02027589 */ /* 0x000e6400000e0000 */
[----:B-1----:R-:W-:-:S13]  /*d130*/  ISETP.NE.AND P0, PT, R2, RZ, PT ;  /* 0x000000ff0200720c */ /* 0x002fda0003f05270 */
[----:B------:R-:W-:Y:S05]  /*d140*/  @P0 BRA `(.L_x_759) ;  /* 0x0000001c00100947 */ /* 0x000fea0003800000 */
        /* <DEDUP_REMOVED lines=21> */
.L_x_760:
[----:B------:R-:W-:Y:S01]  /*d2a0*/  ULDC UR8, c[0x0][0xb44] ;  /* 0x0002d10000087ab9 */ /* 0x000fe20000000800 */
[----:B------:R-:W-:Y:S01]  /*d2b0*/  UMOV UR11, UR7 ;  /* 0x00000007000b7c82 */ /* 0x000fe20008000000 */
[----:B------:R-:W-:-:S11]  /*d2c0*/  UISETP.NE.AND UP0, UPT, UR8, 0x1, UPT ;  /* 0x000000010800788c */ /* 0x000fd6000bf05270 */
[----:B------:R-:W-:Y:S02]  /*d2d0*/  @UP0 ULDC.64 UR12, c[0x0][0xb48] ;  /* 0x0002d200000c0ab9 */ /* 0x000fe40000000a00 */
[----:B------:R-:W-:-:S04]  /*d2e0*/  UIMAD.WIDE.U32 UR4, UR7, UR12, URZ ;  /* 0x0000000c070472a5 */ /* 0x000fc8000f8e003f */
[----:B------:R-:W-:-:S04]  /*d2f0*/  @UP0 USHF.R.U32.HI UR11, URZ, UR13, UR5 ;  /* 0x0000000d3f0b0299 */ /* 0x000fc80008011605 */
[----:B------:R-:W-:-:S12]  /*d300*/  UIMAD UR4, UR11, UR8, URZ ;  /* 0x000000080b0472a4 */ /* 0x000fd8000f8e023f */
.L_x_761:
[----:B------:R-:W-:Y:S01]  /*d310*/  ULDC UR8, c[0x0][0xb38] ;  /* 0x0002ce0000087ab9 */ /* 0x000fe20000000800 */
[----:B------:R-:W-:Y:S01]  /*d320*/  UIADD3 UR4, UR7, -UR4, URZ ;  /* 0x8000000407047290 */ /* 0x000fe2000fffe03f */
[----:B------:R-:W-:Y:S01]  /*d330*/  IMAD.MOV.U32 R10, RZ, RZ, 0x1 ;  /* 0x00000001ff0a7424 */ /* 0x000fe200078e00ff */
[----:B------:R-:W-:Y:S01]  /*d340*/  UISETP.NE.AND UP0, UPT, UR8, 0x1, UPT ;  /* 0x000000010800788c */ /* 0x000fe2000bf05270 */
[----:B------:R-:W-:Y:S01]  /*d350*/  IMAD.MOV.U32 R17, RZ, RZ, RZ ;  /* 0x000000ffff117224 */ /* 0x000fe200078e00ff */
[----:B------:R-:W-:Y:S01]  /*d360*/  ULDC UR5, c[0x0][0xb44] ;  /* 0x0002d10000057ab9 */ /* 0x000fe20000000800 */
[----:B------:R-:W-:Y:S01]  /*d370*/  IMAD.MOV.U32 R6, RZ, RZ, 0x1 ;  /* 0x00000001ff067424 */ /* 0x000fe200078e00ff */
[----:B------:R-:W-:-:S07]  /*d380*/  UIMAD UR6, UR6, UR5, UR4 ;  /* 0x00000005060672a4 */ /* 0x000fce000f8e0204 */
        /* <DEDUP_REMOVED lines=8> */
[----:B------:R-:W-:Y:S05]  /*d410*/  @!P0 BRA `(.L_x_762) ;  /* 0x0000001400dc8947 */ /* 0x000fea0003800000 */
[----:B------:R-:W1:Y:S01]  /*d420*/  LDC R3, c[0x0][0x280] ;  /* 0x0000a000ff037b82 */ /* 0x000e620000000800 */
[----:B------:R-:W-:Y:S01]  /*d430*/  UIMAD UR11, UR11, 0x50, URZ ;  /* 0x000000500b0b78a4 */ /* 0x000fe2000f8e023f */
[----:B------:R-:W-:-:S06]  /*d440*/  ULDC UR4, c[0x0][0x74c] ;  /* 0x0001d30000047ab9 */ /* 0x000fcc0000000800 */
[----:B------:R-:W2:Y:S01]  /*d450*/  LDC R2, c[0x0][0x290] ;  /* 0x0000a400ff027b82 */ /* 0x000ea20000000800 */
[----:B-1----:R-:W-:-:S05]  /*d460*/  VIADD R4, R3, 0x3f ;  /* 0x0000003f03047836 */ /* 0x002fca0000000000 */
[----:B------:R-:W-:Y:S02]  /*d470*/  SHF.R.S32.HI R5, RZ, 0x1f, R4 ;  /* 0x0000001fff057819 */ /* 0x000fe40000011404 */
[----:B--2---:R-:W-:Y:S02]  /*d480*/  IADD3 R2, -R2, UR11, R3 ;  /* 0x0000000b02027c10 */ /* 0x004fe4000fffe103 */
[----:B------:R-:W-:-:S03]  /*d490*/  LEA.HI R5, R5, R4, RZ, 0x6 ;  /* 0x0000000405057211 */ /* 0x000fc600078f30ff */
[----:B------:R-:W-:Y:S01]  /*d4a0*/  VIADD R2, R2, -UR4 ;  /* 0x8000000402027c36 */ /* 0x000fe20008000000 */
[----:B------:R-:W-:-:S04]  /*d4b0*/  SHF.R.S32.HI R8, RZ, 0x6, R5 ;  /* 0x00000006ff087819 */ /* 0x000fc80000011405 */
[----:B------:R-:W-:-:S04]  /*d4c0*/  SHF.R.S32.HI R3, RZ, 0x1f, R2 ;  /* 0x0000001fff037819 */ /* 0x000fc80000011402 */
[----:B------:R-:W-:-:S04]  /*d4d0*/  LEA.HI R3, R3, R2, RZ, 0x6 ;  /* 0x0000000203037211 */ /* 0x000fc800078f30ff */
[----:B------:R-:W-:-:S04]  /*d4e0*/  SHF.R.S32.HI R3, RZ, 0x6, R3 ;  /* 0x00000006ff037819 */ /* 0x000fc80000011403 */
[----:B------:R-:W-:-:S04]  /*d4f0*/  VIMNMX R9, RZ, R3, !PT ;  /* 0x00000003ff097248 */ /* 0x000fc80007fe0100 */
[----:B------:R-:W-:-:S13]  /*d500*/  ISETP.GT.AND P0, PT, R8, R9, PT ;  /* 0x000000090800720c */ /* 0x000fda0003f04270 */
[----:B------:R-:W-:Y:S05]  /*d510*/  @!P0 BRA `(.L_x_762) ;  /* 0x00000014009c8947 */ /* 0x000fea0003800000 */
[----:B------:R-:W1:Y:S01]  /*d520*/  LDC.64 R2, c[0x0][0x718] ;  /* 0x0001c600ff027b82 */ /* 0x000e620000000a00 */
[----:B------:R-:W-:Y:S01]  /*d530*/  IMAD.U32 R5, RZ, RZ, UR20 ;  /* 0x00000014ff057e24 */ /* 0x000fe2000f8e00ff */
[----:B------:R-:W-:Y:S01]  /*d540*/  ULDC UR4, c[0x0][0x2e8] ;  /* 0x0000ba0000047ab9 */ /* 0x000fe20000000800 */
[----:B------:R-:W-:Y:S01]  /*d550*/  IMAD.U32 R15, RZ, RZ, UR21 ;  /* 0x00000015ff0f7e24 */ /* 0x000fe2000f8e00ff */
[----:B------:R-:W-:Y:S01]  /*d560*/  UISETP.NE.AND UP0, UPT, UR4, 0x1, UPT ;  /* 0x000000010400788c */ /* 0x000fe2000bf05270 */
[----:B------:R-:W-:Y:S01]  /*d570*/  BSSY B1, `(.L_x_762) ;  /* 0x0000161000017945 */ /* 0x000fe20003800000 */
[----:B------:R-:W-:Y:S02]  /*d580*/  SHF.R.S32.HI R5, RZ, 0x1f, R5 ;  /* 0x0000001fff057819 */ /* 0x000fe40000011405 */
[----:B------:R-:W-:Y:S01]  /*d590*/  ELECT P0, URZ, PT ;  /* 0x00000000003f782f */ /* 0x000fe20003800000 */
[----:B------:R-:W2:Y:S01]  /*d5a0*/  LDC.64 R6, c[0x0][0x730] ;  /* 0x0001cc00ff067b82 */ /* 0x000ea20000000a00 */
[----:B------:R-:W-:Y:S01]  /*d5b0*/  SHF.R.S32.HI R15, RZ, 0x1f, R15 ;  /* 0x0000001fff0f7819 */ /* 0x000fe2000001140f */
[----:B------:R-:W-:Y:S01]  /*d5c0*/  UMOV UR12, UR20 ;  /* 0x00000014000c7c82 */ /* 0x000fe20008000000 */
[----:B------:R-:W-:-:S03]  /*d5d0*/  IMAD.MOV.U32 R17, RZ, RZ, RZ ;  /* 0x000000ffff117224 */ /* 0x000fc600078e00ff */
[----:B------:R-:W-:Y:S01]  /*d5e0*/  @UP0 ULDC UR4, c[0x0][0x2ec] ;  /* 0x0000bb0000040ab9 */ /* 0x000fe20000000800 */
[----:B------:R-:W-:Y:S01]  /*d5f0*/  @UP0 ULDC UR6, c[0x0][0x2f0] ;  /* 0x0000bc0000060ab9 */ /* 0x000fe20000000800 */
[----:B------:R-:W-:-:S04]  /*d600*/  UIMAD.WIDE.U32 UR4, UR20, UR4, URZ ;  /* 0x00000004140472a5 */ /* 0x000fc8000f8e003f */
[----:B------:R-:W-:Y:S01]  /*d610*/  @UP0 USHF.R.U32.HI UR12, URZ, UR6, UR5 ;  /* 0x000000063f0c0299 */ /* 0x000fe20008011605 */
[C---:B-1----:R-:W-:Y:S02]  /*d620*/  IMAD R4, R5.reuse, R2, RZ ;  /* 0x0000000205047224 */ /* 0x042fe400078e02ff */
[----:B--2---:R-:W-:Y:S02]  /*d630*/  IMAD R12, R5, R6, RZ ;  /* 0x00000006050c7224 */ /* 0x004fe400078e02ff */
[----:B------:R-:W-:Y:S02]  /*d640*/  IMAD R5, R3, UR20, R4 ;  /* 0x0000001403057c24 */ /* 0x000fe4000f8e0204 */
[----:B------:R-:W-:-:S04]  /*d650*/  IMAD.WIDE.U32 R2, R2, UR20, RZ ;  /* 0x0000001402027c25 */ /* 0x000fc8000f8e00ff */
[----:B------:R-:W-:Y:S02]  /*d660*/  IMAD.IADD R3, R3, 0x1, R5 ;  /* 0x0000000103037824 */ /* 0x000fe400078e0205 */
[----:B------:R-:W1:Y:S01]  /*d670*/  LDC.64 R4, c[0x0][0x720] ;  /* 0x0001c800ff047b82 */ /* 0x000e620000000a00 */
[----:B------:R-:W-:Y:S02]  /*d680*/  IMAD R11, R7, UR20, R12 ;  /* 0x00000014070b7c24 */ /* 0x000fe4000f8e020c */
[----:B------:R-:W-:-:S04]  /*d690*/  IMAD.WIDE.U32 R6, R6, UR20, RZ ;  /* 0x0000001406067c25 */ /* 0x000fc8000f8e00ff */
[----:B------:R-:W-:Y:S01]  /*d6a0*/  IMAD.IADD R7, R7, 0x1, R11 ;  /* 0x0000000107077824 */ /* 0x000fe200078e020b */
[----:B------:R-:W2:Y:S01]  /*d6b0*/  LDC.64 R12, c[0x0][0x738] ;  /* 0x0001ce00ff0c7b82 */ /* 0x000ea20000000a00 */
[----:B-1----:R-:W-:-:S04]  /*d6c0*/  IMAD R14, R15, R4, RZ ;  /* 0x000000040f0e7224 */ /* 0x002fc800078e02ff */
[----:B------:R-:W-:Y:S02]  /*d6d0*/  IMAD R11, R5, UR21, R14 ;  /* 0x00000015050b7c24 */ /* 0x000fe4000f8e020e */
[----:B------:R-:W-:-:S04]  /*d6e0*/  IMAD.WIDE.U32 R4, R4, UR21, R2 ;  /* 0x0000001504047c25 */ /* 0x000fc8000f8e0002 */
        /* <DEDUP_REMOVED lines=13> */
.L_x_780:
        /* <DEDUP_REMOVED lines=10> */
.L_x_765:
[----:B------:R-:W1:Y:S01]  /*d860*/  LDC.64 R12, c[0x0][0x198] ;  /* 0x00006600ff0c7b82 */ /* 0x000e620000000a00 */
        /* <DEDUP_REMOVED lines=14> */
[----:B------:R-:W-:Y:S01]  /*d950*/  VIADD R8, R8, 0xffffffff ;  /* 0xffffffff08087836 */ /* 0x000fe20000000000 */
[----:B------:R-:W-:-:S02]  /*d960*/  UIADD3 UR16, UR8, 0x14100, URZ ;  /* 0x0001410008107890 */ /* 0x000fc4000fffe03f */
[----:B------:R-:W-:Y:S02]  /*d970*/  UIADD3 UR17, UR8, 0x31810, URZ ;  /* 0x0003181008117890 */ /* 0x000fe4000fffe03f */
[----:B------:R-:W-:Y:S01]  /*d980*/  IMAD.U32 R17, RZ, RZ, UR19 ;  /* 0x00000013ff117e24 */ /* 0x000fe2000f8e00ff */
[----:B------:R-:W-:Y:S02]  /*d990*/  UIADD3 UR40, UR8, 0x16100, URZ ;  /* 0x0001610008287890 */ /* 0x000fe4000fffe03f */
[----:B------:R-:W-:Y:S01]  /*d9a0*/  UIADD3 UR32, UR8, 0x18100, URZ ;  /* 0x0001810008207890 */ /* 0x000fe2000fffe03f */
[----:B-1----:R-:W-:Y:S01]  /*d9b0*/  IMAD.MOV.U32 R11, RZ, RZ, R12 ;  /* 0x000000ffff0b7224 */ /* 0x002fe200078e000c */
[----:B------:R-:W-:Y:S02]  /*d9c0*/  UIADD3 UR24, UR8, 0x1a100, URZ ;  /* 0x0001a10008187890 */ /* 0x000fe4000fffe03f */
[----:B------:R-:W-:Y:S02]  /*d9d0*/  UIADD3 UR30, UR8, 0x2c100, URZ ;  /* 0x0002c100081e7890 */ /* 0x000fe4000fffe03f */
        /* <DEDUP_REMOVED lines=9> */
[----:B------:R-:W-:Y:S01]  /*da70*/  IMAD.X R12, RZ, RZ, R10, P1 ;  /* 0x000000ffff0c7224 */ /* 0x000fe200008e060a */
[----:B------:R-:W-:Y:S01]  /*da80*/  IADD3 R15, P1, R4, UR19, RZ ;  /* 0x00000013040f7c10 */ /* 0x000fe2000ff3e0ff */
[----:B------:R-:W-:Y:S01]  /*da90*/  UMOV UR27, UR19 ;  /* 0x00000013001b7c82 */ /* 0x000fe20008000000 */
[----:B------:R-:W-:Y:S01]  /*daa0*/  UMOV UR9, 0x10 ;  /* 0x0000001000097882 */ /* 0x000fe20000000000 */
[----:B------:R-:W-:Y:S01]  /*dab0*/  UMOV UR31, UR17 ;  /* 0x00000011001f7c82 */ /* 0x000fe20008000000 */
[----:B------:R-:W-:Y:S01]  /*dac0*/  R2UR UR7, R12 ;  /* 0x000000000c0772ca */ /* 0x000fe200000e0000 */
[----:B------:R-:W-:Y:S01]  /*dad0*/  UMOV UR13, UR21 ;  /* 0x00000015000d7c82 */ /* 0x000fe20008000000 */
[----:B------:R-:W1:Y:S01]  /*dae0*/  LDC.64 R12, c[0x0][0x700] ;  /* 0x0001c000ff0c7b82 */ /* 0x000e620000000a00 */
[----:B------:R-:W-:Y:S01]  /*daf0*/  LEA.HI.X.SX32 R17, R17, R16, 0x1, P1 ;  /* 0x0000001011117211 */ /* 0x000fe200008f0eff */
[----:B------:R-:W-:Y:S01]  /*db00*/  UMOV UR10, UR18 ;  /* 0x00000012000a7c82 */ /* 0x000fe20008000000 */
[----:B------:R-:W-:-:S02]  /*db10*/  UIADD3 UR56, UR8, 0x5000, URZ ;  /* 0x0000500008387890 */ /* 0x000fc4000fffe03f */
[----:B------:R-:W-:Y:S01]  /*db20*/  UIADD3 UR48, UR8, 0x7800, URZ ;  /* 0x0000780008307890 */ /* 0x000fe2000fffe03f */
[----:B------:R-:W-:Y:S01]  /*db30*/  UMOV UR58, 0x80 ;  /* 0x00000080003a7882 */ /* 0x000fe20000000000 */
[----:B------:R-:W-:Y:S01]  /*db40*/  UMOV UR59, UR11 ;  /* 0x0000000b003b7c82 */ /* 0x000fe20008000000 */
[----:B------:R-:W-:Y:S01]  /*db50*/  UMOV UR60, UR12 ;  /* 0x0000000c003c7c82 */ /* 0x000fe20008000000 */
[----:B------:R-:W-:Y:S02]  /*db60*/  UMOV UR61, UR21 ;  /* 0x00000015003d7c82 */ /* 0x000fe40008000000 */
[----:B------:R2:W-:Y:S01]  /*db70*/  UTMALDG.4D [UR16], [UR6], desc[UR22] ;  /* 0x00001610060075b4 */ /* 0x0005e20008019000 */
[----:B------:R-:W-:Y:S01]  /*db80*/  UMOV UR50, 0xc0 ;  /* 0x000000c000327882 */ /* 0x000fe20000000000 */
[----:B------:R-:W-:Y:S01]  /*db90*/  UMOV UR51, UR11 ;  /* 0x0000000b00337c82 */ /* 0x000fe20008000000 */
[----:B------:R-:W-:Y:S01]  /*dba0*/  UMOV UR52, UR12 ;  /* 0x0000000c00347c82 */ /* 0x000fe20008000000 */
[----:B------:R-:W-:Y:S01]  /*dbb0*/  UMOV UR53, UR21 ;  /* 0x0000001500357c82 */ /* 0x000fe20008000000 */
[----:B------:R3:W-:Y:S01]  /*dbc0*/  UTMALDG.4D [UR40], [UR6], desc[UR22] ;  /* 0x00001628060075b4 */ /* 0x0007e20008019000 */
[C---:B-1----:R-:W-:Y:S01]  /*dbd0*/  LEA R18, P1, R15.reuse, R12, 0x2 ;  /* 0x0000000c0f127211 */ /* 0x042fe200078210ff */
[----:B------:R1:W-:Y:S03]  /*dbe0*/  UTMALDG.4D [UR32], [UR6], desc[UR22] ;  /* 0x00001620060075b4 */ /* 0x0003e60008019000 */
[----:B------:R-:W-:-:S02]  /*dbf0*/  LEA.HI.X R17, R15, R13, R17, 0x2, P1 ;  /* 0x0000000d0f117211 */ /* 0x000fc400008f1411 */
[----:B------:R-:W-:Y:S02]  /*dc00*/  IADD3 R15, P1, R11, 0x2f0, RZ ;  /* 0x000002f00b0f7810 */ /* 0x000fe40007f3e0ff */
[----:B------:R-:W-:Y:S01]  /*dc10*/  R2UR UR4, R18 ;  /* 0x00000000120472ca */ /* 0x000fe200000e0000 */
[----:B------:R-:W-:Y:S01]  /*dc20*/  IMAD.MOV.U32 R18, RZ, RZ, 0x14000 ;  /* 0x00014000ff127424 */ /* 0x000fe200078e00ff */
[----:B------:R-:W-:Y:S01]  /*dc30*/  R2UR UR5, R17 ;  /* 0x00000000110572ca */ /* 0x000fe200000e0000 */
[----:B------:R4:W-:Y:S01]  /*dc40*/  UTMALDG.4D [UR24], [UR6], desc[UR22] ;  /* 0x00001618060075b4 */ /* 0x0009e20008019000 */
[----:B------:R-:W-:Y:S01]  /*dc50*/  R2UR UR14, R15 ;  /* 0x000000000f0e72ca */ /* 0x000fe200000e0000 */
[----:B------:R-:W-:Y:S01]  /*dc60*/  IMAD.X R15, RZ, RZ, R10, P1 ;  /* 0x000000ffff0f7224 */ /* 0x000fe200008e060a */
[----:B--2---:R-:W-:Y:S01]  /*dc70*/  UMOV UR16, 0x0 ;  /* 0x0000000000107882 */ /* 0x004fe20000000000 */
[----:B------:R-:W-:Y:S01]  /*dc80*/  UMOV UR17, 0x10000000 ;  /* 0x1000000000117882 */ /* 0x000fe20000000000 */
[----:B------:R-:W-:-:S02]  /*dc90*/  IMAD.MOV.U32 R17, RZ, RZ, 0x1 ;  /* 0x00000001ff117424 */ /* 0x000fc400078e00ff */
[----:B------:R-:W-:Y:S02]  /*dca0*/  R2UR UR15, R15 ;  /* 0x000000000f0f72ca */ /* 0x000fe400000e0000 */
[----:B------:R-:W-:Y:S01]  /*dcb0*/  IADD3 R15, P1, R11, 0x3f0, RZ ;  /* 0x000003f00b0f7810 */ /* 0x000fe20007f3e0ff */
[----:B---3--:R-:W-:Y:S02]  /*dcc0*/  UIADD3 UR40, UR8, 0xa000, URZ ;  /* 0x0000a00008287890 */ /* 0x008fe4000fffe03f */
[----:B------:R2:W-:Y:S01]  /*dcd0*/  UBLKCP.S.G [UR30], [UR4], UR9 ;  /* 0x0000001e040073ba */ /* 0x0005e20008000209 */
[----:B------:R3:W-:Y:S01]  /*dce0*/  SYNCS.ARRIVE.TRANS64 RZ, [R7+URZ+0x31800], R18 ;  /* 0x0318001207ff79a7 */ /* 0x0007e2000800003f */
[----:B------:R-:W-:Y:S01]  /*dcf0*/  UMOV UR43, UR11 ;  /* 0x0000000b002b7c82 */ /* 0x000fe20008000000 */
[----:B------:R-:W-:Y:S01]  /*dd00*/  UMOV UR44, UR12 ;  /* 0x0000000c002c7c82 */ /* 0x000fe20008000000 */
[----:B------:R-:W-:Y:S01]  /*dd10*/  UMOV UR42, UR18 ;  /* 0x00000012002a7c82 */ /* 0x000fe20008000000 */
[----:B-1----:R-:W-:Y:S01]  /*dd20*/  UIADD3 UR32, UR8, 0xc800, URZ ;  /* 0x0000c80008207890 */ /* 0x002fe2000fffe03f */
[----:B------:R-:W-:Y:S01]  /*dd30*/  UMOV UR34, 0x40 ;  /* 0x0000004000227882 */ /* 0x000fe20000000000 */
[----:B------:R-:W-:Y:S01]  /*dd40*/  UMOV UR35, UR11 ;  /* 0x0000000b00237c82 */ /* 0x000fe20008000000 */
[----:B------:R-:W-:Y:S01]  /*dd50*/  UMOV UR36, UR12 ;  /* 0x0000000c00247c82 */ /* 0x000fe20008000000 */
[----:B----4-:R-:W-:Y:S01]  /*dd60*/  R2UR UR6, R15 ;  /* 0x000000000f0672ca */ /* 0x010fe200000e0000 */
[----:B------:R-:W-:Y:S01]  /*dd70*/  IMAD.X R15, RZ, RZ, R10, P1 ;  /* 0x000000ffff0f7224 */ /* 0x000fe200008e060a */
[----:B--2---:R-:W-:Y:S01]  /*dd80*/  UIADD3 UR9, UR8, 0x31800, URZ ;  /* 0x0003180008097890 */ /* 0x004fe2000fffe03f */
[----:B------:R-:W-:Y:S01]  /*dd90*/  ISETP.GE.AND P1, PT, R9, R8, PT ;  /* 0x000000080900720c */ /* 0x000fe20003f26270 */
[----:B------:R-:W-:-:S02]  /*dda0*/  UIADD3 UR24, UR8, 0x2800, URZ ;  /* 0x0000280008187890 */ /* 0x000fc4000fffe03f */
[----:B------:R-:W-:Y:S01]  /*ddb0*/  R2UR UR7, R15 ;  /* 0x000000000f0772ca */ /* 0x000fe200000e0000 */
[----:B------:R-:W-:Y:S01]  /*ddc0*/  UMOV UR26, 0x40 ;  /* 0x00000040001a7882 */ /* 0x000fe20000000000 */
[----:B------:R-:W-:Y:S01]  /*ddd0*/  UMOV UR27, UR11 ;  /* 0x0000000b001b7c82 */ /* 0x000fe20008000000 */
[----:B------:R-:W-:Y:S01]  /*dde0*/  UMOV UR28, UR12 ;  /* 0x0000000c001c7c82 */ /* 0x000fe20008000000 */
[----:B------:R-:W-:Y:S01]  /*ddf0*/  UMOV UR25, UR9 ;  /* 0x0000000900197c82 */ /* 0x000fe20008000000 */
[----:B------:R1:W-:Y:S01]  /*de00*/  UTMALDG.4D [UR8], [UR14], desc[UR16] ;  /* 0x000010080e0075b4 */ /* 0x0003e20008019000 */
[----:B------:R-:W-:Y:S01]  /*de10*/  UMOV UR57, UR9 ;  /* 0x0000000900397c82 */ /* 0x000fe20008000000 */
[----:B------:R-:W-:Y:S01]  /*de20*/  UMOV UR49, UR9 ;  /* 0x0000000900317c82 */ /* 0x000fe20008000000 */
[----:B------:R-:W-:Y:S01]  /*de30*/  UMOV UR41, UR9 ;  /* 0x0000000900297c82 */ /* 0x000fe20008000000 */
[----:B------:R-:W-:Y:S01]  /*de40*/  UMOV UR33, UR9 ;  /* 0x0000000900217c82 */ /* 0x000fe20008000000 */
[----:B------:R-:W-:Y:S01]  /*de50*/  IMAD.MOV.U32 R15, RZ, RZ, 0x1 ;  /* 0x00000001ff0f7424 */ /* 0x000fe200078e00ff */
[----:B------:R2:W-:Y:S01]  /*de60*/  UTMALDG.4D [UR24], [UR14], desc[UR16] ;  /* 0x000010180e0075b4 */ /* 0x0005e20008019000 */
        /* <DEDUP_REMOVED lines=11> */
[----:B------:R-:W1:Y:S01]  /*df20*/  S2R R19, SR_TID.X ;  /* 0x0000000000137919 */ /* 0x000e620000002100 */
[----:B------:R-:W2:Y:S01]  /*df30*/  LDC.64 R10, c[0x0][0x728] ;  /* 0x0001ca00ff0a7b82 */ /* 0x000ea20000000a00 */
[----:B------:R-:W-:Y:S01]  /*df40*/  UIADD3 UR4, UR19, 0x40, URZ ;  /* 0x0000004013047890 */ /* 0x000fe2000fffe03f */
[----:B------:R-:W-:Y:S02]  /*df50*/  IMAD.MOV.U32 R15, RZ, RZ, 0x1 ;  /* 0x00000001ff0f7424 */ /* 0x000fe400078e00ff */
[----:B------:R-:W-:-:S03]  /*df60*/  IMAD.MOV.U32 R14, RZ, RZ, 0x1 ;  /* 0x00000001ff0e7424 */ /* 0x000fc600078e00ff */
[----:B------:R-:W-:Y:S01]  /*df70*/  IMAD.U32 R5, RZ, RZ, UR4 ;  /* 0x00000004ff057e24 */ /* 0x000fe2000f8e00ff */
[----:B------:R-:W-:Y:S01]  /*df80*/  IADD3 R4, P1, R4, UR4, RZ ;  /* 0x0000000404047c10 */ /* 0x000fe2000ff3e0ff */
[----:B------:R-:W-:-:S03]  /*df90*/  IMAD.U32 R18, RZ, RZ, UR4 ;  /* 0x00000004ff127e24 */ /* 0x000fc6000f8e00ff */
[----:B------:R-:W-:Y:S02]  /*dfa0*/  LEA.HI.X.SX32 R16, R5, R16, 0x1, P1 ;  /* 0x0000001005107211 */ /* 0x000fe400008f0eff */
[----:B------:R-:W-:-:S04]  /*dfb0*/  LEA R12, P1, R4, R12, 0x2 ;  /* 0x0000000c040c7211 */ /* 0x000fc800078210ff */
[----:B------:R-:W-:Y:S01]  /*dfc0*/  LEA.HI.X R13, R4, R13, R16, 0x2, P1 ;  /* 0x0000000d040d7211 */ /* 0x000fe200008f1410 */
[----:B------:R-:W-:Y:S01]  /*dfd0*/  IMAD.MOV.U32 R16, RZ, RZ, RZ ;  /* 0x000000ffff107224 */ /* 0x000fe200078e00ff */
[----:B------:R-:W-:-:S04]  /*dfe0*/  IADD3 R5, P1, R2, UR19, RZ ;  /* 0x0000001302057c10 */ /* 0x000fc8000ff3e0ff */
[----:B--2---:R-:W-:Y:S01]  /*dff0*/  LEA R4, P2, R5, R10, 0x2 ;  /* 0x0000000a05047211 */ /* 0x004fe200078410ff */
[----:B------:R-:W-:-:S05]  /*e000*/  IMAD.X R10, RZ, RZ, R6, P1 ;  /* 0x000000ffff0a7224 */ /* 0x000fca00008e0606 */
[----:B------:R-:W-:Y:S02]  /*e010*/  LEA.HI.X R5, R5, R11, R10, 0x2, P2 ;  /* 0x0000000b05057211 */ /* 0x000fe400010f140a */
[----:B-1----:R-:W-:-:S07]  /*e020*/  LOP3.LUT R17, R19, 0x1f, RZ, 0xc0, !PT ;  /* 0x0000001f13117812 */ /* 0x002fce00078ec0ff */
.L_x_771:
[----:B------:R-:W-:-:S04]  /*e030*/  SHF.L.U32 R10, R15, 0x1f, RZ ;  /* 0x0000001f0f0a7819 */ /* 0x000fc800000006ff */
[----:B------:R-:W1:Y:S02]  /*e040*/  SYNCS.PHASECHK.TRANS64.TRYWAIT P1, [R7+URZ+0x31838], R10 ;  /* 0x0318380a070075a7 */ /* 0x000e64000802017f */
[----:B-1---5:R-:W-:Y:S05]  /*e050*/  @!P1 BRA `(.L_x_767) ;  /* 0x0000000c00a49947 */ /* 0x022fea0003800000 */
.L_x_781:
[----:B------:R-:W-:Y:S05]  /*e060*/  @P0 BRA `(.L_x_768) ;  /* 0x0000000000140947 */ /* 0x000fea0003800000 */
[----:B------:R-:W-:Y:S01]  /*e070*/  ISETP.NE.AND P1, PT, R17, RZ, PT ;  /* 0x000000ff1100720c */ /* 0x000fe20003f25270 */
[----:B-1----:R-:W-:-:S04]  /*e080*/  IMAD.MOV.U32 R10, RZ, RZ, 0x8100 ;  /* 0x00008100ff0a7424 */ /* 0x002fc800078e00ff */
[----:B------:R2:W-:Y:S08]  /*e090*/  SYNCS.ARRIVE.TRANS64 RZ, [R7+URZ+0x31830], R10 ;  /* 0x0318300a07ff79a7 */ /* 0x0005f0000800003f */
[----:B------:R-:W-:Y:S05]  /*e0a0*/  @!P1 BRA `(.L_x_768) ;  /* 0x0000000000049947 */ /* 0x000fea0003800000 */
[----:B------:R-:W-:Y:S01]  /*e0b0*/  BPT.TRAP 0x1 ;  /* 0x000000040000795c */ /* 0x000fe20000300000 */
.L_x_768:
[----:B------:R3:W-:Y:S01]  /*e0c0*/  STL.64 [R1+0x8], R2 ;  /* 0x0000080201007387 */ /* 0x0007e20000100a00 */
[----:B------:R-:W-:Y:S01]  /*e0d0*/  R2UR UR19, R18 ;  /* 0x00000000121372ca */ /* 0x000fe200000e0000 */
[----:B------:R-:W-:Y:S01]  /*e0e0*/  VIADD R16, R16, 0x1 ;  /* 0x0000000110107836 */ /* 0x000fe20000000000 */
[----:B---3--:R-:W3:Y:S02]  /*e0f0*/  LDC.64 R2, c[0x0][0x198] ;  /* 0x00006600ff027b82 */ /* 0x008ee40000000a00 */
[----:B---3--:R-:W-:-:S05]  /*e100*/  IMAD.MOV.U32 R11, RZ, RZ, R2 ;  /* 0x000000ffff0b7224 */ /* 0x008fca00078e0002 */
[----:B-12---:R-:W-:-:S04]  /*e110*/  IADD3 R10, P2, R11, 0x1f0, RZ ;  /* 0x000001f00b0a7810 */ /* 0x006fc80007f5e0ff */
[----:B------:R-:W-:Y:S01]  /*e120*/  R2UR UR6, R10 ;  /* 0x000000000a0672ca */ /* 0x000fe200000e0000 */
[----:B------:R-:W-:Y:S02]  /*e130*/  IMAD.MOV.U32 R10, RZ, RZ, R3 ;  /* 0x000000ffff0a7224 */ /* 0x000fe400078e0003 */
[----:B------:R1:W5:Y:S01]  /*e140*/  LDL.LU.64 R2, [R1+0x8] ;  /* 0x0000080001027983 */ /* 0x0003620000300a00 */
[----:B------:R-:W-:Y:S01]  /*e150*/  R2UR UR14, R7 ;  /* 0x00000000070e72ca */ /* 0x000fe200000e0000 */
[----:B------:R-:W-:Y:S01]  /*e160*/  IMAD.X R19, RZ, RZ, R10, P2 ;  /* 0x000000ffff137224 */ /* 0x000fe200010e060a */
[----:B------:R-:W-:Y:S01]  /*e170*/  UIADD3 UR19, UR19, -0x40, URZ ;  /* 0xffffffc013137890 */ /* 0x000fe2000fffe03f */
[----:B------:R-:W-:Y:S01]  /*e180*/  ISETP.NE.AND P1, PT, R16, 0x2, PT ;  /* 0x000000021000780c */ /* 0x000fe20003f25270 */
[----:B------:R-:W-:Y:S01]  /*e190*/  UMOV UR8, 0x0 ;  /* 0x0000000000087882 */ /* 0x000fe20000000000 */
[----:B------:R-:W-:Y:S01]  /*e1a0*/  UMOV UR9, 0x14f00000 ;  /* 0x14f0000000097882 */ /* 0x000fe20000000000 */
[----:B------:R-:W-:Y:S01]  /*e1b0*/  R2UR UR7, R19 ;  /* 0x00000000130772ca */ /* 0x000fe200000e0000 */
[----:B------:R-:W-:Y:S01]  /*e1c0*/  UMOV UR18, URZ ;  /* 0x0000003f00127c82 */ /* 0x000fe20008000000 */
[----:B------:R-:W-:Y:S01]  /*e1d0*/  R2UR UR4, R4 ;  /* 0x00000000040472ca */ /* 0x000fe200000e0000 */
[----:B------:R-:W-:Y:S01]  /*e1e0*/  UMOV UR34, 0x40 ;  /* 0x0000004000227882 */ /* 0x000fe20000000000 */
[----:B------:R-:W-:Y:S01]  /*e1f0*/  R2UR UR5, R5 ;  /* 0x00000000050572ca */ /* 0x000fe200000e0000 */
[----:B------:R-:W-:Y:S01]  /*e200*/  UMOV UR36, UR20 ;  /* 0x0000001400247c82 */ /* 0x000fe20008000000 */
[----:B------:R-:W-:Y:S01]  /*e210*/  SEL R19, RZ, 0x1, P1 ;  /* 0x00000001ff137807 */ /* 0x000fe20000800000 */
[----:B------:R-:W-:Y:S01]  /*e220*/  UIADD3 UR16, UR14, 0x24100, URZ ;  /* 0x000241000e107890 */ /* 0x000fe2000fffe03f */
[----:B------:R-:W-:Y:S01]  /*e230*/  SEL R16, R16, RZ, P1 ;  /* 0x000000ff10107207 */ /* 0x000fe20000800000 */
[----:B------:R-:W-:Y:S01]  /*e240*/  UIADD3 UR17, UR14, 0x31830, URZ ;  /* 0x000318300e117890 */ /* 0x000fe2000fffe03f */
[----:B------:R-:W-:Y:S01]  /*e250*/  LOP3.LUT R14, R14, R19, RZ, 0x3c, !PT ;  /* 0x000000130e0e7212 */ /* 0x000fe200078e3cff */
[----:B------:R-:W-:Y:S01]  /*e260*/  UIADD3 UR32, UR14, 0x26100, URZ ;  /* 0x000261000e207890 */ /* 0x000fe2000fffe03f */
[----:B------:R-:W-:Y:S01]  /*e270*/  ISETP.NE.AND P2, PT, R21, RZ, PT ;  /* 0x000000ff1500720c */ /* 0x000fe20003f45270 */
[----:B------:R-:W-:Y:S01]  /*e280*/  UIADD3 UR24, UR14, 0x28100, URZ ;  /* 0x000281000e187890 */ /* 0x000fe2000fffe03f */
[----:B------:R-:W-:Y:S01]  /*e290*/  IMAD R19, R16, 0x8, R7 ;  /* 0x0000000810137824 */ /* 0x000fe200078e0207 */
        /* <DEDUP_REMOVED lines=9> */
[----:B------:R-:W-:Y:S01]  /*e330*/  SHF.L.U32 R20, R14, 0x1f, RZ ;  /* 0x0000001f0e147819 */ /* 0x000fe200000006ff */
[----:B------:R-:W-:Y:S01]  /*e340*/  UMOV UR10, 0x10 ;  /* 0x00000010000a7882 */ /* 0x000fe20000000000 */
[----:B------:R1:W-:Y:S01]  /*e350*/  UTMALDG.4D [UR32], [UR6], desc[UR8] ;  /* 0x00000820060075b4 */ /* 0x0003e20008019000 */
        /* <DEDUP_REMOVED lines=9> */
.L_x_783:
[----:B------:R-:W-:Y:S01]  /*e3f0*/  LOP3.LUT R15, R15, 0x1, RZ, 0x3c, !PT ;  /* 0x000000010f0f7812 */ /* 0x000fe200078e3cff */
[----:B------:R-:W-:Y:S06]  /*e400*/  @P2 BRA `(.L_x_770) ;  /* 0x0000000000142947 */ /* 0x000fec0003800000 */
[----:B------:R-:W-:Y:S01]  /*e410*/  ISETP.NE.AND P1, PT, R17, RZ, PT ;  /* 0x000000ff1100720c */ /* 0x000fe20003f25270 */
[----:B-1----:R-:W-:-:S04]  /*e420*/  IMAD.MOV.U32 R20, RZ, RZ, 0x8100 ;  /* 0x00008100ff147424 */ /* 0x002fc800078e00ff */
[----:B------:R2:W-:Y:S08]  /*e430*/  SYNCS.ARRIVE.TRANS64 RZ, [R19+URZ+0x31810], R20 ;  /* 0x0318101413ff79a7 */ /* 0x0005f0000800003f */
[----:B------:R-:W-:Y:S05]  /*e440*/  @!P1 BRA `(.L_x_770) ;  /* 0x0000000000049947 */ /* 0x000fea0003800000 */
[----:B------:R-:W-:Y:S01]  /*e450*/  BPT.TRAP 0x1 ;  /* 0x000000040000795c */ /* 0x000fe20000300000 */
.L_x_770:
[----:B------:R-:W-:Y:S01]  /*e460*/  R2UR UR41, R19 ;  /* 0x00000000132972ca */ /* 0x000fe200000e0000 */
        /* <DEDUP_REMOVED lines=51> */
.L_x_766:
[----:B------:R-:W-:-:S04]  /*e7a0*/  SHF.L.U32 R4, R15, 0x1f, RZ ;  /* 0x0000001f0f047819 */ /* 0x000fc800000006ff */
[----:B------:R-:W1:Y:S02]  /*e7b0*/  SYNCS.PHASECHK.TRANS64.TRYWAIT P1, [R7+URZ+0x31838], R4 ;  /* 0x03183804070075a7 */ /* 0x000e64000802017f */
[----:B-1----:R-:W-:Y:S05]  /*e7c0*/  @!P1 BRA `(.L_x_772) ;  /* 0x0000000400f49947 */ /* 0x002fea0003800000 */
.L_x_784:
[----:B------:R-:W-:Y:S05]  /*e7d0*/  @P0 BRA `(.L_x_773) ;  /* 0x0000000000180947 */ /* 0x000fea0003800000 */
[----:B------:R-:W2:Y:S01]  /*e7e0*/  S2R R5, SR_TID.X ;  /* 0x0000000000057919 */ /* 0x000ea20000002100 */
[----:B-1----:R-:W-:-:S04]  /*e7f0*/  IMAD.MOV.U32 R4, RZ, RZ, 0x8100 ;  /* 0x00008100ff047424 */ /* 0x002fc800078e00ff */
[----:B------:R3:W-:Y:S01]  /*e800*/  SYNCS.ARRIVE.TRANS64 RZ, [R7+URZ+0x31830], R4 ;  /* 0x0318300407ff79a7 */ /* 0x0007e2000800003f */
[----:B--2---:R-:W-:-:S13]  /*e810*/  LOP3.LUT P0, RZ, R5, 0x1f, RZ, 0xc0, !PT ;  /* 0x0000001f05ff7812 */ /* 0x004fda000780c0ff */
[----:B---3--:R-:W-:Y:S05]  /*e820*/  @!P0 BRA `(.L_x_773) ;  /* 0x0000000000048947 */ /* 0x008fea0003800000 */
[----:B------:R-:W-:Y:S01]  /*e830*/  BPT.TRAP 0x1 ;  /* 0x000000040000795c */ /* 0x000fe20000300000 */
.L_x_773:
[----:B------:R-:W-:Y:S01]  /*e840*/  R2UR UR43, R9 ;  /* 0x00000000092b72ca */ /* 0x000fe200000e0000 */
[----:B-1----:R-:W1:Y:S01]  /*e850*/  LDC.64 R4, c[0x0][0x728] ;  /* 0x0001ca00ff047b82 */ /* 0x002e620000000a00 */
[----:B------:R-:W-:Y:S01]  /*e860*/  R2UR UR8, R7 ;  /* 0x00000000070872ca */ /* 0x000fe200000e0000 */
[----:B------:R-:W-:Y:S01]  /*e870*/  UMOV UR6, 0x0 ;  /* 0x0000000000067882 */ /* 0x000fe20000000000 */
[----:B------:R-:W-:Y:S01]  /*e880*/  UMOV UR7, 0x14f00000 ;  /* 0x14f0000000077882 */ /* 0x000fe20000000000 */
[----:B------:R-:W-:Y:S01]  /*e890*/  UMOV UR42, URZ ;  /* 0x0000003f002a7c82 */ /* 0x000fe20008000000 */
[----:B------:R-:W-:Y:S01]  /*e8a0*/  UMOV UR44, UR20 ;  /* 0x00000014002c7c82 */ /* 0x000fe20008000000 */
[----:B------:R-:W-:Y:S01]  /*e8b0*/  UMOV UR45, UR21 ;  /* 0x00000015002d7c82 */ /* 0x000fe20008000000 */
[----:B------:R-:W-:Y:S01]  /*e8c0*/  UMOV UR34, 0x40 ;  /* 0x0000004000227882 */ /* 0x000fe20000000000 */
[----:B------:R-:W-:Y:S01]  /*e8d0*/  UMOV UR36, UR20 ;  /* 0x0000001400247c82 */ /* 0x000fe20008000000 */
[----:B------:R-:W-:Y:S01]  /*e8e0*/  UMOV UR37, UR21 ;  /* 0x0000001500257c82 */ /* 0x000fe20008000000 */
[----:B------:R-:W-:Y:S01]  /*e8f0*/  UMOV UR26, 0x80 ;  /* 0x00000080001a7882 */ /* 0x000fe20000000000 */
[----:B------:R-:W-:Y:S01]  /*e900*/  UMOV UR28, UR20 ;  /* 0x00000014001c7c82 */ /* 0x000fe20008000000 */
[----:B------:R-:W-:-:S02]  /*e910*/  USHF.L.U32 UR43, UR43, 0x6, URZ ;  /* 0x000000062b2b7899 */ /* 0x000fc4000800063f */
[----:B------:R-:W-:Y:S02]  /*e920*/  UIADD3 UR40, UR8, 0x24100, URZ ;  /* 0x0002410008287890 */ /* 0x000fe4000fffe03f */
[----:B------:R-:W-:Y:S02]  /*e930*/  UIADD3 UR41, UR8, 0x31830, URZ ;  /* 0x0003183008297890 */ /* 0x000fe4000fffe03f */
[----:B-----5:R-:W-:Y:S01]  /*e940*/  IMAD.U32 R3, RZ, RZ, UR43 ;  /* 0x0000002bff037e24 */ /* 0x020fe2000f8e00ff */
[----:B------:R-:W-:Y:S01]  /*e950*/  IADD3 R2, P0, R2, UR43, RZ ;  /* 0x0000002b02027c10 */ /* 0x000fe2000ff1e0ff */
[----:B------:R-:W-:Y:S02]  /*e960*/  UIADD3 UR32, UR8, 0x26100, URZ ;  /* 0x0002610008207890 */ /* 0x000fe4000fffe03f */
[----:B------:R-:W-:Y:S01]  /*e970*/  UIADD3 UR24, UR8, 0x28100, URZ ;  /* 0x0002810008187890 */ /* 0x000fe2000fffe03f */
[----:B------:R-:W-:Y:S01]  /*e980*/  LEA.HI.X.SX32 R6, R3, R6, 0x1, P0 ;  /* 0x0000000603067211 */ /* 0x000fe200000f0eff */
[----:B------:R-:W-:Y:S01]  /*e990*/  UIADD3 UR16, UR8, 0x2a100, URZ ;  /* 0x0002a10008107890 */ /* 0x000fe2000fffe03f */
[----:B-1----:R-:W-:Y:S01]  /*e9a0*/  LEA R4, P0, R2, R4, 0x2 ;  /* 0x0000000402047211 */ /* 0x002fe200078010ff */
[----:B------:R-:W-:Y:S01]  /*e9b0*/  UIADD3 UR8, UR8, 0x2c300, URZ ;  /* 0x0002c30008087890 */ /* 0x000fe2000fffe03f */
[----:B------:R-:W-:-:S02]  /*e9c0*/  UMOV UR33, UR41 ;  /* 0x0000002900217c82 */ /* 0x000fc40008000000 */
        /* <DEDUP_REMOVED lines=27> */
.L_x_763:
[----:B------:R-:W-:Y:S05]  /*eb80*/  BSYNC B1 ;  /* 0x0000000000017941 */ /* 0x000fea0003800000 */
.L_x_762:
[----:B------:R-:W-:-:S03]  /*eb90*/  UMOV UR4, 0xffffffff ;  /* 0xffffffff00047882 */ /* 0x000fc60000000000 */
[----:B------:R-:W-:Y:S05]  /*eba0*/  BRA.DIV UR4, `(.L_x_774) ;  /* 0x0000000604107947 */ /* 0x000fea000b800000 */
[----:B------:R-:W-:-:S13]  /*ebb0*/  ELECT P6, URZ, PT ;  /* 0x00000000003f782f */ /* 0x000fda00038c0000 */
.L_x_787:
[----:B------:R-:W-:Y:S05]  /*ebc0*/  @!P6 BRA `(.L_x_759) ;  /* 0x000000000070e947 */ /* 0x000fea0003800000 */
[----:B------:R-:W-:-:S04]  /*ebd0*/  LOP3.LUT R0, R0, 0x2, RZ, 0xfc, !PT ;  /* 0x0000000200007812 */ /* 0x000fc800078efcff */
[----:B------:R-:W-:-:S13]  /*ebe0*/  ISETP.NE.AND P1, PT, R0, 0x3, PT ;  /* 0x000000030000780c */ /* 0x000fda0003f25270 */
[----:B------:R-:W-:Y:S05]  /*ebf0*/  @!P1 BRA `(.L_x_775) ;  /* 0x0000000000049947 */ /* 0x000fea0003800000 */
[----:B------:R-:W-:Y:S01]  /*ec00*/  BPT.TRAP 0x1 ;  /* 0x000000040000795c */ /* 0x000fe20000300000 */
.L_x_775:
[----:B------:R-:W1:Y:S01]  /*ec10*/  S2R R3, SR_CgaCtaId ;  /* 0x0000000000037919 */ /* 0x000e620000008800 */
[----:B------:R-:W-:Y:S02]  /*ec20*/  MOV R0, 0x400 ;  /* 0x0000040000007802 */ /* 0x000fe40000000f00 */
[----:B------:R-:W-:Y:S02]  /*ec30*/  SHF.L.U32 R2, R10, 0x1f, RZ ;  /* 0x0000001f0a027819 */ /* 0x000fe400000006ff */
[----:B-1----:R-:W-:-:S05]  /*ec40*/  LEA R5, R3, R0, 0x18 ;  /* 0x0000000003057211 */ /* 0x002fca00078ec0ff */
[----:B------:R-:W-:-:S04]  /*ec50*/  VIADD R0, R5, 0x31820 ;  /* 0x0003182005007836 */ /* 0x000fc80000000000 */
[----:B------:R-:W-:-:S04]  /*ec60*/  IMAD R3, R17, 0x8, R0 ;  /* 0x0000000811037824 */ /* 0x000fc800078e0200 */
[----:B------:R-:W1:Y:S02]  /*ec70*/  SYNCS.PHASECHK.TRANS64.TRYWAIT P0, [R3+URZ], R2 ;  /* 0x00000002030075a7 */ /* 0x000e64000800017f */
[----:B-1----:R-:W-:Y:S05]  /*ec80*/  @!P0 BRA `(.L_x_776) ;  /* 0x0000000000f88947 */ /* 0x002fea0003800000 */
.L_x_788:
        /* <DEDUP_REMOVED lines=9> */
.L_x_789:
[----:B------:R-:W-:Y:S05]  /*ed20*/  @!P1 BRA `(.L_x_778) ;  /* 0x0000000000049947 */ /* 0x000fea0003800000 */
[----:B------:R-:W-:Y:S01]  /*ed30*/  BPT.TRAP 0x1 ;  /* 0x000000040000795c */ /* 0x000fe20000300000 */
.L_x_778:
[----:B------:R-:W-:-:S07]  /*ed40*/  SHF.L.U32 R6, R6, 0x1f, RZ ;  /* 0x0000001f06067819 */ /* 0x000fce00000006ff */
.L_x_779:
[----:B--2---:R2:W3:Y:S02]  /*ed50*/  SYNCS.PHASECHK.TRANS64.TRYWAIT P0, [R5+URZ+0x31838], R6 ;  /* 0x03183806050075a7 */ /* 0x0044e4000800017f */
[----:B---3--:R-:W-:Y:S05]  /*ed60*/  @!P0 NANOSLEEP.SYNCS 0x989680 ;  /* 0x009896800000895d */ /* 0x008fea0003900000 */
[----:B------:R-:W3:Y:S02]  /*ed70*/  @!P0 SYNCS.PHASECHK.TRANS64 P0, [R5+URZ+0x31838], R6 ;  /* 0x03183806050085a7 */ /* 0x000ee4000800007f */
[----:B---3--:R-:W-:Y:S05]  /*ed80*/  @!P0 BRA `(.L_x_779) ;  /* 0xfffffffc00f08947 */ /* 0x008fea000383ffff */
.L_x_759:
[----:B------:R-:W-:Y:S05]  /*ed90*/  BSYNC B0 ;  /* 0x0000000000007941 */ /* 0x000fea0003800000 */
.L_x_758:
[----:B------:R-:W-:Y:S05]  /*eda0*/  EXIT ;  /* 0x000000000000794d */ /* 0x000fea0003800000 */
.L_x_699:
[----:B-1----:R1:W2:Y:S02]  /*edb0*/  SYNCS.PHASECHK.TRANS64.TRYWAIT P0, [R17+URZ+0x31800], R10 ;  /* 0x0318000a110075a7 */ /* 0x0022a4000800017f */
[----:B--2---:R-:W-:Y:S05]  /*edc0*/  @!P0 NANOSLEEP.SYNCS 0x989680 ;  /* 0x009896800000895d */ /* 0x004fea0003900000 */
[----:B------:R-:W2:Y:S02]  /*edd0*/  @!P0 SYNCS.PHASECHK.TRANS64 P0, [R17+URZ+0x31800], R10 ;  /* 0x0318000a110085a7 */ /* 0x000ea4000800007f */
[----:B--2---:R-:W-:Y:S05]  /*ede0*/  @!P0 BRA `(.L_x_699) ;  /* 0xfffffffc00f08947 */ /* 0x004fea000383ffff */
[----:B------:R-:W-:Y:S05]  /*edf0*/  BRA `(.L_x_698) ;  /* 0xffffff2000887947 */ /* 0x000fea000383ffff */
.L_x_703:
[----:B--2---:R2:W3:Y:S02]  /*ee00*/  SYNCS.PHASECHK.TRANS64.TRYWAIT P1, [R16+URZ+0x31810], R9 ;  /* 0x03181009100075a7 */ /* 0x0044e4000802017f */
[----:B---3--:R-:W-:Y:S05]  /*ee10*/  @!P1 NANOSLEEP.SYNCS 0x989680 ;  /* 0x009896800000995d */ /* 0x008fea0003900000 */
[----:B------:R-:W3:Y:S02]  /*ee20*/  @!P1 SYNCS.PHASECHK.TRANS64 P1, [R16+URZ+0x31810], R9 ;  /* 0x03181009100095a7 */ /* 0x000ee4000802007f */
[----:B---3--:R-:W-:Y:S05]  /*ee30*/  @!P1 BRA `(.L_x_703) ;  /* 0xfffffffc00f09947 */ /* 0x008fea000383ffff */
[----:B------:R-:W-:Y:S05]  /*ee40*/  BRA `(.L_x_702) ;  /* 0xffffff2800d07947 */ /* 0x000fea000383ffff */
.L_x_707:
[----:B------:R1:W1:Y:S02]  /*ee50*/  SYNCS.PHASECHK.TRANS64.TRYWAIT P1, [R17+URZ+0x31830], R8 ;  /* 0x03183008110075a7 */ /* 0x000264000802017f */
[----:B-1----:R-:W-:Y:S05]  /*ee60*/  @!P1 NANOSLEEP.SYNCS 0x989680 ;  /* 0x009896800000995d */ /* 0x002fea0003900000 */
[----:B------:R-:W1:Y:S02]  /*ee70*/  @!P1 SYNCS.PHASECHK.TRANS64 P1, [R17+URZ+0x31830], R8 ;  /* 0x03183008110095a7 */ /* 0x000e64000802007f */
[----:B-1----:R-:W-:Y:S05]  /*ee80*/  @!P1 BRA `(.L_x_707) ;  /* 0xfffffffc00f09947 */ /* 0x002fea000383ffff */
[----:B------:R-:W-:Y:S05]  /*ee90*/  BRA `(.L_x_706) ;  /* 0xffffff5000447947 */ /* 0x000fea000383ffff */
.L_x_764:
[----:B-1----:R1:W2:Y:S02]  /*eea0*/  SYNCS.PHASECHK.TRANS64.TRYWAIT P1, [R7+URZ+0x31820], R6 ;  /* 0x03182006070075a7 */ /* 0x0022a4000802017f */
[----:B--2---:R-:W-:Y:S05]  /*eeb0*/  @!P1 NANOSLEEP.SYNCS 0x989680 ;  /* 0x009896800000995d */ /* 0x004fea0003900000 */
[----:B------:R-:W2:Y:S02]  /*eec0*/  @!P1 SYNCS.PHASECHK.TRANS64 P1, [R7+URZ+0x31820], R6 ;  /* 0x03182006070095a7 */ /* 0x000ea4000802007f */
[----:B--2---:R-:W-:Y:S05]  /*eed0*/  @!P1 BRA `(.L_x_764) ;  /* 0xfffffffc00f09947 */ /* 0x004fea000383ffff */
[----:B------:R-:W-:Y:S05]  /*eee0*/  BRA `(.L_x_780) ;  /* 0xffffffe800347947 */ /* 0x000fea000383ffff */
.L_x_767:
[----:B-1----:R1:W2:Y:S02]  /*eef0*/  SYNCS.PHASECHK.TRANS64.TRYWAIT P1, [R7+URZ+0x31838], R10 ;  /* 0x0318380a070075a7 */ /* 0x0022a4000802017f */
[----:B--2---:R-:W-:Y:S05]  /*ef00*/  @!P1 NANOSLEEP.SYNCS 0x989680 ;  /* 0x009896800000995d */ /* 0x004fea0003900000 */
[----:B------:R-:W2:Y:S02]  /*ef10*/  @!P1 SYNCS.PHASECHK.TRANS64 P1, [R7+URZ+0x31838], R10 ;  /* 0x0318380a070095a7 */ /* 0x000ea4000802007f */
[----:B--2---:R-:W-:Y:S05]  /*ef20*/  @!P1 BRA `(.L_x_767) ;  /* 0xfffffffc00f09947 */ /* 0x004fea000383ffff */
[----:B------:R-:W-:Y:S05]  /*ef30*/  BRA `(.L_x_781) ;  /* 0xfffffff000487947 */ /* 0x000fea000383ffff */
.L_x_769:
[----:B------:R-:W-:-:S07]  /*ef40*/  SHF.L.U32 R20, R14, 0x1f, RZ ;  /* 0x0000001f0e147819 */ /* 0x000fce00000006ff */
.L_x_782:
[----:B-1----:R1:W2:Y:S02]  /*ef50*/  SYNCS.PHASECHK.TRANS64.TRYWAIT P1, [R19+URZ+0x31820], R20 ;  /* 0x03182014130075a7 */ /* 0x0022a4000802017f */
[----:B--2---:R-:W-:Y:S05]  /*ef60*/  @!P1 NANOSLEEP.SYNCS 0x989680 ;  /* 0x009896800000995d */ /* 0x004fea0003900000 */
[----:B------:R-:W2:Y:S02]  /*ef70*/  @!P1 SYNCS.PHASECHK.TRANS64 P1, [R19+URZ+0x31820], R20 ;  /* 0x03182014130095a7 */ /* 0x000ea4000802007f */
[----:B--2---:R-:W-:Y:S05]  /*ef80*/  @!P1 BRA `(.L_x_782) ;  /* 0xfffffffc00f09947 */ /* 0x004fea000383ffff */
[----:B------:R-:W-:Y:S05]  /*ef90*/  BRA `(.L_x_783) ;  /* 0xfffffff400147947 */ /* 0x000fea000383ffff */
.L_x_772:
[----:B-1----:R1:W2:Y:S02]  /*efa0*/  SYNCS.PHASECHK.TRANS64.TRYWAIT P1, [R7+URZ+0x31838], R4 ;  /* 0x03183804070075a7 */ /* 0x0022a4000802017f */
[----:B--2---:R-:W-:Y:S05]  /*efb0*/  @!P1 NANOSLEEP.SYNCS 0x989680 ;  /* 0x009896800000995d */ /* 0x004fea0003900000 */
[----:B------:R-:W2:Y:S02]  /*efc0*/  @!P1 SYNCS.PHASECHK.TRANS64 P1, [R7+URZ+0x31838], R4 ;  /* 0x03183804070095a7 */ /* 0x000ea4000802007f */
[----:B--2---:R-:W-:Y:S05]  /*efd0*/  @!P1 BRA `(.L_x_772) ;  /* 0xfffffffc00f09947 */ /* 0x004fea000383ffff */
[----:B------:R-:W-:Y:S05]  /*efe0*/  BRA `(.L_x_784) ;  /* 0xfffffff400f87947 */ /* 0x000fea000383ffff */
.L_x_774:
[----:B------:R-:W-:Y:S01]  /*eff0*/  BSSY B1, `(.L_x_785) ;  /* 0x0000006000017945 */ /* 0x000fe20003800000 */
[----:B------:R-:W-:-:S07]  /*f000*/  IMAD.MOV.U32 R15, RZ, RZ, -0x1 ;  /* 0xffffffffff0f7424 */ /* 0x000fce00078e00ff */
[----:B------:R-:W-:Y:S05]  /*f010*/  WARPSYNC.COLLECTIVE R15, `(.L_x_786) ;  /* 0x000000000f0c7348 */ /* 0x000fea0003c00000 */
[----:B------:R-:W-:Y:S02]  /*f020*/  ELECT P6, UR62, PT ;  /* 0x00000000003e782f */ /* 0x000fe400038c0000 */
[----:B------:R-:W-:Y:S01]  /*f030*/  MOV R14, UR62 ;  /* 0x0000003e000e7c02 */ /* 0x000fe20008000f00 */
[----:B------:R-:W-:Y:S10]  /*f040*/  ENDCOLLECTIVE ;  /* 0x000000000000791b */ /* 0x000ff40003800000 */
.L_x_786:
[----:B------:R-:W-:Y:S05]  /*f050*/  BSYNC B1 ;  /* 0x0000000000017941 */ /* 0x000fea0003800000 */
.L_x_785:
[----:B------:R-:W-:Y:S05]  /*f060*/  BRA `(.L_x_787) ;  /* 0xfffffff800d47947 */ /* 0x000fea000383ffff */
.L_x_776:
[----:B-1----:R1:W2:Y:S02]  /*f070*/  SYNCS.PHASECHK.TRANS64.TRYWAIT P0, [R3+URZ], R2 ;  /* 0x00000002030075a7 */ /* 0x0022a4000800017f */
[----:B--2---:R-:W-:Y:S05]  /*f080*/  @!P0 NANOSLEEP.SYNCS 0x989680 ;  /* 0x009896800000895d */ /* 0x004fea0003900000 */
[----:B------:R-:W2:Y:S02]  /*f090*/  @!P0 SYNCS.PHASECHK.TRANS64 P0, [R3+URZ], R2 ;  /* 0x00000002030085a7 */ /* 0x000ea4000800007f */
[----:B--2---:R-:W-:Y:S05]  /*f0a0*/  @!P0 BRA `(.L_x_776) ;  /* 0xfffffffc00f08947 */ /* 0x004fea000383ffff */
[----:B------:R-:W-:Y:S05]  /*f0b0*/  BRA `(.L_x_788) ;  /* 0xfffffff800f47947 */ /* 0x000fea000383ffff */
.L_x_777:
[----:B-1----:R1:W2:Y:S02]  /*f0c0*/  SYNCS.PHASECHK.TRANS64.TRYWAIT P0, [R17+URZ], R0 ;  /* 0x00000000110075a7 */ /* 0x0022a4000800017f */
[----:B--2---:R-:W-:Y:S05]  /*f0d0*/  @!P0 NANOSLEEP.SYNCS 0x989680 ;  /* 0x009896800000895d */ /* 0x004fea0003900000 */
[----:B------:R-:W2:Y:S02]  /*f0e0*/  @!P0 SYNCS.PHASECHK.TRANS64 P0, [R17+URZ], R0 ;  /* 0x00000000110085a7 */ /* 0x000ea4000800007f */
[----:B--2---:R-:W-:Y:S05]  /*f0f0*/  @!P0 BRA `(.L_x_777) ;  /* 0xfffffffc00f08947 */ /* 0x004fea000383ffff */
[----:B------:R-:W-:Y:S05]  /*f100*/  BRA `(.L_x_789) ;  /* 0xfffffffc00047947 */ /* 0x000fea000383ffff */
.L_x_790:
        /* <DEDUP_REMOVED lines=15> */
.L_x_1153:


//--------------------- .text._ZN7cutlass13device_kernelIN5flash11enable_sm90INS1_16FlashAttnBwdSm90INS1_25CollectiveMainloopBwdSm90ILi2ELi1ELi1EN4cute5tupleIJNS5_1CILi1EEES8_S8_EEENS6_IJNS7_ILi64EEENS7_ILi80EEENS7_ILi256EEEEEENS_10bfloat16_tEfNS_4arch4Sm90ELb1ELb0ELb0ELb0ELb0ELb0ELb1ELb1ELi2ELi1ELi1ELi1ELb0EEENS1_24CollectiveEpilogueBwdGQAISD_fSG_Li256ELb0ELb0EEENS1_25SingleTileBwdLPTSchedulerILb0ELi80ELb0EEEEEEEEEvNT_6ParamsE --------------------------
	.section	.text._ZN7cutlass13device_kernelIN5flash11enable_sm90INS1_16FlashAttnBwdSm90INS1_25CollectiveMainloopBwdSm90ILi2ELi1ELi1EN4cute5tupleIJNS5_1CILi1EEES8_S8_EEENS6_IJNS7_ILi64EEENS7_ILi80EEENS7_ILi256EEEEEENS_10bfloat16_tEfNS_4arch4Sm90ELb1ELb0ELb0ELb0ELb0ELb0ELb1ELb1ELi2ELi1ELi1ELi1ELb0EEENS1_24CollectiveEpilogueBwdGQAISD_fSG_Li256ELb0ELb0EEENS1_25SingleTileBwdLPTSchedulerILb0ELi80ELb0EEEEEEEEEvNT_6ParamsE,"ax",@progbits
	.align	128
.text._ZN7cutlass13device_kernelIN5flash11enable_sm90INS1_16FlashAttnBwdSm90INS1_25CollectiveMainloopBwdSm90ILi2ELi1ELi1EN4cute5tupleIJNS5_1CILi1EEES8_S8_EEENS6_IJNS7_ILi64EEENS7_ILi80EEENS7_ILi256EEEEEENS_10bfloat16_tEfNS_4arch4Sm90ELb1ELb0ELb0ELb0ELb0ELb0ELb1ELb1ELi2ELi1ELi1ELi1ELb0EEENS1_24CollectiveEpilogueBwdGQAISD_fSG_Li256ELb0ELb0EEENS1_25SingleTileBwdLPTSchedulerILb0ELi80ELb0EEEEEEEEEvNT_6ParamsE:
        .type           _ZN7cutlass13device_kernelIN5flash11enable_sm90INS1_16FlashAttnBwdSm90INS1_25CollectiveMainloopBwdSm90ILi2ELi1ELi1EN4cute5tupleIJNS5_1CILi1EEES8_S8_EEENS6_IJNS7_ILi64EEENS7_ILi80EEENS7_ILi256EEEEEENS_10bfloat16_tEfNS_4arch4Sm90ELb1ELb0ELb0ELb0ELb0ELb0ELb1ELb1ELi2ELi1ELi1ELi1ELb0EEENS1_24CollectiveEpilogueBwdGQAISD_fSG_Li256ELb0ELb0EEENS1_25SingleTileBwdLPTSchedulerILb0ELi80ELb0EEEEEEEEEvNT_6ParamsE,@function
        .size           _ZN7cutlass13device_kernelIN5flash11enable_sm90INS1_16FlashAttnBwdSm90INS1_25CollectiveMainloopBwdSm90ILi2ELi1ELi1EN4cute5tupleIJNS5_1CILi1EEES8_S8_EEENS6_IJNS7_ILi64EEENS7_ILi80EEENS7_ILi256EEEEEENS_10bfloat16_tEfNS_4arch4Sm90ELb1ELb0ELb0ELb0ELb0ELb0ELb1ELb1ELi2ELi1ELi1ELi1ELb0EEENS1_24CollectiveEpilogueBwdGQAISD_fSG_Li256ELb0ELb0EEENS1_25SingleTileBwdLPTSchedulerILb0ELi80ELb0EEEEEEEEEvNT_6ParamsE,(.L_x_1154 - _ZN7cutlass13device_kernelIN5flash11enable_sm90INS1_16FlashAttnBwdSm90INS1_25CollectiveMainloopBwdSm90ILi2ELi1ELi1EN4cute5tupleIJNS5_1CILi1EEES8_S8_EEENS6_IJNS7_ILi64EEENS7_ILi80EEENS7_ILi256EEEEEENS_10bfloat16_tEfNS_4arch4Sm90ELb1ELb0ELb0ELb0ELb0ELb0ELb1ELb1ELi2ELi1ELi1ELi1ELb0EEENS1_24CollectiveEpilogueBwdGQAISD_fSG_Li256ELb0ELb0EEENS1_25SingleTileBwdLPTSchedulerILb0ELi80ELb0EEEEEEEEEvNT_6ParamsE)
        .other          _ZN7cutlass13device_kernelIN5flash11enable_sm90INS1_16FlashAttnBwdSm90INS1_25CollectiveMainloopBwdSm90ILi2ELi1ELi1EN4cute5tupleIJNS5_1CILi1EEES8_S8_EEENS6_IJNS7_ILi64EEENS7_ILi80EEENS7_ILi256EEEEEENS_10bfloat16_tEfNS_4arch4Sm90ELb1ELb0ELb0ELb0ELb0ELb0ELb1ELb1ELi2ELi1ELi1ELi1ELb0EEENS1_24CollectiveEpilogueBwdGQAISD_fSG_Li256ELb0ELb0EEENS1_25SingleTileBwdLPTSchedulerILb0ELi80ELb0EEEEEEEEEvNT_6ParamsE,@"STO_CUDA_ENTRY STV_DEFAULT"
_ZN7cutlass13device_kernelIN5flash11enable_sm90INS1_16FlashAttnBwdSm90INS1_25CollectiveMainloopBwdSm90ILi2ELi1ELi1EN4cute5tupleIJNS5_1CILi1EEES8_S8_EEENS6_IJNS7_ILi64EEENS7_ILi80EEENS7_ILi256EEEEEENS_10bfloat16_tEfNS_4arch4Sm90ELb1ELb0ELb0ELb0ELb0ELb0ELb1ELb1ELi2ELi1ELi1ELi1ELb0EEENS1_24CollectiveEpilogueBwdGQAISD_fSG_Li256ELb0ELb0EEENS1_25SingleTileBwdLPTSchedulerILb0ELi80ELb0EEEEEEEEEvNT_6ParamsE:
        /* <DEDUP_REMOVED lines=23> */
.L_x_792:
[----:B------:R-:W-:Y:S05]  /*0170*/  BSYNC B0 ;  /* 0x0000000000007941 */ /* 0x000fea0003800000 */
.L_x_791:
        /* <DEDUP_REMOVED lines=34> */
.L_x_793:
        /* <DEDUP_REMOVED lines=20> */
.L_x_794:
        /* <DEDUP_REMOVED lines=8> */
.L_x_797:
        /* <DEDUP_REMOVED lines=23> */
[----:B------:R-:W-:Y:S02]  /*06d0*/  UIMAD UR4, UR11, UR7, URZ ;  /* 0x000000070b0472a4 */ /* 0x000fe4000f8e023f */
[----:B------:R-:W-:-:S05]  /*06e0*/  IMAD.U32 R2, RZ, RZ, UR11 ;  /* 0x0000000bff027e24 */ /* 0x000fca000f8e00ff */
[----:B------:R1:W-:Y:S01]  /*06f0*/  STL [R1], R2 ;  /* 0x0000000201007387 */ /* 0x0003e20000100800 */
[----:B------:R-:W-:Y:S05]  /*0700*/  BRA `(.L_x_799) ;  /* 0x0000000000247947 */ /* 0x000fea0003800000 */
.L_x_798:
        /* <DEDUP_REMOVED lines=8> */
[----:B------:R2:W-:Y:S05]  /*0790*/  STL [R1], R2 ;  /* 0x0000000201007387 */ /* 0x0005ea0000100800 */
.L_x_799:
        /* <DEDUP_REMOVED lines=11> */
[----:B-12---:R-:W-:Y:S01]  /*0850*/  IMAD.U32 R2, RZ, RZ, UR9 ;  /* 0x00000009ff027e24 */ /* 0x006fe2000f8e00ff */
[----:B------:R-:W-:Y:S01]  /*0860*/  ISETP.LE.AND P0, PT, RZ, UR9, PT ;  /* 0x00000009ff007c0c */ /* 0x000fe2000bf03270 */
[----:B------:R-:W-:-:S03]  /*0870*/  UIMAD UR4, UR7, UR4, UR6 ;  /* 0x00000004070472a4 */ /* 0x000fc6000f8e0206 */
[----:B------:R1:W-:Y:S09]  /*0880*/  STL [R1+0x4], R2 ;  /* 0x0000040201007387 */ /* 0x0003f20000100800 */
[----:B------:R-:W-:Y:S05]  /*0890*/  @!P0 BRA `(.L_x_800) ;  /* 0x000000a000c48947 */ /* 0x000fea0003800000 */
[----:B-1----:R-:W2:Y:S01]  /*08a0*/  LDL R2, [R1] ;  /* 0x0000000001027983 */ /* 0x002ea20000100800 */
[----:B------:R-:W-:Y:S01]  /*08b0*/  ULDC UR9, c[0x0][0x280] ;  /* 0x0000a00000097ab9 */ /* 0x000fe20000000800 */
[----:B------:R-:W-:Y:S01]  /*08c0*/  ULDC UR10, c[0x0][0x290] ;  /* 0x0000a400000a7ab9 */ /* 0x000fe20000000800 */
[----:B------:R-:W-:Y:S01]  /*08d0*/  ULDC UR7, c[0x0][0x74c] ;  /* 0x0001d30000077ab9 */ /* 0x000fe20000000800 */
[----:B------:R-:W-:Y:S01]  /*08e0*/  IMAD.U32 R236, RZ, RZ, UR4 ;  /* 0x00000004ffec7e24 */ /* 0x000fe2000f8e00ff */
        /* <DEDUP_REMOVED lines=81> */
[----:B--2---:R-:W-:-:S13]  /*0e00*/  R2UR UR5, R2 ;  /* 0x00000000020572ca */ /* 0x004fda00000e0000 */
[----:B------:R-:W-:-:S04]  /*0e10*/  UIMAD UR5, UR5, 0x50, UR9 ;  /* 0x00000050050578a4 */ /* 0x000fc8000f8e0209 */
[----:B------:R-:W-:Y:S02]  /*0e20*/  UIADD3 UR7, -UR7, UR5, -UR10 ;  /* 0x0000000507077290 */ /* 0x000fe4000fffe90a */
[----:B------:R-:W-:Y:S02]  /*0e30*/  UIADD3 UR5, UR9, 0x3f, URZ ;  /* 0x0000003f09057890 */ /* 0x000fe4000fffe03f */
[----:B------:R-:W-:Y:S02]  /*0e40*/  USHF.R.S32.HI UR8, URZ, 0x1f, UR7 ;  /* 0x0000001f3f087899 */ /* 0x000fe40008011407 */
[----:B------:R-:W-:Y:S02]  /*0e50*/  USHF.R.S32.HI UR6, URZ, 0x1f, UR5 ;  /* 0x0000001f3f067899 */ /* 0x000fe40008011405 */
[----:B------:R-:W-:Y:S02]  /*0e60*/  ULEA.HI UR8, UR8, UR7, URZ, 0x6 ;  /* 0x0000000708087291 */ /* 0x000fe4000f8f303f */
[----:B------:R-:W-:-:S02]  /*0e70*/  ULEA.HI UR6, UR6, UR5, URZ, 0x6 ;  /* 0x0000000506067291 */ /* 0x000fc4000f8f303f */
[----:B------:R-:W-:Y:S02]  /*0e80*/  USHF.R.S32.HI UR8, URZ, 0x6, UR8 ;  /* 0x000000063f087899 */ /* 0x000fe40008011408 */
[----:B------:R-:W-:-:S04]  /*0e90*/  USHF.R.S32.HI UR11, URZ, 0x6, UR6 ;  /* 0x000000063f0b7899 */ /* 0x000fc80008011406 */
[----:B------:R-:W-:Y:S02]  /*0ea0*/  VIMNMX R5, RZ, UR8, !PT ;  /* 0x00000008ff057c48 */ /* 0x000fe4000ffe0100 */
[----:B------:R-:W-:Y:S02]  /*0eb0*/  IMAD.U32 R235, RZ, RZ, UR11 ;  /* 0x0000000bffeb7e24 */ /* 0x000fe4000f8e00ff */
[----:B------:R-:W-:-:S13]  /*0ec0*/  ISETP.LT.AND P1, PT, R5, UR11, PT ;  /* 0x0000000b05007c0c */ /* 0x000fda000bf21270 */
[----:B------:R-:W-:Y:S05]  /*0ed0*/  @!P1 BRA `(.L_x_801) ;  /* 0x0000007400f89947 */ /* 0x000fea0003800000 */
        /* <DEDUP_REMOVED lines=24> */
.L_x_802:
[----:B------:R-:W2:Y:S01]  /*1060*/  LDL R4, [R1+0x4] ;  /* 0x0000040001047983 */ /* 0x000ea20000100800 */
[----:B------:R-:W-:Y:S01]  /*1070*/  R2UR UR6, R236 ;  /* 0x00000000ec0672ca */ /* 0x000fe200000e0000 */
[----:B------:R-:W3:Y:S02]  /*1080*/  LDC.64 R230, c[0x0][0x2e0] ;  /* 0x0000b800ffe67b82 */ /* 0x000ee40000000a00 */
[----:B------:R-:W5:Y:S01]  /*1090*/  LDL R16, [R1] ;  /* 0x0000000001107983 */ /* 0x000f620000100800 */
[----:B------:R-:W-:Y:S02]  /*10a0*/  LOP3.LUT R13, R2, 0x1ffffffe, RZ, 0xc0, !PT ;  /* 0x1ffffffe020d7812 */ /* 0x000fe400078ec0ff */
[----:B------:R-:W-:Y:S01]  /*10b0*/  SHF.R.S32.HI R8, RZ, 0x1f, R9 ;  /* 0x0000001fff087819 */ /* 0x000fe20000011409 */
[C---:B------:R-:W-:Y:S01]  /*10c0*/  IMAD R14, R6.reuse, 0x40, R11 ;  /* 0x00000040060e7824 */ /* 0x040fe200078e020b */
[----:B----4-:R-:W-:Y:S01]  /*10d0*/  LEA.HI R2, R7, R7, RZ, 0x1 ;  /* 0x0000000707027211 */ /* 0x010fe200078f08ff */
[----:B------:R-:W-:-:S02]  /*10e0*/  IMAD.IADD R15, R6, 0x1, -R13 ;  /* 0x00000001060f7824 */ /* 0x000fc400078e0a0d */
[----:B-1----:R-:W-:Y:S01]  /*10f0*/  IMAD R10, R6, 0x800, R9 ;  /* 0x00000800060a7824 */ /* 0x002fe200078e0209 */
[----:B------:R-:W-:Y:S02]  /*1100*/  LEA.HI R6, R8, R9, RZ, 0x2 ;  /* 0x0000000908067211 */ /* 0x000fe400078f10ff */
[----:B------:R-:W-:Y:S01]  /*1110*/  LEA.HI R3, R3, R12, RZ, 0x2 ;  /* 0x0000000c03037211 */ /* 0x000fe200078f10ff */
[----:B------:R-:W-:Y:S01]  /*1120*/  USHF.R.S32.HI UR4, URZ, 0x1f, UR6 ;  /* 0x0000001f3f047899 */ /* 0x000fe20008011406 */
[----:B------:R-:W-:Y:S02]  /*1130*/  SHF.R.S32.HI R11, RZ, 0x1f, R6 ;  /* 0x0000001fff0b7819 */ /* 0x000fe40000011406 */
[----:B------:R-:W-:-:S05]  /*1140*/  LOP3.LUT R13, R3, 0xfffffc, RZ, 0xc0, !PT ;  /* 0x00fffffc030d7812 */ /* 0x000fca00078ec0ff */
[----:B------:R-:W-:Y:S02]  /*1150*/  IMAD.IADD R13, R12, 0x1, -R13 ;  /* 0x000000010c0d7824 */ /* 0x000fe400078e0a0d */
[----:B------:R-:W-:Y:S01]  /*1160*/  IMAD R12, R18, UR4, RZ ;  /* 0x00000004120c7c24 */ /* 0x000fe2000f8e02ff */
[----:B------:R-:W-:Y:S01]  /*1170*/  LEA.HI R8, R8, R9, RZ, 0x5 ;  /* 0x0000000908087211 */ /* 0x000fe200078f28ff */
[----:B------:R-:W-:Y:S01]  /*1180*/  IMAD R13, R13, 0x10, R14 ;  /* 0x000000100d0d7824 */ /* 0x000fe200078e020e */
[----:B------:R-:W-:Y:S02]  /*1190*/  LOP3.LUT R229, R0, 0x1, RZ, 0xfc, !PT ;  /* 0x0000000100e57812 */ /* 0x000fe400078efcff */
[----:B------:R-:W-:Y:S01]  /*11a0*/  SHF.R.S32.HI R8, RZ, 0x5, R8 ;  /* 0x00000005ff087819 */ /* 0x000fe20000011408 */
        /* <DEDUP_REMOVED lines=83> */
[----:B------:R-:W-:Y:S01]  /*16e0*/  ULDC.64 UR60, c[0x0][0x208] ;  /* 0x00008200003c7ab9 */ /* 0x000fe20000000a00 */
[----:B--2---:R-:W-:-:S02]  /*16f0*/  R2UR UR5, R4 ;  /* 0x00000000040572ca */ /* 0x004fc400000e0000 */
[----:B------:R-:W-:Y:S01]  /*1700*/  LOP3.LUT R4, R2, 0xfffffffe, RZ, 0xc0, !PT ;  /* 0xfffffffe02047812 */ /* 0x000fe200078ec0ff */
[----:B------:R-:W-:Y:S01]  /*1710*/  IMAD.SHL.U32 R2, R10, 0x4, RZ ;  /* 0x000000040a027824 */ /* 0x000fe200078e00ff */
[----:B------:R-:W-:-:S04]  /*1720*/  SHF.R.S32.HI R10, RZ, 0x2, R6 ;  /* 0x00000002ff0a7819 */ /* 0x000fc80000011406 */
[----:B------:R-:W-:-:S04]  /*1730*/  LEA.HI R11, R11, R10, RZ, 0x3 ;  /* 0x0000000a0b0b7211 */ /* 0x000fc800078f18ff */
[----:B------:R-:W-:Y:S01]  /*1740*/  LOP3.LUT R11, R11, 0xfffffff8, RZ, 0xc0, !PT ;  /* 0xfffffff80b0b7812 */ /* 0x000fe200078ec0ff */
[----:B------:R-:W-:-:S04]  /*1750*/  USHF.R.S32.HI UR4, URZ, 0x1f, UR5 ;  /* 0x0000001f3f047899 */ /* 0x000fc80008011405 */
[----:B------:R-:W-:Y:S02]  /*1760*/  IMAD.IADD R11, R10, 0x1, -R11 ;  /* 0x000000010a0b7824 */ /* 0x000fe400078e0a0b */
[----:B---3--:R-:W-:Y:S01]  /*1770*/  IMAD R10, R230, UR4, RZ ;  /* 0x00000004e60a7c24 */ /* 0x008fe2000f8e02ff */
[----:B-----5:R-:W-:Y:S02]  /*1780*/  R2UR UR4, R16 ;  /* 0x00000000100472ca */ /* 0x020fe400000e0000 */
[----:B------:R-:W-:Y:S02]  /*1790*/  SHF.R.S32.HI R3, RZ, 0x1f, R2 ;  /* 0x0000001fff037819 */ /* 0x000fe40000011402 */
[----:B------:R-:W-:Y:S01]  /*17a0*/  LOP3.LUT R6, R6, 0x7ffffffc, RZ, 0xc0, !PT ;  /* 0x7ffffffc06067812 */ /* 0x000fe200078ec0ff */
[----:B------:R-:W-:Y:S02]  /*17b0*/  IMAD.IADD R4, R7, 0x1, -R4 ;  /* 0x0000000107047824 */ /* 0x000fe400078e0a04 */
[----:B------:R-:W-:-:S04]  /*17c0*/  IMAD.WIDE.U32 R2, R18, UR6, R2 ;  /* 0x0000000612027c25 */ /* 0x000fc8000f8e0002 */
[----:B------:R-:W-:Y:S02]  /*17d0*/  IMAD R7, R19, UR6, R12 ;  /* 0x0000000613077c24 */ /* 0x000fe4000f8e020c */
[----:B------:R-:W-:Y:S01]  /*17e0*/  IMAD.IADD R6, R9, 0x1, -R6 ;  /* 0x0000000109067824 */ /* 0x000fe200078e0a06 */
[----:B------:R-:W-:Y:S01]  /*17f0*/  UIMAD UR4, UR4, -0x50, UR10 ;  /* 0xffffffb0040478a4 */ /* 0x000fe2000f8e020a */
[----:B------:R-:W-:Y:S02]  /*1800*/  IMAD.IADD R3, R3, 0x1, R7 ;  /* 0x0000000103037824 */ /* 0x000fe400078e0207 */
[----:B------:R-:W-:Y:S02]  /*1810*/  IMAD R6, R15, 0x4, R6 ;  /* 0x000000040f067824 */ /* 0x000fe400078e0206 */
[----:B------:R-:W-:Y:S02]  /*1820*/  IMAD R7, R231, UR5, R10 ;  /* 0x00000005e7077c24 */ /* 0x000fe4000f8e020a */
[----:B------:R-:W-:Y:S01]  /*1830*/  IMAD.WIDE.U32 R230, R230, UR5, R2 ;  /* 0x00000005e6e67c25 */ /* 0x000fe2000f8e0002 */
[----:B------:R-:W-:-:S03]  /*1840*/  UIADD3 UR5, UR4, 0x1, -UR9 ;  /* 0x0000000104057890 */ /* 0x000fc6000fffe809 */
[----:B------:R-:W-:Y:S02]  /*1850*/  IMAD.SHL.U32 R232, R6, 0x2, RZ ;  /* 0x0000000206e87824 */ /* 0x000fe400078e00ff */
[----:B------:R-:W-:Y:S02]  /*1860*/  IMAD R19, R8, 0x10, R11 ;  /* 0x0000001008137824 */ /* 0x000fe400078e020b */
[----:B------:R-:W-:Y:S01]  /*1870*/  IMAD.MOV.U32 R3, RZ, RZ, R5 ;  /* 0x000000ffff037224 */ /* 0x000fe200078e0005 */
[C---:B------:R-:W-:Y:S01]  /*1880*/  IADD3 R233, -R232.reuse, UR4, RZ ;  /* 0x00000004e8e97c10 */ /* 0x040fe2000fffe1ff */
[----:B------:R-:W-:Y:S01]  /*1890*/  IMAD.MOV.U32 R2, RZ, RZ, RZ ;  /* 0x000000ffff027224 */ /* 0x000fe200078e00ff */
[----:B------:R-:W-:Y:S01]  /*18a0*/  IADD3 R232, -R232, UR5, RZ ;  /* 0x00000005e8e87c10 */ /* 0x000fe2000fffe1ff */
[----:B------:R-:W-:Y:S02]  /*18b0*/  IMAD.MOV.U32 R18, RZ, RZ, RZ ;  /* 0x000000ffff127224 */ /* 0x000fe400078e00ff */
[----:B------:R-:W-:-:S07]  /*18c0*/  IMAD.IADD R234, R231, 0x1, R7 ;  /* 0x00000001e7ea7824 */ /* 0x000fce00078e0207 */
.L_x_814:
[----:B------:R-:W-:-:S13]  /*18d0*/  ISETP.NE.AND P0, PT, R229, 0x3, PT ;  /* 0x00000003e500780c */ /* 0x000fda0003f05270 */
[----:B------:R-:W-:Y:S05]  /*18e0*/  @!P0 BRA `(.L_x_804) ;  /* 0x0000000000048947 */ /* 0x000fea0003800000 */
[----:B------:R-:W-:Y:S01]  /*18f0*/  BPT.TRAP 0x1 ;  /* 0x000000040000795c */ /* 0x000fe20000300000 */
.L_x_804:
[----:B------:R-:W-:Y:S01]  /*1900*/  IMAD R16, R2, 0x8, R17 ;  /* 0x0000000802107824 */ /* 0x000fe200078e0211 */
[----:B------:R-:W-:-:S04]  /*1910*/  SHF.L.U32 R9, R228, 0x1f, RZ ;  /* 0x0000001fe4097819 */ /* 0x000fc800000006ff */
[----:B------:R1:W2:Y:S01]  /*1920*/  SYNCS.PHASECHK.TRANS64.TRYWAIT P1, [R16+URZ+0x31810], R9 ;  /* 0x03181009100075a7 */ /* 0x0002a2000802017f */
[----:B------:R-:W-:Y:S05]  /*1930*/  @!P0 BRA `(.L_x_805) ;  /* 0x0000000000048947 */ /* 0x000fea0003800000 */
[----:B------:R-:W-:Y:S01]  /*1940*/  BPT.TRAP 0x1 ;  /* 0x000000040000795c */ /* 0x000fe20000300000 */
.L_x_805:
        /* <DEDUP_REMOVED lines=11> */
.L_x_806:
        /* <DEDUP_REMOVED lines=419> */
[----:B------:R-:W-:-:S04]  /*3430*/  IMAD R6, R2, 0x40, R19 ;  /* 0x0000004002067824 */ /* 0x000fc800078e0213 */
        /* <DEDUP_REMOVED lines=16> */
[----:B-1----:R-:W-:Y:S05]  /*3540*/  @!P0 BRA `(.L_x_808) ;  /* 0x0000000000048947 */ /* 0x002fea0003800000 */
[----:B------:R-:W-:Y:S01]  /*3550*/  BPT.TRAP 0x1 ;  /* 0x000000040000795c */ /* 0x000fe20000300000 */
.L_x_808:
[----:B------:R-:W-:-:S04]  /*3560*/  SHF.L.U32 R8, R18, 0x1f, RZ ;  /* 0x0000001f12087819 */ /* 0x000fc800000006ff */
[----:B------:R1:W4:Y:S01]  /*3570*/  SYNCS.PHASECHK.TRANS64.TRYWAIT P1, [R17+URZ+0x31830], R8 ;  /* 0x03183008110075a7 */ /* 0x000322000802017f */
[----:B------:R-:W-:Y:S05]  /*3580*/  @!P0 BRA `(.L_x_809) ;  /* 0x0000000000048947 */ /* 0x000fea0003800000 */
[----:B------:R-:W-:Y:S01]  /*3590*/  BPT.TRAP 0x1 ;  /* 0x000000040000795c */ /* 0x000fe20000300000 */
.L_x_809:
        /* <DEDUP_REMOVED lines=11> */
.L_x_810:
[C---:B-1--4-:R-:W-:Y:S01]  /*3650*/  VIADD R8, R6.reuse, 0x80 ;  /* 0x0000008006087836 */ /* 0x052fe20000000000 */
[----:B------:R-:W-:Y:S01]  /*3660*/  R2UR UR4, R7 ;  /* 0x00000000070472ca */ /* 0x000fe200000e0000 */
[C---:B------:R-:W-:Y:S01]  /*3670*/  VIADD R9, R6.reuse, 0x180 ;  /* 0x0000018006097836 */ /* 0x040fe20000000000 */
[C---:B------:R-:W-:Y:S01]  /*3680*/  R2UR UR6, R6.reuse ;  /* 0x00000000060672ca */ /* 0x040fe200000e0000 */
[----:B------:R-:W-:Y:S01]  /*3690*/  VIADD R10, R6, 0x200 ;  /* 0x00000200060a7836 */ /* 0x000fe20000000000 */
[----:B------:R-:W-:Y:S01]  /*36a0*/  R2UR UR8, R8 ;  /* 0x00000000080872ca */ /* 0x000fe200000e0000 */
[----:B------:R-:W-:Y:S01]  /*36b0*/  VIADD R8, R6, 0x100 ;  /* 0x0000010006087836 */ /* 0x000fe20000000000 */
[----:B------:R-:W-:Y:S01]  /*36c0*/  R2UR UR10, R9 ;  /* 0x00000000090a72ca */ /* 0x000fe200000e0000 */
[----:B------:R-:W-:Y:S01]  /*36d0*/  WARPGROUP.ARRIVE ;  /* 0x00000000000079c5 */ /* 0x000fe20000000000 */
[----:B------:R-:W-:Y:S01]  /*36e0*/  R2UR UR11, R10 ;  /* 0x000000000a0b72ca */ /* 0x000fe200000e0000 */
[----:B------:R-:W-:Y:S01]  /*36f0*/  UMOV UR5, 0x40000040 ;  /* 0x4000004000057882 */ /* 0x000fe20000000000 */
[----:B------:R-:W-:Y:S01]  /*3700*/  R2UR UR9, R8 ;  /* 0x00000000080972ca */ /* 0x000fe200000e0000 */
[----:B------:R-:W-:Y:S01]  /*3710*/  UMOV UR7, 0x40000000 ;  /* 0x4000000000077882 */ /* 0x000fe20000000000 */
[----:B------:R-:W-:Y:S01]  /*3720*/  VIADD R8, R6, 0x2 ;  /* 0x0000000206087836 */ /* 0x000fe20000000000 */
[----:B------:R-:W-:Y:S01]  /*3730*/  UMOV UR57, 0x40000040 ;  /* 0x4000004000397882 */ /* 0x000fe20000000000 */
[----:B------:R-:W-:Y:S01]  /*3740*/  IMAD R13, R3, 0x40, R19 ;  /* 0x00000040030d7824 */ /* 0x000fe200078e0213 */
[----:B------:R-:W-:Y:S01]  /*3750*/  HGMMA.64x8x16.F32.BF16 R44, gdesc[UR4], RZ, !UPT ;  /* 0x00000000042c79f0 */ /* 0x000fe2000c7018ff */
[----:B------:R-:W-:Y:S01]  /*3760*/  UMOV UR7, 0x40000000 ;  /* 0x4000000000077882 */ /* 0x000fe20000000000 */
[----:B------:R-:W-:Y:S01]  /*3770*/  UMOV UR6, UR8 ;  /* 0x0000000800067c82 */ /* 0x000fe20008000000 */
[----:B------:R-:W-:Y:S01]  /*3780*/  UMOV UR59, 0x40 ;  /* 0x00000040003b7882 */ /* 0x000fe20000000000 */
[----:B------:R-:W-:Y:S01]  /*3790*/  HGMMA.64x8x16.F32.BF16 R48, gdesc[UR4], RZ, !UPT ;  /* 0x00000000043079f0 */ /* 0x000fe2000c7018ff */
[----:B------:R-:W-:Y:S01]  /*37a0*/  UMOV UR7, 0x40000000 ;  /* 0x4000000000077882 */ /* 0x000fe20000000000 */
[----:B------:R-:W-:Y:S01]  /*37b0*/  VIADDMNMX R14, R13, R232, R233, PT ;  /* 0x000000e80d0e7246 */ /* 0x000fe200038001e9 */
[----:B------:R-:W-:Y:S01]  /*37c0*/  UMOV UR13, UR57 ;  /* 0x00000039000d7c82 */ /* 0x000fe20008000000 */
[----:B------:R-:W-:Y:S01]  /*37d0*/  UMOV UR6, UR9 ;  /* 0x0000000900067c82 */ /* 0x000fe20008000000 */
[----:B------:R-:W-:Y:S01]  /*37e0*/  IADD3 R22, R232, 0x8, R13 ;  /* 0x00000008e8167810 */ /* 0x000fe20007ffe00d */
[----:B------:R-:W-:Y:S01]  /*37f0*/  HGMMA.64x8x16.F32.BF16 R52, gdesc[UR4], RZ, !UPT ;  /* 0x00000000043479f0 */ /* 0x000fe2000c7018ff */
[----:B------:R-:W-:Y:S01]  /*3800*/  UMOV UR6, UR10 ;  /* 0x0000000a00067c82 */ /* 0x000fe20008000000 */
[----:B------:R-:W-:Y:S01]  /*3810*/  UMOV UR7, 0x40000000 ;  /* 0x4000000000077882 */ /* 0x000fe20000000000 */
[----:B------:R-:W-:Y:S01]  /*3820*/  ISETP.GT.AND P1, PT, R14, RZ, PT ;  /* 0x000000ff0e00720c */ /* 0x000fe20003f24270 */
[----:B------:R-:W-:Y:S01]  /*3830*/  HGMMA.64x8x16.F32.BF16 R216, gdesc[UR4], RZ, !UPT ;  /* 0x0000000004d879f0 */ /* 0x000fe2000c7018ff */
[----:B------:R-:W-:Y:S01]  /*3840*/  UMOV UR6, UR11 ;  /* 0x0000000b00067c82 */ /* 0x000fe20008000000 */
[----:B------:R-:W-:Y:S01]  /*3850*/  UMOV UR7, 0x40000000 ;  /* 0x4000000000077882 */ /* 0x000fe20000000000 */
[----:B------:R-:W-:Y:S01]  /*3860*/  VIMNMX R21, R233, R22, PT ;  /* 0x00000016e9157248 */ /* 0x000fe20003fe0100 */
[----:B------:R-:W-:Y:S01]  /*3870*/  HGMMA.64x8x16.F32.BF16 R220, gdesc[UR4], RZ, !UPT ;  /* 0x0000000004dc79f0 */ /* 0x000fe2000c7018ff */
[----:B------:R-:W-:Y:S01]  /*3880*/  R2UR UR6, R8 ;  /* 0x00000000080672ca */ /* 0x000fe200000e0000 */
[----:B------:R-:W-:Y:S01]  /*3890*/  VIADD R8, R7, 0x2 ;  /* 0x0000000207087836 */ /* 0x000fe20000000000 */
[----:B------:R-:W-:Y:S01]  /*38a0*/  UMOV UR7, 0x40000000 ;  /* 0x4000000000077882 */ /* 0x000fe20000000000 */
[----:B------:R-:W-:Y:S01]  /*38b0*/  UMOV UR5, 0x40000040 ;  /* 0x4000004000057882 */ /* 0x000fe20000000000 */
[C---:B------:R-:W-:Y:S01]  /*38c0*/  ISETP.GT.AND P4, PT, R21.reuse, 0x1, PT ;  /* 0x000000011500780c */ /* 0x040fe20003f84270 */
[----:B------:R-:W-:Y:S01]  /*38d0*/  UMOV UR15, 0x40 ;  /* 0x00000040000f7882 */ /* 0x000fe20000000000 */
[----:B------:R-:W-:Y:S01]  /*38e0*/  R2UR UR4, R8 ;  /* 0x00000000080472ca */ /* 0x000fe200000e0000 */
[----:B------:R-:W-:Y:S01]  /*38f0*/  VIADD R8, R6, 0x82 ;  /* 0x0000008206087836 */ /* 0x000fe20000000000 */
[----:B------:R-:W-:Y:S01]  /*3900*/  ISETP.GT.AND P2, PT, R14, 0x41, PT ;  /* 0x000000410e00780c */ /* 0x000fe20003f44270 */
[----:B------:R-:W-:Y:S01]  /*3910*/  UMOV UR17, UR57 ;  /* 0x0000003900117c82 */ /* 0x000fe20008000000 */
[C---:B------:R-:W-:Y:S01]  /*3920*/  ISETP.GT.AND P3, PT, R21.reuse, RZ, PT ;  /* 0x000000ff1500720c */ /* 0x040fe20003f64270 */
[----:B------:R-:W-:Y:S01]  /*3930*/  UMOV UR19, 0x40 ;  /* 0x0000004000137882 */ /* 0x000fe20000000000 */
[----:B------:R-:W-:Y:S01]  /*3940*/  R2UR UR8, R8 ;  /* 0x00000000080872ca */ /* 0x000fe200000e0000 */
[----:B------:R-:W-:Y:S01]  /*3950*/  VIADD R8, R6, 0x102 ;  /* 0x0000010206087836 */ /* 0x000fe20000000000 */
[C---:B------:R-:W-:Y:S01]  /*3960*/  ISETP.GT.AND P5, PT, R21.reuse, 0x11, PT ;  /* 0x000000111500780c */ /* 0x040fe20003fa4270 */
        /* <DEDUP_REMOVED lines=14> */
[----:B------:R-:W-:Y:S01]  /*3a50*/  HGMMA.64x8x16.F32.BF16 R44, gdesc[UR4], R44 ;  /* 0x00000000042c79f0 */ /* 0x000fe2000870182c */
[----:B------:R-:W-:Y:S01]  /*3a60*/  R2UR UR11, R8 ;  /* 0x00000000080b72ca */ /* 0x000fe200000e0000 */
[----:B------:R-:W-:Y:S01]  /*3a70*/  UMOV UR6, UR8 ;  /* 0x0000000800067c82 */ /* 0x000fe20008000000 */
[----:B------:R-:W-:Y:S01]  /*3a80*/  UMOV UR7, 0x40000000 ;  /* 0x4000000000077882 */ /* 0x000fe20000000000 */
[----:B------:R-:W-:Y:S01]  /*3a90*/  VIADD R8, R6, 0x4 ;  /* 0x0000000406087836 */ /* 0x000fe20000000000 */
[----:B------:R-:W-:Y:S01]  /*3aa0*/  HGMMA.64x8x16.F32.BF16 R48, gdesc[UR4], R48 ;  /* 0x00000000043079f0 */ /* 0x000fe20008701830 */
[----:B------:R-:W-:Y:S01]  /*3ab0*/  UMOV UR6, UR9 ;  /* 0x0000000900067c82 */ /* 0x000fe20008000000 */
[----:B------:R-:W-:Y:S01]  /*3ac0*/  UMOV UR7, 0x40000000 ;  /* 0x4000000000077882 */ /* 0x000fe20000000000 */
        /* <DEDUP_REMOVED lines=26> */
[----:B------:R-:W-:Y:S01]  /*3c70*/  VIADD R8, R6, 0x204 ;  /* 0x0000020406087836 */ /* 0x000fe20000000000 */
[----:B------:R-:W-:Y:S04]  /*3c80*/  HGMMA.64x8x16.F32.BF16 R44, gdesc[UR4], R44 ;  /* 0x00000000042c79f0 */ /* 0x000fe8000870182c */
[----:B------:R-:W-:Y:S01]  /*3c90*/  R2UR UR11, R8 ;  /* 0x00000000080b72ca */ /* 0x000fe200000e0000 */
[----:B------:R-:W-:Y:S01]  /*3ca0*/  UMOV UR6, UR8 ;  /* 0x0000000800067c82 */ /* 0x000fe20008000000 */
[----:B------:R-:W-:Y:S01]  /*3cb0*/  UMOV UR7, 0x40000000 ;  /* 0x4000000000077882 */ /* 0x000fe20000000000 */
[----:B------:R-:W-:Y:S01]  /*3cc0*/  VIADD R8, R6, 0x6 ;  /* 0x0000000606087836 */ /* 0x000fe20000000000 */
        /* <DEDUP_REMOVED lines=311> */
[----:B------:R-:W-:-:S02]  /*5040*/  VIADD R7, R7, 0x606 ;  /* 0x0000060607077836 */ /* 0x000fc40000000000 */
        /* <DEDUP_REMOVED lines=48> */
[----:B------:R-:W-:Y:S01]  /*5350*/  UMOV UR11, 0x40 ;  /* 0x00000040000b7882 */ /* 0x000fe20000000000 */
[----:B------:R-:W-:Y:S01]  /*5360*/  HGMMA.64x8x16.F32.BF16 R220, gdesc[UR4], R220, gsb0 ;  /* 0x0000000004dc79f0 */ /* 0x000fe200080018dc */
[----:B------:R-:W-:Y:S02]  /*5370*/  ULDC UR4, c[0x0][0x744] ;  /* 0x0001d10000047ab9 */ /* 0x000fe40000000800 */
[----:B------:R-:W-:Y:S02]  /*5380*/  WARPGROUP.DEPBAR.LE gsb0, 0x1 ;  /* 0x00008000000079c5 */ /* 0x000fe40000010100 */
[----:B------:R-:W-:Y:S02]  /*5390*/  FSEL R7, R24, -INF , P1 ;  /* 0xff80000018077808 */ /* 0x000fe40000800000 */
[----:B------:R-:W-:-:S02]  /*53a0*/  ISETP.GT.AND P1, PT, R14, 0x1, PT ;  /* 0x000000010e00780c */ /* 0x000fc40003f24270 */
[----:B------:R-:W-:Y:S01]  /*53b0*/  FSEL R41, R41, -INF , P2 ;  /* 0xff80000029297808 */ /* 0x000fe20001000000 */
[--C-:B--2---:R-:W-:Y:S01]  /*53c0*/  FFMA.FTZ R8, R7, UR4, -R20.reuse ;  /* 0x0000000407087c23 */ /* 0x104fe20008010814 */
[----:B------:R-:W-:Y:S02]  /*53d0*/  FSEL R25, R25, -INF , P1 ;  /* 0xff80000019197808 */ /* 0x000fe40000800000 */
[----:B------:R-:W-:Y:S01]  /*53e0*/  ISETP.GT.AND P1, PT, R14, 0x10, PT ;  /* 0x000000100e00780c */ /* 0x000fe20003f24270 */
[--C-:B------:R-:W-:Y:S01]  /*53f0*/  FFMA.FTZ R22, R41, UR4, -R20.reuse ;  /* 0x0000000429167c23 */ /* 0x100fe20008010814 */
[----:B------:R-:W-:Y:S01]  /*5400*/  FSEL R31, R31, -INF , P5 ;  /* 0xff8000001f1f7808 */ /* 0x000fe20002800000 */
[----:B------:R-:W-:Y:S01]  /*5410*/  FFMA.FTZ R11, R25, UR4, -R20 ;  /* 0x00000004190b7c23 */ /* 0x000fe20008010814 */
[----:B------:R-:W-:Y:S01]  /*5420*/  FSEL R7, R28, -INF , P1 ;  /* 0xff8000001c077808 */ /* 0x000fe20000800000 */
[----:B------:R-:W-:Y:S01]  /*5430*/  MUFU.EX2 R8, R8 ;  /* 0x0000000800087308 */ /* 0x000fe20000000800 */
[----:B------:R-:W-:-:S02]  /*5440*/  ISETP.GT.AND P1, PT, R14, 0x11, PT ;  /* 0x000000110e00780c */ /* 0x000fc40003f24270 */
[----:B------:R-:W-:Y:S01]  /*5450*/  FSEL R25, R27, -INF , P4 ;  /* 0xff8000001b197808 */ /* 0x000fe20002000000 */
[----:B------:R-:W-:Y:S01]  /*5460*/  FFMA.FTZ R7, R7, UR4, -R20 ;  /* 0x0000000407077c23 */ /* 0x000fe20008010814 */
[----:B------:R-:W-:Y:S02]  /*5470*/  FSEL R29, R29, -INF , P1 ;  /* 0xff8000001d1d7808 */ /* 0x000fe40000800000 */
[----:B------:R-:W-:Y:S01]  /*5480*/  ISETP.GT.AND P1, PT, R14, 0x20, PT ;  /* 0x000000200e00780c */ /* 0x000fe20003f24270 */
[----:B---3--:R-:W-:Y:S01]  /*5490*/  FFMA.FTZ R25, R25, UR4, -R12 ;  /* 0x0000000419197c23 */ /* 0x008fe2000801080c */
[----:B------:R-:W-:Y:S01]  /*54a0*/  ISETP.GT.AND P2, PT, R21, 0x21, PT ;  /* 0x000000211500780c */ /* 0x000fe20003f44270 */
[----:B------:R-:W-:Y:S01]  /*54b0*/  FFMA.FTZ R10, R29, UR4, -R20 ;  /* 0x000000041d0a7c23 */ /* 0x000fe20008010814 */
[----:B------:R-:W-:Y:S01]  /*54c0*/  FSEL R9, R32, -INF , P1 ;  /* 0xff80000020097808 */ /* 0x000fe20000800000 */
[----:B------:R-:W1:Y:S01]  /*54d0*/  MUFU.EX2 R11, R11 ;  /* 0x0000000b000b7308 */ /* 0x000e620000000800 */
[----:B------:R-:W-:-:S02]  /*54e0*/  ISETP.GT.AND P1, PT, R14, 0x21, PT ;  /* 0x000000210e00780c */ /* 0x000fc40003f24270 */
[----:B------:R-:W-:Y:S01]  /*54f0*/  ISETP.GT.AND P4, PT, R21, 0x31, PT ;  /* 0x000000311500780c */ /* 0x000fe20003f84270 */
[--C-:B------:R-:W-:Y:S01]  /*5500*/  FFMA.FTZ R6, R9, UR4, -R20.reuse ;  /* 0x0000000409067c23 */ /* 0x100fe20008010814 */
[----:B------:R-:W-:Y:S02]  /*5510*/  FSEL R33, R33, -INF , P1 ;  /* 0xff80000021217808 */ /* 0x000fe40000800000 */
[----:B------:R-:W-:Y:S01]  /*5520*/  ISETP.GT.AND P1, PT, R14, 0x30, PT ;  /* 0x000000300e00780c */ /* 0x000fe20003f24270 */
[----:B------:R-:W-:Y:S01]  /*5530*/  MUFU.EX2 R25, R25 ;  /* 0x0000001900197308 */ /* 0x000fe20000000800 */
[----:B------:R-:W-:Y:S01]  /*5540*/  ISETP.GT.AND P5, PT, R21, 0x40, PT ;  /* 0x000000401500780c */ /* 0x000fe20003fa4270 */
[----:B------:R-:W-:Y:S01]  /*5550*/  FFMA.FTZ R9, R33, UR4, -R20 ;  /* 0x0000000421097c23 */ /* 0x000fe20008010814 */
[----:B------:R-:W-:Y:S02]  /*5560*/  FSEL R15, R36, -INF , P1 ;  /* 0xff800000240f7808 */ /* 0x000fe40000800000 */
[----:B------:R-:W-:-:S02]  /*5570*/  ISETP.GT.AND P1, PT, R14, 0x31, PT ;  /* 0x000000310e00780c */ /* 0x000fc40003f24270 */
[----:B------:R-:W-:Y:S01]  /*5580*/  FSEL R35, R35, -INF , P2 ;  /* 0xff80000023237808 */ /* 0x000fe20001000000 */
[--C-:B------:R-:W-:Y:S01]  /*5590*/  FFMA.FTZ R23, R15, UR4, -R20.reuse ;  /* 0x000000040f177c23 */ /* 0x100fe20008010814 */
[----:B------:R-:W-:Y:S01]  /*55a0*/  FSEL R37, R37, -INF , P1 ;  /* 0xff80000025257808 */ /* 0x000fe20000800000 */
[----:B------:R-:W-:Y:S01]  /*55b0*/  MUFU.EX2 R10, R10 ;  /* 0x0000000a000a7308 */ /* 0x000fe20000000800 */
[----:B------:R-:W-:Y:S02]  /*55c0*/  ISETP.GT.AND P1, PT, R14, 0x40, PT ;  /* 0x000000400e00780c */ /* 0x000fe40003f24270 */
[----:B------:R-:W-:Y:S01]  /*55d0*/  FSEL R39, R39, -INF , P4 ;  /* 0xff80000027277808 */ /* 0x000fe20002000000 */
[--C-:B------:R-:W-:Y:S01]  /*55e0*/  FFMA.FTZ R14, R37, UR4, -R20.reuse ;  /* 0x00000004250e7c23 */ /* 0x100fe20008010814 */
[----:B------:R-:W-:Y:S02]  /*55f0*/  FSEL R15, R40, -INF , P1 ;  /* 0xff800000280f7808 */ /* 0x000fe40000800000 */
[----:B------:R-:W-:Y:S01]  /*5600*/  ISETP.GT.AND P1, PT, R21, 0x10, PT ;  /* 0x000000101500780c */ /* 0x000fe20003f24270 */
[----:B------:R2:W-:Y:S01]  /*5610*/  MUFU.EX2 R13, R23 ;  /* 0x00000017000d7308 */ /* 0x0005e20000000800 */
[----:B------:R-:W-:Y:S01]  /*5620*/  FSEL R37, R42, -INF , P5 ;  /* 0xff8000002a257808 */ /* 0x000fe20002800000 */
[----:B------:R-:W-:Y:S01]  /*5630*/  FFMA.FTZ R15, R15, UR4, -R20 ;  /* 0x000000040f0f7c23 */ /* 0x000fe20008010814 */
[----:B------:R-:W-:Y:S01]  /*5640*/  FSEL R27, R30, -INF , P1 ;  /* 0xff8000001e1b7808 */ /* 0x000fe20000800000 */
[----:B------:R-:W-:Y:S01]  /*5650*/  FFMA.FTZ R30, R39, UR4, -R12 ;  /* 0x00000004271e7c23 */ /* 0x000fe2000801080c */
[----:B------:R-:W-:-:S02]  /*5660*/  ISETP.GT.AND P1, PT, R21, 0x20, PT ;  /* 0x000000201500780c */ /* 0x000fc40003f24270 */
[----:B------:R-:W-:Y:S01]  /*5670*/  FSEL R43, R43, -INF , P6 ;  /* 0xff8000002b2b7808 */ /* 0x000fe20003000000 */
[--C-:B------:R-:W-:Y:S01]  /*5680*/  FFMA.FTZ R27, R27, UR4, -R12.reuse ;  /* 0x000000041b1b7c23 */ /* 0x100fe2000801080c */
[----:B--2---:R-:W-:Y:S01]  /*5690*/  FSEL R23, R26, -INF , P3 ;  /* 0xff8000001a177808 */ /* 0x004fe20001800000 */
[----:B------:R-:W-:Y:S01]  /*56a0*/  IMAD R26, R19, 0x4, R17 ;  /* 0x00000004131a7824 */ /* 0x000fe200078e0211 */
[----:B------:R-:W-:Y:S01]  /*56b0*/  ISETP.GT.AND P3, PT, R21, 0x30, PT ;  /* 0x000000301500780c */ /* 0x000fe20003f64270 */
[----:B------:R-:W-:Y:S01]  /*56c0*/  VIADD R21, R17, 0x2c500 ;  /* 0x0002c50011157836 */ /* 0x000fe20000000000 */
[----:B------:R-:W-:Y:S01]  /*56d0*/  FSEL R29, R34, -INF , P1 ;  /* 0xff800000221d7808 */ /* 0x000fe20000800000 */
[--C-:B------:R-:W-:Y:S01]  /*56e0*/  FFMA.FTZ R23, R23, UR4, -R12.reuse ;  /* 0x0000000417177c23 */ /* 0x100fe2000801080c */
[----:B------:R-:W2:Y:S01]  /*56f0*/  LDS R20, [R26+0x2c300] ;  /* 0x02c300001a147984 */ /* 0x000ea20000000800 */
[----:B------:R-:W-:Y:S01]  /*5700*/  FSEL R33, R38, -INF , P3 ;  /* 0xff80000026217808 */ /* 0x000fe20001800000 */
[----:B------:R-:W-:Y:S01]  /*5710*/  MUFU.EX2 R7, R7 ;  /* 0x0000000700077308 */ /* 0x000fe20000000800 */
[----:B------:R-:W-:Y:S01]  /*5720*/  SHF.R.U32.HI R28, RZ, 0x4, R21 ;  /* 0x00000004ff1c7819 */ /* 0x000fe20000011615 */
[--C-:B------:R-:W-:Y:S01]  /*5730*/  FFMA.FTZ R38, R29, UR4, -R12.reuse ;  /* 0x000000041d267c23 */ /* 0x100fe2000801080c */
[----:B------:R3:W4:Y:S01]  /*5740*/  LDS R21, [R26+0x2c320] ;  /* 0x02c320001a157984 */ /* 0x0007220000000800 */
[--C-:B------:R-:W-:Y:S01]  /*5750*/  FFMA.FTZ R36, R33, UR4, -R12.reuse ;  /* 0x0000000421247c23 */ /* 0x100fe2000801080c */
[----:B------:R-:W-:Y:S01]  /*5760*/  LOP3.LUT R28, R28, 0x3fff, RZ, 0xc0, !PT ;  /* 0x00003fff1c1c7812 */ /* 0x000fe200078ec0ff */
[----:B------:R-:W-:Y:S01]  /*5770*/  FFMA.FTZ R29, R37, UR4, -R12 ;  /* 0x00000004251d7c23 */ /* 0x000fe2000801080c */
[----:B------:R-:W-:-:S02]  /*5780*/  WARPGROUP.DEPBAR.LE gsb0, 0x0 ;  /* 0x00008000000079c5 */ /* 0x000fc40000010000 */
[----:B------:R5:W1:Y:S01]  /*5790*/  MUFU.EX2 R24, R23 ;  /* 0x0000001700187308 */ /* 0x000a620000000800 */
[----:B---3--:R-:W-:-:S07]  /*57a0*/  FFMA.FTZ R26, R43, UR4, -R12 ;  /* 0x000000042b1a7c23 */ /* 0x008fce000801080c */
[----:B------:R-:W3:Y:S01]  /*57b0*/  MUFU.EX2 R6, R6 ;  /* 0x0000000600067308 */ /* 0x000ee20000000800 */
[----:B-----5:R-:W-:Y:S01]  /*57c0*/  LOP3.LUT R23, R28, 0x80000, RZ, 0xfc, !PT ;  /* 0x000800001c177812 */ /* 0x020fe200078efcff */
[--C-:B------:R-:W-:Y:S01]  /*57d0*/  FFMA.FTZ R28, R31, UR4, -R12.reuse ;  /* 0x000000041f1c7c23 */ /* 0x100fe2000801080c */
[----:B------:R-:W-:Y:S02]  /*57e0*/  FFMA.FTZ R31, R35, UR4, -R12 ;  /* 0x00000004231f7c23 */ /* 0x000fe4000801080c */
[C---:B------:R-:W-:Y:S01]  /*57f0*/  R2UR UR58, R23.reuse ;  /* 0x00000000173a72ca */ /* 0x040fe200000e0000 */
[C---:B------:R-:W-:Y:S02]  /*5800*/  VIADD R12, R23.reuse, 0x80 ;  /* 0x00000080170c7836 */ /* 0x040fe40000000000 */
[----:B------:R-:W-:Y:S01]  /*5810*/  MUFU.EX2 R27, R27 ;  /* 0x0000001b001b7308 */ /* 0x000fe20000000800 */
[C---:B------:R-:W-:Y:S02]  /*5820*/  VIADD R32, R23.reuse, 0x180 ;  /* 0x0000018017207836 */ /* 0x040fe40000000000 */
[----:B------:R-:W-:Y:S01]  /*5830*/  R2UR UR4, R12 ;  /* 0x000000000c0472ca */ /* 0x000fe200000e0000 */
[----:B------:R-:W-:-:S02]  /*5840*/  VIADD R12, R23, 0x100 ;  /* 0x00000100170c7836 */ /* 0x000fc40000000000 */
[----:B------:R-:W-:Y:S02]  /*5850*/  R2UR UR6, R32 ;  /* 0x00000000200672ca */ /* 0x000fe400000e0000 */
[----:B------:R-:W5:Y:S01]  /*5860*/  MUFU.EX2 R28, R28 ;  /* 0x0000001c001c7308 */ /* 0x000f620000000800 */
[----:B------:R-:W-:Y:S01]  /*5870*/  R2UR UR5, R12 ;  /* 0x000000000c0572ca */ /* 0x000fe200000e0000 */
[--C-:B--2---:R-:W-:Y:S01]  /*5880*/  FADD.FTZ R35, R44, -R20.reuse ;  /* 0x800000142c237221 */ /* 0x104fe20000010000 */
[--C-:B------:R-:W-:Y:S01]  /*5890*/  FADD.FTZ R34, R45, -R20.reuse ;  /* 0x800000142d227221 */ /* 0x100fe20000010000 */
[----:B------:R-:W-:-:S04]  /*58a0*/  FADD.FTZ R48, R48, -R20 ;  /* 0x8000001430307221 */ /* 0x000fc80000010000 */
[----:B------:R-:W2:Y:S01]  /*58b0*/  MUFU.EX2 R9, R9 ;  /* 0x0000000900097308 */ /* 0x000ea20000000800 */
[--C-:B------:R-:W-:Y:S01]  /*58c0*/  FADD.FTZ R49, R49, -R20.reuse ;  /* 0x8000001431317221 */ /* 0x100fe20000010000 */
[--C-:B------:R-:W-:Y:S01]  /*58d0*/  FADD.FTZ R33, R52, -R20.reuse ;  /* 0x8000001434217221 */ /* 0x100fe20000010000 */
[--C-:B------:R-:W-:Y:S01]  /*58e0*/  FADD.FTZ R32, R53, -R20.reuse ;  /* 0x8000001435207221 */ /* 0x100fe20000010000 */
[--C-:B------:R-:W-:Y:S01]  /*58f0*/  FADD.FTZ R216, R216, -R20.reuse ;  /* 0x80000014d8d87221 */ /* 0x100fe20000010000 */
[--C-:B------:R-:W-:Y:S01]  /*5900*/  FADD.FTZ R217, R217, -R20.reuse ;  /* 0x80000014d9d97221 */ /* 0x100fe20000010000 */
[--C-:B------:R-:W-:Y:S01]  /*5910*/  FADD.FTZ R220, R220, -R20.reuse ;  /* 0x80000014dcdc7221 */ /* 0x100fe20000010000 */
[----:B------:R-:W-:Y:S01]  /*5920*/  FADD.FTZ R221, R221, -R20 ;  /* 0x80000014dddd7221 */ /* 0x000fe20000010000 */
[----:B------:R1:W2:Y:S01]  /*5930*/  MUFU.EX2 R12, R38 ;  /* 0x00000026000c7308 */ /* 0x0002a20000000800 */
[--C-:B----4-:R-:W-:Y:S01]  /*5940*/  FADD.FTZ R41, R46, -R21.reuse ;  /* 0x800000152e297221 */ /* 0x110fe20000010000 */
[--C-:B------:R-:W-:Y:S01]  /*5950*/  FADD.FTZ R40, R47, -R21.reuse ;  /* 0x800000152f287221 */ /* 0x100fe20000010000 */
[--C-:B------:R-:W-:Y:S01]  /*5960*/  FADD.FTZ R50, R50, -R21.reuse ;  /* 0x8000001532327221 */ /* 0x100fe20000010000 */
[--C-:B------:R-:W-:Y:S01]  /*5970*/  FADD.FTZ R51, R51, -R21.reuse ;  /* 0x8000001533337221 */ /* 0x100fe20000010000 */
[--C-:B------:R-:W-:Y:S01]  /*5980*/  FADD.FTZ R39, R54, -R21.reuse ;  /* 0x8000001536277221 */ /* 0x100fe20000010000 */
[--C-:B------:R-:W-:Y:S01]  /*5990*/  FADD.FTZ R37, R218, -R21.reuse ;  /* 0x80000015da257221 */ /* 0x100fe20000010000 */
[--C-:B------:R-:W-:Y:S01]  /*59a0*/  FADD.FTZ R219, R219, -R21.reuse ;  /* 0x80000015dbdb7221 */ /* 0x100fe20000010000 */
[----:B------:R-:W4:Y:S01]  /*59b0*/  MUFU.EX2 R31, R31 ;  /* 0x0000001f001f7308 */ /* 0x000f220000000800 */
[--C-:B-1----:R-:W-:Y:S01]  /*59c0*/  FADD.FTZ R38, R55, -R21.reuse ;  /* 0x8000001537267221 */ /* 0x102fe20000010000 */
[--C-:B------:R-:W-:Y:S01]  /*59d0*/  FADD.FTZ R222, R222, -R21.reuse ;  /* 0x80000015dede7221 */ /* 0x100fe20000010000 */
[----:B------:R-:W-:Y:S01]  /*59e0*/  FADD.FTZ R223, R223, -R21 ;  /* 0x80000015dfdf7221 */ /* 0x000fe20000010000 */
[C---:B------:R-:W-:Y:S01]  /*59f0*/  F2FP.BF16.F32.PACK_AB R20, R11.reuse, R8 ;  /* 0x000000080b14723e */ /* 0x040fe200000010ff */
[----:B------:R-:W-:Y:S01]  /*5a00*/  FMUL.FTZ R34, R11, R34 ;  /* 0x000000220b227220 */ /* 0x000fe20000410000 */
[----:B------:R-:W-:Y:S01]  /*5a10*/  F2FP.BF16.F32.PACK_AB R21, R25, R24 ;  /* 0x000000181915723e */ /* 0x000fe200000010ff */
[----:B------:R-:W-:Y:S01]  /*5a20*/  BAR.SYNC.DEFER_BLOCKING 0x9, 0x100 ;  /* 0x0244000000007b1d */ /* 0x000fe20000010000 */
[C---:B------:R-:W-:Y:S01]  /*5a30*/  FMUL.FTZ R49, R10.reuse, R49 ;  /* 0x000000310a317220 */ /* 0x040fe20000410000 */
[----:B------:R-:W-:Y:S01]  /*5a40*/  FMUL.FTZ R48, R7, R48 ;  /* 0x0000003007307220 */ /* 0x000fe20000410000 */
[----:B------:R-:W-:Y:S01]  /*5a50*/  F2FP.BF16.F32.PACK_AB R10, R10, R7 ;  /* 0x000000070a0a723e */ /* 0x000fe200000010ff */
[----:B---3--:R-:W-:Y:S01]  /*5a60*/  FMUL.FTZ R33, R6, R33 ;  /* 0x0000002106217220 */ /* 0x008fe20000410000 */
[----:B-----5:R-:W-:Y:S01]  /*5a70*/  F2FP.BF16.F32.PACK_AB R11, R28, R27 ;  /* 0x0000001b1c0b723e */ /* 0x020fe200000010ff */
[----:B------:R-:W1:Y:S01]  /*5a80*/  MUFU.EX2 R14, R14 ;  /* 0x0000000e000e7308 */ /* 0x000e620000000800 */
[----:B------:R-:W-:Y:S01]  /*5a90*/  FMUL.FTZ R35, R8, R35 ;  /* 0x0000002308237220 */ /* 0x000fe20000410000 */
[C---:B--2---:R-:W-:Y:S01]  /*5aa0*/  FMUL.FTZ R32, R9.reuse, R32 ;  /* 0x0000002009207220 */ /* 0x044fe20000410000 */
[----:B------:R-:W-:Y:S01]  /*5ab0*/  F2FP.BF16.F32.PACK_AB R6, R9, R6 ;  /* 0x000000060906723e */ /* 0x000fe200000010ff */
[----:B------:R-:W-:Y:S01]  /*5ac0*/  FMUL.FTZ R39, R12, R39 ;  /* 0x000000270c277220 */ /* 0x000fe20000410000 */
[----:B----4-:R-:W-:Y:S01]  /*5ad0*/  F2FP.BF16.F32.PACK_AB R7, R31, R12 ;  /* 0x0000000c1f07723e */ /* 0x010fe200000010ff */
[----:B------:R-:W-:Y:S01]  /*5ae0*/  FMUL.FTZ R24, R24, R41 ;  /* 0x0000002918187220 */ /* 0x000fe20000410000 */
[----:B------:R-:W-:Y:S01]  /*5af0*/  FMUL.FTZ R25, R25, R40 ;  /* 0x0000002819197220 */ /* 0x000fe20000410000 */
[----:B------:R-:W2:Y:S01]  /*5b00*/  MUFU.EX2 R36, R36 ;  /* 0x0000002400247308 */ /* 0x000ea20000000800 */
[----:B------:R-:W-:Y:S01]  /*5b10*/  FMUL.FTZ R50, R27, R50 ;  /* 0x000000321b327220 */ /* 0x000fe20000410000 */
[----:B------:R-:W-:Y:S01]  /*5b20*/  FMUL.FTZ R51, R28, R51 ;  /* 0x000000331c337220 */ /* 0x000fe20000410000 */
[----:B------:R-:W-:Y:S01]  /*5b30*/  FMUL.FTZ R38, R31, R38 ;  /* 0x000000261f267220 */ /* 0x000fe20000410000 */
[----:B------:R-:W-:Y:S01]  /*5b40*/  F2FP.BF16.F32.PACK_AB R34, R34, R35 ;  /* 0x000000232222723e */ /* 0x000fe200000010ff */
[----:B------:R-:W-:Y:S01]  /*5b50*/  UMOV UR14, UR4 ;  /* 0x00000004000e7c82 */ /* 0x000fe20008000000 */
[----:B------:R-:W-:Y:S01]  /*5b60*/  F2FP.BF16.F32.PACK_AB R35, R25, R24 ;  /* 0x000000181923723e */ /* 0x000fe200000010ff */
[----:B------:R-:W-:Y:S01]  /*5b70*/  UMOV UR10, UR5 ;  /* 0x00000005000a7c82 */ /* 0x000fe20008000000 */
[----:B------:R-:W3:Y:S01]  /*5b80*/  MUFU.EX2 R30, R30 ;  /* 0x0000001e001e7308 */ /* 0x000ee20000000800 */
[C---:B-1----:R-:W-:Y:S01]  /*5b90*/  F2FP.BF16.F32.PACK_AB R8, R14.reuse, R13 ;  /* 0x0000000d0e08723e */ /* 0x042fe200000010ff */
[----:B------:R1:W-:Y:S01]  /*5ba0*/  STSM.16.M88.2 [R0+0x2c500], R20 ;  /* 0x02c5001400007844 */ /* 0x0003e20000000100 */
[----:B------:R-:W-:Y:S01]  /*5bb0*/  FMUL.FTZ R217, R14, R217 ;  /* 0x000000d90ed97220 */ /* 0x000fe20000410000 */
[----:B------:R-:W-:Y:S01]  /*5bc0*/  F2FP.BF16.F32.PACK_AB R48, R49, R48 ;  /* 0x000000303130723e */ /* 0x000fe200000010ff */
[----:B------:R-:W-:Y:S01]  /*5bd0*/  UMOV UR18, UR6 ;  /* 0x0000000600127c82 */ /* 0x000fe20008000000 */
[----:B------:R-:W-:Y:S01]  /*5be0*/  STSM.16.M88.2 [R0+0x2cd00], R10 ;  /* 0x02cd000a00007844 */ /* 0x000fe20000000100 */
[----:B------:R-:W-:Y:S01]  /*5bf0*/  F2FP.BF16.F32.PACK_AB R49, R51, R50 ;  /* 0x000000323331723e */ /* 0x000fe200000010ff */
[----:B------:R-:W4:Y:S01]  /*5c00*/  MUFU.EX2 R15, R15 ;  /* 0x0000000f000f7308 */ /* 0x000f220000000800 */
[----:B--2---:R-:W-:Y:S01]  /*5c10*/  FMUL.FTZ R37, R36, R37 ;  /* 0x0000002524257220 */ /* 0x004fe20000410000 */
[----:B------:R2:W-:Y:S01]  /*5c20*/  STSM.16.M88.2 [R0+0x2d500], R6 ;  /* 0x02d5000600007844 */ /* 0x0005e20000000100 */
[----:B------:R-:W-:-:S02]  /*5c30*/  F2FP.BF16.F32.PACK_AB R32, R32, R33 ;  /* 0x000000212020723e */ /* 0x000fc400000010ff */
[----:B------:R-:W-:Y:S01]  /*5c40*/  F2FP.BF16.F32.PACK_AB R33, R38, R39 ;  /* 0x000000272621723e */ /* 0x000fe200000010ff */
[----:B-1----:R-:W-:Y:S01]  /*5c50*/  FMUL.FTZ R20, R13, R216 ;  /* 0x000000d80d147220 */ /* 0x002fe20000410000 */
[----:B------:R-:W-:Y:S01]  /*5c60*/  MOV R218, UR59 ;  /* 0x0000003b00da7c02 */ /* 0x000fe20008000f00 */
[----:B------:R-:W1:Y:S01]  /*5c70*/  MUFU.EX2 R22, R22 ;  /* 0x0000001600167308 */ /* 0x000e620000000800 */
[C---:B---3--:R-:W-:Y:S01]  /*5c80*/  F2FP.BF16.F32.PACK_AB R9, R30.reuse, R36 ;  /* 0x000000241e09723e */ /* 0x048fe200000010ff */
[----:B------:R-:W-:Y:S01]  /*5c90*/  FMUL.FTZ R14, R30, R219 ;  /* 0x000000db1e0e7220 */ /* 0x000fe20000410000 */
[----:B------:R-:W-:-:S03]  /*5ca0*/  F2FP.BF16.F32.PACK_AB R20, R217, R20 ;  /* 0x00000014d914723e */ /* 0x000fc600000010ff */
[----:B------:R-:W-:Y:S01]  /*5cb0*/  STSM.16.M88.2 [R0+0x2dd00], R8 ;  /* 0x02dd000800007844 */ /* 0x000fe20000000100 */
[----:B------:R-:W-:Y:S01]  /*5cc0*/  F2FP.BF16.F32.PACK_AB R21, R14, R37 ;  /* 0x000000250e15723e */ /* 0x000fe200000010ff */
[----:B------:R-:W3:Y:S01]  /*5cd0*/  MUFU.EX2 R29, R29 ;  /* 0x0000001d001d7308 */ /* 0x000ee20000000800 */
[----:B----4-:R-:W-:Y:S01]  /*5ce0*/  FMUL.FTZ R220, R15, R220 ;  /* 0x000000dc0fdc7220 */ /* 0x010fe20000410000 */
[----:B--2---:R-:W-:Y:S01]  /*5cf0*/  VIADD R6, R23, 0x10 ;  /* 0x0000001017067836 */ /* 0x004fe20000000000 */
[----:B------:R-:W-:-:S04]  /*5d00*/  MOV R7, UR58 ;  /* 0x0000003a00077c02 */ /* 0x000fc80008000f00 */
[----:B------:R-:W-:Y:S01]  /*5d10*/  R2UR UR50, R6 ;  /* 0x00000000063272ca */ /* 0x000fe200000e0000 */
[----:B------:R-:W2:Y:S01]  /*5d20*/  MUFU.EX2 R26, R26 ;  /* 0x0000001a001a7308 */ /* 0x000ea20000000800 */
[C---:B-1----:R-:W-:Y:S01]  /*5d30*/  F2FP.BF16.F32.PACK_AB R12, R22.reuse, R15 ;  /* 0x0000000f160c723e */ /* 0x042fe200000010ff */
[----:B------:R-:W-:Y:S01]  /*5d40*/  FMUL.FTZ R221, R22, R221 ;  /* 0x000000dd16dd7220 */ /* 0x000fe20000410000 */
[----:B------:R-:W-:Y:S02]  /*5d50*/  IMAD R22, R4, 0x2000, R5 ;  /* 0x0000200004167824 */ /* 0x000fe400078e0205 */
[----:B------:R-:W-:Y:S02]  /*5d60*/  VIADD R5, R23, 0x200 ;  /* 0x0000020017057836 */ /* 0x000fe40000000000 */
[----:B------:R-:W-:Y:S01]  /*5d70*/  F2FP.BF16.F32.PACK_AB R220, R221, R220 ;  /* 0x000000dcdddc723e */ /* 0x000fe200000010ff */
[----:B------:R-:W-:Y:S01]  /*5d80*/  VIADD R6, R23, 0x110 ;  /* 0x0000011017067836 */ /* 0x000fe20000000000 */
[----:B------:R-:W-:Y:S01]  /*5d90*/  SHF.R.U32.HI R216, RZ, 0x4, R22 ;  /* 0x00000004ffd87819 */ /* 0x000fe20000011616 */
[----:B---3--:R-:W-:Y:S01]  /*5da0*/  FMUL.FTZ R222, R29, R222 ;  /* 0x000000de1dde7220 */ /* 0x008fe20000410000 */
[----:B------:R-:W-:Y:S01]  /*5db0*/  R2UR UR7, R5 ;  /* 0x00000000050772ca */ /* 0x000fe200000e0000 */
[----:B------:R-:W-:Y:S01]  /*5dc0*/  VIADD R15, R23, 0x30 ;  /* 0x00000030170f7836 */ /* 0x000fe20000000000 */
[----:B------:R-:W-:-:S02]  /*5dd0*/  LOP3.LUT R216, R216, 0x3fff, RZ, 0xc0, !PT ;  /* 0x00003fffd8d87812 */ /* 0x000fc400078ec0ff */
[----:B------:R-:W-:Y:S01]  /*5de0*/  R2UR UR5, R6 ;  /* 0x00000000060572ca */ /* 0x000fe200000e0000 */
[----:B------:R-:W-:Y:S01]  /*5df0*/  VIADD R6, R23, 0x20 ;  /* 0x0000002017067836 */ /* 0x000fe20000000000 */
[C---:B--2---:R-:W-:Y:S01]  /*5e00*/  F2FP.BF16.F32.PACK_AB R13, R26.reuse, R29 ;  /* 0x0000001d1a0d723e */ /* 0x044fe200000010ff */
[----:B------:R-:W-:Y:S01]  /*5e10*/  FMUL.FTZ R223, R26, R223 ;  /* 0x000000df1adf7220 */ /* 0x000fe20000410000 */
[C---:B------:R-:W-:Y:S01]  /*5e20*/  R2UR UR56, R216.reuse ;  /* 0x00000000d83872ca */ /* 0x040fe200000e0000 */
[----:B------:R-:W-:Y:S01]  /*5e30*/  VIADD R5, R216, 0x80 ;  /* 0x00000080d8057836 */ /* 0x000fe20000000000 */
[----:B------:R-:W-:Y:S01]  /*5e40*/  R2UR UR30, R6 ;  /* 0x00000000061e72ca */ /* 0x000fe200000e0000 */
[----:B------:R-:W-:Y:S01]  /*5e50*/  STSM.16.M88.2 [R0+0x2e500], R12 ;  /* 0x02e5000c00007844 */ /* 0x000fe20000000100 */
[----:B------:R-:W-:Y:S01]  /*5e60*/  F2FP.BF16.F32.PACK_AB R221, R223, R222 ;  /* 0x000000dedfdd723e */ /* 0x000fe200000010ff */
[----:B------:R-:W-:Y:S01]  /*5e70*/  VIADD R6, R23, 0x120 ;  /* 0x0000012017067836 */ /* 0x000fe20000000000 */
[----:B------:R-:W-:Y:S01]  /*5e80*/  R2UR UR48, R5 ;  /* 0x00000000053072ca */ /* 0x000fe200000e0000 */
[----:B------:R1:W-:Y:S06]  /*5e90*/  MEMBAR.ALL.CTA ;  /* 0x0000000000007992 */ /* 0x0003ec0000008000 */
[----:B-1----:R-:W1:Y:S01]  /*5ea0*/  FENCE.VIEW.ASYNC.S ;  /* 0x00000000000073c6 */ /* 0x002e620000000000 */
[----:B------:R-:W-:Y:S01]  /*5eb0*/  VIADD R5, R23, 0x90 ;  /* 0x0000009017057836 */ /* 0x000fe20000000000 */
[----:B------:R-:W-:Y:S01]  /*5ec0*/  R2UR UR38, R6 ;  /* 0x00000000062672ca */ /* 0x000fe200000e0000 */
[----:B------:R-:W-:Y:S01]  /*5ed0*/  VIADD R6, R17, 0x2ed00 ;  /* 0x0002ed0011067836 */ /* 0x000fe20000000000 */
[----:B------:R-:W-:Y:S01]  /*5ee0*/  UMOV UR12, UR56 ;  /* 0x00000038000c7c82 */ /* 0x000fe20008000000 */
[----:B------:R-:W-:Y:S01]  /*5ef0*/  UMOV UR8, UR56 ;  /* 0x0000003800087c82 */ /* 0x000fe20008000000 */
[----:B------:R-:W-:Y:S01]  /*5f00*/  UMOV UR16, UR56 ;  /* 0x0000003800107c82 */ /* 0x000fe20008000000 */
[----:B------:R-:W-:Y:S01]  /*5f10*/  R2UR UR4, R5 ;  /* 0x00000000050472ca */ /* 0x000fe200000e0000 */
[----:B------:R-:W-:Y:S01]  /*5f20*/  VIADD R5, R23, 0x190 ;  /* 0x0000019017057836 */ /* 0x000fe20000000000 */
[----:B------:R-:W-:Y:S01]  /*5f30*/  SHF.R.U32.HI R6, RZ, 0x4, R6 ;  /* 0x00000004ff067819 */ /* 0x000fe20000011606 */
[----:B------:R-:W-:Y:S01]  /*5f40*/  UMOV UR52, UR48 ;  /* 0x0000003000347c82 */ /* 0x000fe20008000000 */
[----:B------:R-:W-:Y:S01]  /*5f50*/  UMOV UR44, UR48 ;  /* 0x00000030002c7c82 */ /* 0x000fe20008000000 */
[----:B------:R-:W-:Y:S01]  /*5f60*/  VIADD R14, R216, 0x180 ;  /* 0x00000180d80e7836 */ /* 0x000fe20000000000 */
[----:B------:R-:W-:Y:S01]  /*5f70*/  R2UR UR54, R5 ;  /* 0x00000000053672ca */ /* 0x000fe200000e0000 */
[----:B------:R-:W-:Y:S01]  /*5f80*/  VIADD R5, R23, 0x210 ;  /* 0x0000021017057836 */ /* 0x000fe20000000000 */
[----:B------:R-:W-:-:S04]  /*5f90*/  LOP3.LUT R217, R6, 0x3fff, RZ, 0xc0, !PT ;  /* 0x00003fff06d97812 */ /* 0x000fc800078ec0ff */
[----:B------:R-:W-:Y:S01]  /*5fa0*/  R2UR UR46, R5 ;  /* 0x00000000052e72ca */ /* 0x000fe200000e0000 */
[----:B------:R-:W-:Y:S01]  /*5fb0*/  VIADD R5, R216, 0x100 ;  /* 0x00000100d8057836 */ /* 0x000fe20000000000 */
[----:B------:R-:W-:Y:S01]  /*5fc0*/  LOP3.LUT R6, R217, 0x400000, RZ, 0xfc, !PT ;  /* 0x00400000d9067812 */ /* 0x000fe200078efcff */
[----:B-1----:R-:W-:Y:S03]  /*5fd0*/  BAR.SYNC.DEFER_BLOCKING 0x9, 0x100 ;  /* 0x0244000000007b1d */ /* 0x002fe60000010000 */
[----:B------:R-:W-:Y:S01]  /*5fe0*/  R2UR UR28, R5 ;  /* 0x00000000051c72ca */ /* 0x000fe200000e0000 */
[----:B------:R-:W-:-:S05]  /*5ff0*/  VIADD R5, R23, 0xa0 ;  /* 0x000000a017057836 */ /* 0x000fca0000000000 */
[----:B------:R-:W-:Y:S01]  /*6000*/  R2UR UR42, R5 ;  /* 0x00000000052a72ca */ /* 0x000fe200000e0000 */
[----:B------:R-:W-:-:S05]  /*6010*/  VIADD R5, R23, 0x1a0 ;  /* 0x000001a017057836 */ /* 0x000fca0000000000 */
[----:B------:R-:W-:Y:S01]  /*6020*/  R2UR UR34, R5 ;  /* 0x00000000052272ca */ /* 0x000fe200000e0000 */
[----:B------:R-:W-:Y:S01]  /*6030*/  VIADD R5, R23, 0x220 ;  /* 0x0000022017057836 */ /* 0x000fe20000000000 */
[----:B------:R-:W-:Y:S01]  /*6040*/  UMOV UR40, UR28 ;  /* 0x0000001c00287c82 */ /* 0x000fe20008000000 */
[----:B------:R-:W-:Y:S01]  /*6050*/  UMOV UR36, UR28 ;  /* 0x0000001c00247c82 */ /* 0x000fe20008000000 */
[----:B------:R-:W-:Y:S01]  /*6060*/  UMOV UR32, UR28 ;  /* 0x0000001c00207c82 */ /* 0x000fe20008000000 */
[----:B------:R-:W-:Y:S01]  /*6070*/  UMOV UR24, UR28 ;  /* 0x0000001c00187c82 */ /* 0x000fe20008000000 */
[----:B------:R-:W-:Y:S01]  /*6080*/  R2UR UR26, R5 ;  /* 0x00000000051a72ca */ /* 0x000fe200000e0000 */
[----:B------:R-:W-:Y:S01]  /*6090*/  IMAD R5, R4, 0x2800, R17 ;  /* 0x0000280004057824 */ /* 0x000fe200078e0211 */
[----:B------:R-:W-:Y:S04]  /*60a0*/  STSM.16.M88.2 [R0+0x2ed00], R34 ;  /* 0x02ed002200007844 */ /* 0x000fe80000000100 */
[----:B------:R-:W-:Y:S01]  /*60b0*/  SHF.R.U32.HI R5, RZ, 0x4, R5 ;  /* 0x00000004ff057819 */ /* 0x000fe20000011605 */
[----:B------:R-:W-:Y:S03]  /*60c0*/  STSM.16.M88.2 [R0+0x2f500], R48 ;  /* 0x02f5003000007844 */ /* 0x000fe60000000100 */
[----:B------:R-:W-:Y:S01]  /*60d0*/  LOP3.LUT R5, R5, 0x3fff, RZ, 0xc0, !PT ;  /* 0x00003fff05057812 */ /* 0x000fe200078ec0ff */
        /* <DEDUP_REMOVED lines=9> */
[----:B------:R-:W-:Y:S01]  /*6170*/  UMOV UR15, 0x40 ;  /* 0x00000040000f7882 */ /* 0x000fe20000000000 */
[----:B------:R-:W-:Y:S01]  /*6180*/  HGMMA.64x16x16.F32.BF16 R72, gdesc[UR8].tnspA.tnspB, R72 ;  /* 0x60200000084879f0 */ /* 0x000fe20008701848 */
[----:B------:R-:W-:Y:S01]  /*6190*/  UMOV UR8, UR18 ;  /* 0x0000001200087c82 */ /* 0x000fe20008000000 */
[----:B------:R-:W-:Y:S02]  /*61a0*/  UMOV UR9, UR19 ;  /* 0x0000001300097c82 */ /* 0x000fe40008000000 */
        /* <DEDUP_REMOVED lines=14> */
[----:B------:R-:W-:-:S02]  /*6290*/  R2UR UR4, R6 ;  /* 0x00000000060472ca */ /* 0x000fc400000e0000 */
[----:B------:R-:W-:Y:S01]  /*62a0*/  MOV R8, UR56 ;  /* 0x0000003800087c02 */ /* 0x000fe20008000f00 */
[----:B------:R-:W-:Y:S01]  /*62b0*/  UMOV UR56, UR12 ;  /* 0x0000000c00387c82 */ /* 0x000fe20008000000 */
[----:B--2---:R-:W-:Y:S01]  /*62c0*/  MOV R220, UR57 ;  /* 0x0000003900dc7c02 */ /* 0x004fe20008000f00 */
[----:B------:R-:W-:Y:S01]  /*62d0*/  UMOV UR57, UR13 ;  /* 0x0000000d00397c82 */ /* 0x000fe20008000000 */
[----:B------:R-:W-:Y:S02]  /*62e0*/  MOV R12, UR56 ;  /* 0x00000038000c7c02 */ /* 0x000fe40008000f00 */
        /* <DEDUP_REMOVED lines=17> */
[----:B------:R-:W-:Y:S01]  /*6400*/  HGMMA.64x16x16.F32.BF16 R88, gdesc[UR44].tnspA.tnspB, R88 ;  /* 0x602000002c5879f0 */ /* 0x000fe20008701858 */
[----:B------:R-:W-:Y:S01]  /*6410*/  R2UR UR8, R14 ;  /* 0x000000000e0872ca */ /* 0x000fe200000e0000 */
[----:B------:R-:W-:Y:S01]  /*6420*/  VIADD R14, R23, 0x130 ;  /* 0x00000130170e7836 */ /* 0x000fe20000000000 */
[----:B------:R-:W-:Y:S01]  /*6430*/  R2UR UR10, R15 ;  /* 0x000000000f0a72ca */ /* 0x000fe200000e0000 */
[----:B------:R-:W-:Y:S01]  /*6440*/  VIADD R15, R23, 0x1b0 ;  /* 0x000001b0170f7836 */ /* 0x000fe20000000000 */
        /* <DEDUP_REMOVED lines=98> */
[----:B------:R-:W-:Y:S02]  /*6a70*/  IMAD.U32 R10, RZ, RZ, UR58 ;  /* 0x0000003aff0a7e24 */ /* 0x000fe4000f8e00ff */
[----:B------:R-:W-:Y:S01]  /*6a80*/  VIADD R6, R216, 0x400 ;  /* 0x00000400d8067836 */ /* 0x000fe20000000000 */
[----:B------:R-:W-:Y:S01]  /*6a90*/  HGMMA.64x64x16.F32.BF16 R24, gdesc[UR56].tnspA, R24 ;  /* 0x20e00000381879f0 */ /* 0x000fe20008701818 */
[----:B------:R-:W-:Y:S01]  /*6aa0*/  R2UR UR56, R8 ;  /* 0x00000000083872ca */ /* 0x000fe200000e0000 */
[----:B------:R-:W-:Y:S01]  /*6ab0*/  VIADD R8, R5, 0x200 ;  /* 0x0000020005087836 */ /* 0x000fe20000000000 */
[----:B------:R-:W-:Y:S02]  /*6ac0*/  R2UR UR59, R9 ;  /* 0x00000000093b72ca */ /* 0x000fe400000e0000 */
[----:B------:R-:W-:-:S02]  /*6ad0*/  R2UR UR58, R219 ;  /* 0x00000000db3a72ca */ /* 0x000fc400000e0000 */
[----:B------:R-:W-:Y:S02]  /*6ae0*/  R2UR UR57, R220 ;  /* 0x00000000dc3972ca */ /* 0x000fe400000e0000 */
        /* <DEDUP_REMOVED lines=19> */
[----:B------:R-:W-:-:S05]  /*6c20*/  IMAD.SHL.U32 R7, R3, 0x4000, RZ ;  /* 0x0000400003077824 */ /* 0x000fca00078e00ff */
[----:B------:R-:W-:-:S05]  /*6c30*/  IADD3 R23, P1, R7, R230, RZ ;  /* 0x000000e607177210 */ /* 0x000fca0007f3e0ff */
        /* <DEDUP_REMOVED lines=20> */
[----:B------:R-:W-:Y:S02]  /*6d80*/  R2UR UR28, R6 ;  /* 0x00000000061c72ca */ /* 0x000fe400000e0000 */
[----:B------:R-:W-:Y:S02]  /*6d90*/  R2UR UR8, R216 ;  /* 0x00000000d80872ca */ /* 0x000fe400000e0000 */
[----:B------:R-:W-:Y:S02]  /*6da0*/  LEA.HI.X.SX32 R216, R7, R234, 0x1, P1 ;  /* 0x000000ea07d87211 */ /* 0x000fe400008f0eff */
[----:B------:R-:W-:Y:S01]  /*6db0*/  LEA R6, P1, R23, UR4, 0x2 ;  /* 0x0000000417067c11 */ /* 0x000fe2000f8210ff */
[----:B------:R-:W-:-:S03]  /*6dc0*/  VIADD R22, R22, 0xffff0000 ;  /* 0xffff000016167836 */ /* 0x000fc60000000000 */
[----:B------:R-:W-:Y:S01]  /*6dd0*/  LEA.HI.X R7, R23, UR5, R216, 0x2, P1 ;  /* 0x0000000517077c11 */ /* 0x000fe200088f14d8 */
[----:B------:R-:W-:Y:S02]  /*6de0*/  UMOV UR5, UR9 ;  /* 0x0000000900057c82 */ /* 0x000fe40008000000 */
        /* <DEDUP_REMOVED lines=60> */
[----:B------:R-:W-:Y:S01]  /*71b0*/  UMOV UR7, 0x40 ;  /* 0x0000004000077882 */ /* 0x000fe20000000000 */
        /* <DEDUP_REMOVED lines=28> */
[C---:B------:R-:W-:Y:S01]  /*7380*/  VIADD R26, R24.reuse, 0x10 ;  /* 0x00000010181a7836 */ /* 0x040fe20000000000 */
[----:B------:R-:W-:Y:S01]  /*7390*/  UMOV UR49, UR45 ;  /* 0x0000002d00317c82 */ /* 0x000fe20008000000 */
[----:B------:R-:W-:Y:S01]  /*73a0*/  UMOV UR41, UR25 ;  /* 0x0000001900297c82 */ /* 0x000fe20008000000 */
[----:B------:R-:W-:Y:S01]  /*73b0*/  R2UR UR44, R25 ;  /* 0x00000000192c72ca */ /* 0x000fe200000e0000 */
[----:B------:R-:W-:Y:S01]  /*73c0*/  VIADD R25, R24, 0x110 ;  /* 0x0000011018197836 */ /* 0x000fe20000000000 */
[----:B------:R-:W-:Y:S01]  /*73d0*/  R2UR UR46, R26 ;  /* 0x000000001a2e72ca */ /* 0x000fe200000e0000 */
[C---:B------:R-:W-:Y:S01]  /*73e0*/  VIADD R26, R24.reuse, 0x90 ;  /* 0x00000090181a7836 */ /* 0x040fe20000000000 */
[----:B------:R-:W-:Y:S01]  /*73f0*/  UMOV UR37, UR25 ;  /* 0x0000001900257c82 */ /* 0x000fe20008000000 */
[----:B------:R-:W-:Y:S01]  /*7400*/  UMOV UR33, UR25 ;  /* 0x0000001900217c82 */ /* 0x000fe20008000000 */
[----:B------:R-:W-:Y:S01]  /*7410*/  R2UR UR5, R25 ;  /* 0x00000000190572ca */ /* 0x000fe200000e0000 */
[----:B------:R-:W-:Y:S01]  /*7420*/  VIADD R25, R24, 0x190 ;  /* 0x0000019018197836 */ /* 0x000fe20000000000 */
[----:B------:R-:W-:Y:S01]  /*7430*/  R2UR UR4, R26 ;  /* 0x000000001a0472ca */ /* 0x000fe200000e0000 */
[----:B------:R-:W-:Y:S01]  /*7440*/  UMOV UR29, UR25 ;  /* 0x00000019001d7c82 */ /* 0x000fe20008000000 */
[----:B------:R-:W-:Y:S01]  /*7450*/  UMOV UR15, 0x40 ;  /* 0x00000040000f7882 */ /* 0x000fe20000000000 */
[----:B------:R1:W-:Y:S01]  /*7460*/  REDG.E.ADD.F32x4.FTZ.RN.STRONG.GPU desc[UR60][R6.64+0x1000], R32 ;  /* 0x00100020060079a6 */ /* 0x0003e2000c10f7bc */
[----:B------:R-:W-:Y:S01]  /*7470*/  R2UR UR6, R25 ;  /* 0x00000000190672ca */ /* 0x000fe200000e0000 */
[C---:B------:R-:W-:Y:S01]  /*7480*/  VIADD R25, R24.reuse, 0x210 ;  /* 0x0000021018197836 */ /* 0x040fe20000000000 */
[----:B------:R-:W-:Y:S01]  /*7490*/  UMOV UR8, UR44 ;  /* 0x0000002c00087c82 */ /* 0x000fe20008000000 */
[----:B------:R-:W-:Y:S01]  /*74a0*/  IMAD.U32 R220, RZ, RZ, UR10 ;  /* 0x0000000affdc7e24 */ /* 0x000fe2000f8e00ff */
[----:B------:R-:W-:Y:S01]  /*74b0*/  UMOV UR9, UR45 ;  /* 0x0000002d00097c82 */ /* 0x000fe20008000000 */
[----:B------:R-:W-:Y:S01]  /*74c0*/  IMAD.U32 R221, RZ, RZ, UR11 ;  /* 0x0000000bffdd7e24 */ /* 0x000fe2000f8e00ff */
[----:B------:R-:W-:Y:S01]  /*74d0*/  R2UR UR50, R25 ;  /* 0x00000000193272ca */ /* 0x000fe200000e0000 */
[----:B------:R-:W-:Y:S01]  /*74e0*/  UMOV UR11, 0x40 ;  /* 0x00000040000b7882 */ /* 0x000fe20000000000 */
[----:B------:R-:W-:Y:S01]  /*74f0*/  UMOV UR48, UR44 ;  /* 0x0000002c00307c82 */ /* 0x000fe20008000000 */
[----:B------:R-:W-:Y:S01]  /*7500*/  UMOV UR10, UR4 ;  /* 0x00000004000a7c82 */ /* 0x000fe20008000000 */
[----:B------:R-:W-:Y:S01]  /*7510*/  IMAD.U32 R223, RZ, RZ, UR11 ;  /* 0x0000000bffdf7e24 */ /* 0x000fe2000f8e00ff */
[----:B------:R1:W-:Y:S01]  /*7520*/  REDG.E.ADD.F32x4.FTZ.RN.STRONG.GPU desc[UR60][R6.64+0x1800], R36 ;  /* 0x00180024060079a6 */ /* 0x0003e2000c10f7bc */
        /* <DEDUP_REMOVED lines=16> */
[----:B------:R-:W-:Y:S01]  /*7630*/  R2UR UR24, R25 ;  /* 0x00000000191872ca */ /* 0x000fe200000e0000 */
[----:B------:R-:W-:Y:S01]  /*7640*/  HGMMA.64x16x16.F32.BF16 R160, gdesc[UR8].tnspA.tnspB, R160 ;  /* 0x6020000008a079f0 */ /* 0x000fe200087018a0 */
[C---:B------:R-:W-:Y:S01]  /*7650*/  VIADD R26, R24.reuse, 0x20 ;  /* 0x00000020181a7836 */ /* 0x040fe20000000000 */
[----:B------:R1:W-:Y:S02]  /*7660*/  REDG.E.ADD.F32x4.FTZ.RN.STRONG.GPU desc[UR60][R6.64+0x2800], R44 ;  /* 0x0028002c060079a6 */ /* 0x0003e4000c10f7bc */
[----:B------:R-:W-:Y:S01]  /*7670*/  HGMMA.64x16x16.F32.BF16 R168, gdesc[UR48].tnspA.tnspB, R168 ;  /* 0x6020000030a879f0 */ /* 0x000fe200087018a8 */
[----:B------:R-:W-:Y:S01]  /*7680*/  VIADD R25, R24, 0x120 ;  /* 0x0000012018197836 */ /* 0x000fe20000000000 */
[----:B------:R-:W-:Y:S01]  /*7690*/  R2UR UR26, R26 ;  /* 0x000000001a1a72ca */ /* 0x000fe200000e0000 */
[----:B------:R-:W-:Y:S01]  /*76a0*/  IMAD.U32 R226, RZ, RZ, UR10 ;  /* 0x0000000affe27e24 */ /* 0x000fe2000f8e00ff */
[----:B------:R-:W-:Y:S01]  /*76b0*/  UMOV UR5, 0x40000040 ;  /* 0x4000004000057882 */ /* 0x000fe20000000000 */
[----:B------:R-:W-:Y:S01]  /*76c0*/  IMAD.U32 R227, RZ, RZ, UR11 ;  /* 0x0000000bffe37e24 */ /* 0x000fe2000f8e00ff */
[----:B------:R-:W-:Y:S01]  /*76d0*/  R2UR UR38, R25 ;  /* 0x00000000192672ca */ /* 0x000fe200000e0000 */
[C---:B------:R-:W-:Y:S01]  /*76e0*/  VIADD R25, R24.reuse, 0x1a0 ;  /* 0x000001a018197836 */ /* 0x040fe20000000000 */
[----:B------:R-:W-:Y:S01]  /*76f0*/  UMOV UR40, UR24 ;  /* 0x0000001800287c82 */ /* 0x000fe20008000000 */
[C---:B------:R-:W-:Y:S01]  /*7700*/  VIADD R26, R24.reuse, 0xa0 ;  /* 0x000000a0181a7836 */ /* 0x040fe20000000000 */
[----:B------:R-:W-:Y:S01]  /*7710*/  UMOV UR36, UR24 ;  /* 0x0000001800247c82 */ /* 0x000fe20008000000 */
[----:B------:R-:W-:Y:S01]  /*7720*/  UMOV UR32, UR24 ;  /* 0x0000001800207c82 */ /* 0x000fe20008000000 */
[----:B------:R-:W-:Y:S01]  /*7730*/  R2UR UR34, R25 ;  /* 0x00000000192272ca */ /* 0x000fe200000e0000 */
[----:B------:R-:W-:Y:S01]  /*7740*/  VIADD R25, R24, 0x220 ;  /* 0x0000022018197836 */ /* 0x000fe20000000000 */
[----:B------:R-:W-:Y:S01]  /*7750*/  R2UR UR42, R26 ;  /* 0x000000001a2a72ca */ /* 0x000fe200000e0000 */
[----:B------:R-:W-:Y:S01]  /*7760*/  UMOV UR28, UR24 ;  /* 0x00000018001c7c82 */ /* 0x000fe20008000000 */
[----:B------:R1:W-:Y:S02]  /*7770*/  REDG.E.ADD.F32x4.FTZ.RN.STRONG.GPU desc[UR60][R6.64+0x3000], R48 ;  /* 0x00300030060079a6 */ /* 0x0003e4000c10f7bc */
[----:B------:R-:W-:Y:S01]  /*7780*/  R2UR UR30, R25 ;  /* 0x00000000191e72ca */ /* 0x000fe200000e0000 */
[----:B------:R-:W-:Y:S01]  /*7790*/  HGMMA.64x16x16.F32.BF16 R136, gdesc[UR24].tnspA.tnspB, R136 ;  /* 0x60200000188879f0 */ /* 0x000fe20008701888 */
[----:B------:R-:W-:Y:S01]  /*77a0*/  VIADD R26, R24, 0x30 ;  /* 0x00000030181a7836 */ /* 0x000fe20000000000 */
[----:B------:R-:W-:Y:S01]  /*77b0*/  UMOV UR21, UR5 ;  /* 0x0000000500157c82 */ /* 0x000fe20008000000 */
[----:B------:R-:W-:-:S05]  /*77c0*/  UMOV UR17, UR5 ;  /* 0x0000000500117c82 */ /* 0x000fca0008000000 */
[----:B------:R-:W-:Y:S01]  /*77d0*/  HGMMA.64x16x16.F32.BF16 R144, gdesc[UR40].tnspA.tnspB, R144 ;  /* 0x60200000289079f0 */ /* 0x000fe20008701890 */
[----:B------:R-:W-:Y:S01]  /*77e0*/  UMOV UR13, UR5 ;  /* 0x00000005000d7c82 */ /* 0x000fe20008000000 */
[----:B------:R-:W-:Y:S01]  /*77f0*/  UMOV UR9, UR5 ;  /* 0x0000000500097c82 */ /* 0x000fe20008000000 */
[----:B------:R-:W-:Y:S01]  /*7800*/  UMOV UR11, 0x40 ;  /* 0x00000040000b7882 */ /* 0x000fe20000000000 */
[----:B------:R1:W-:Y:S01]  /*7810*/  REDG.E.ADD.F32x4.FTZ.RN.STRONG.GPU desc[UR60][R6.64+0x3800], R52 ;  /* 0x00380034060079a6 */ /* 0x0003e2000c10f7bc */
[----:B------:R-:W-:Y:S01]  /*7820*/  VIADD R25, R237, 0x180 ;  /* 0x00000180ed197836 */ /* 0x000fe20000000000 */
[----:B------:R-:W-:Y:S01]  /*7830*/  HGMMA.64x16x16.F32.BF16 R152, gdesc[UR36].tnspA.tnspB, R152 ;  /* 0x60200000249879f0 */ /* 0x000fe20008701898 */
[----:B------:R-:W-:Y:S01]  /*7840*/  R2UR UR6, R26 ;  /* 0x000000001a0672ca */ /* 0x000fe200000e0000 */
[C---:B------:R-:W-:Y:S02]  /*7850*/  VIADD R26, R24.reuse, 0xb0 ;  /* 0x000000b0181a7836 */ /* 0x040fe40000000000 */
[----:B------:R-:W-:Y:S01]  /*7860*/  R2UR UR4, R25 ;  /* 0x00000000190472ca */ /* 0x000fe200000e0000 */
[----:B------:R-:W-:Y:S01]  /*7870*/  VIADD R25, R24, 0x130 ;  /* 0x0000013018197836 */ /* 0x000fe20000000000 */
[----:B------:R-:W-:Y:S01]  /*7880*/  HGMMA.64x16x16.F32.BF16 R160, gdesc[UR32].tnspA.tnspB, R160 ;  /* 0x6020000020a079f0 */ /* 0x000fe200087018a0 */
[----:B------:R-:W-:Y:S01]  /*7890*/  R2UR UR22, R26 ;  /* 0x000000001a1672ca */ /* 0x000fe200000e0000 */
[----:B------:R-:W-:-:S02]  /*78a0*/  IMAD.U32 R22, RZ, RZ, UR58 ;  /* 0x0000003aff167e24 */ /* 0x000fc4000f8e00ff */
[----:B------:R-:W-:Y:S01]  /*78b0*/  R2UR UR18, R25 ;  /* 0x00000000191272ca */ /* 0x000fe200000e0000 */
[----:B------:R-:W-:Y:S01]  /*78c0*/  HGMMA.64x16x16.F32.BF16 R168, gdesc[UR28].tnspA.tnspB, R168 ;  /* 0x602000001ca879f0 */ /* 0x000fe200087018a8 */
[C---:B------:R-:W-:Y:S02]  /*78d0*/  VIADD R25, R24.reuse, 0x1b0 ;  /* 0x000001b018197836 */ /* 0x040fe40000000000 */
[----:B------:R-:W-:Y:S02]  /*78e0*/  VIADD R24, R24, 0x230 ;  /* 0x0000023018187836 */ /* 0x000fe40000000000 */
        /* <DEDUP_REMOVED lines=15> */
.L_x_812:
        /* <DEDUP_REMOVED lines=111> */
.L_x_813:
[----:B------:R-:W-:Y:S01]  /*80d0*/  R2UR UR4, R235 ;  /* 0x00000000eb0472ca */ /* 0x000fe200000e0000 */
[----:B------:R-:W-:Y:S01]  /*80e0*/  VIADD R3, R3, 0x1 ;  /* 0x0000000103037836 */ /* 0x000fe20000000000 */
[----:B------:R-:W-:Y:S01]  /*80f0*/  LOP3.LUT R18, R18, 0x1, RZ, 0x3c, !PT ;  /* 0x0000000112127812 */ /* 0x000fe200078e3cff */
[----:B------:R-:W-:Y:S02]  /*8100*/  VIADD R2, R2, 0x1 ;  /* 0x0000000102027836 */ /* 0x000fe40000000000 */
[----:B------:R-:W-:-:S03]  /*8110*/  VIADD R16, R16, 0x31820 ;  /* 0x0003182010107836 */ /* 0x000fc60000000000 */
[----:B------:R-:W-:Y:S02]  /*8120*/  ISETP.NE.AND P0, PT, R2, 0x2, PT ;  /* 0x000000020200780c */ /* 0x000fe40003f05270 */
[----:B------:R-:W-:Y:S02]  /*8130*/  PRMT R16, RZ, 0x654, R16 ;  /* 0x00000654ff107816 */ /* 0x000fe40000000010 */
[----:B------:R-:W-:Y:S02]  /*8140*/  SEL R5, RZ, 0x1, P0 ;  /* 0x00000001ff057807 */ /* 0x000fe40000000000 */
[----:B------:R-:W-:Y:S01]  /*8150*/  ISETP.GE.AND P1, PT, R3, UR4, PT ;  /* 0x0000000403007c0c */ /* 0x000fe2000bf26270 */
[----:B------:R1:W-:Y:S01]  /*8160*/  SYNCS.ARRIVE.TRANS64.RED.A1T0 RZ, [R16+URZ], RZ ;  /* 0x000000ff10ff79a7 */ /* 0x0003e2000810043f */
[----:B------:R-:W-:Y:S02]  /*8170*/  LOP3.LUT R228, R228, R5, RZ, 0x3c, !PT ;  /* 0x00000005e4e47212 */ /* 0x000fe400078e3cff */
[----:B------:R-:W-:-:S09]  /*8180*/  SEL R2, R2, RZ, P0 ;  /* 0x000000ff02027207 */ /* 0x000fd20000000000 */
[----:B-1----:R-:W-:Y:S05]  /*8190*/  @!P1 BRA `(.L_x_814) ;  /* 0xffffff9400cc9947 */ /* 0x002fea000383ffff */
        /* <DEDUP_REMOVED lines=82> */
.L_x_801:
[----:B------:R-:W-:Y:S05]  /*86c0*/  @P0 BRA `(.L_x_800) ;  /* 0x0000002400380947 */ /* 0x000fea0003800000 */
[----:B------:R-:W2:Y:S01]  /*86d0*/  LDL.LU R2, [R1] ;  /* 0x0000000001027983 */ /* 0x000ea20000300800 */
[----:B------:R-:W1:Y:S01]  /*86e0*/  S2R R4, SR_TID.X ;  /* 0x0000000000047919 */ /* 0x000e620000002100 */
[----:B------:R-:W3:Y:S01]  /*86f0*/  S2UR UR5, SR_CgaCtaId ;  /* 0x00000000000579c3 */ /* 0x000ee20000008800 */
[----:B------:R-:W-:Y:S01]  /*8700*/  ULDC UR4, c[0x0][0x850] ;  /* 0x0002140000047ab9 */ /* 0x000fe20000000800 */
[----:B------:R-:W-:Y:S01]  /*8710*/  R2UR UR11, R236 ;  /* 0x00000000ec0b72ca */ /* 0x000fe200000e0000 */
[----:B------:R-:W4:Y:S01]  /*8720*/  LDL.LU R0, [R1+0x4] ;  /* 0x0000040001007983 */ /* 0x000f220000300800 */
[----:B------:R-:W-:Y:S01]  /*8730*/  UISETP.NE.AND UP0, UPT, UR4, 0x1, UPT ;  /* 0x000000010400788c */ /* 0x000fe2000bf05270 */
[----:B------:R-:W-:Y:S01]  /*8740*/  BSSY B1, `(.L_x_815) ;  /* 0x0000057000017945 */ /* 0x000fe20003800000 */
[----:B------:R-:W-:Y:S01]  /*8750*/  ULDC.64 UR12, c[0x0][0x818] ;  /* 0x00020600000c7ab9 */ /* 0x000fe20000000a00 */
[----:B------:R-:W-:Y:S01]  /*8760*/  UMOV UR4, 0x400 ;  /* 0x0000040000047882 */ /* 0x000fe20000000000 */
[----:B------:R-:W-:-:S07]  /*8770*/  ULDC.64 UR14, c[0x0][0x848] ;  /* 0x00021200000e7ab9 */ /* 0x000fce0000000a00 */
[----:B------:R-:W-:Y:S02]  /*8780*/  @UP0 ULDC UR6, c[0x0][0x854] ;  /* 0x0002150000060ab9 */ /* 0x000fe40000000800 */
[----:B------:R-:W-:Y:S02]  /*8790*/  UIMAD.WIDE.U32 UR6, UR11, UR6, URZ ;  /* 0x000000060b0672a5 */ /* 0x000fe4000f8e003f */
[----:B---3--:R-:W-:-:S03]  /*87a0*/  ULEA UR4, UR5, UR4, 0x18 ;  /* 0x0000000405047291 */ /* 0x008fc6000f8ec03f */
[----:B------:R-:W-:Y:S02]  /*87b0*/  @UP0 ULDC UR5, c[0x0][0x858] ;  /* 0x0002160000050ab9 */ /* 0x000fe40000000800 */
[----:B------:R-:W-:Y:S01]  /*87c0*/  @UP0 USHF.R.U32.HI UR11, URZ, UR5, UR7 ;  /* 0x000000053f0b0299 */ /* 0x000fe20008011607 */
[----:B-1----:R-:W-:-:S03]  /*87d0*/  VIADD R3, R4, 0xffffff80 ;  /* 0xffffff8004037836 */ /* 0x002fc60000000000 */
[----:B------:R-:W-:Y:S02]  /*87e0*/  USHF.R.S32.HI UR5, URZ, 0x1f, UR11 ;  /* 0x0000001f3f057899 */ /* 0x000fe4000801140b */
[----:B------:R-:W-:Y:S01]  /*87f0*/  IMAD.U32 R236, RZ, RZ, UR11 ;  /* 0x0000000bffec7e24 */ /* 0x000fe2000f8e00ff */
[----:B------:R-:W-:Y:S01]  /*8800*/  BAR.SYNC.DEFER_BLOCKING 0x1, 0x100 ;  /* 0x0044000000007b1d */ /* 0x000fe20000010000 */
[----:B------:R-:W-:Y:S01]  /*8810*/  UIMAD UR10, UR5, UR12, URZ ;  /* 0x0000000c050a72a4 */ /* 0x000fe2000f8e023f */
[----:B------:R-:W-:-:S03]  /*8820*/  ISETP.NE.AND P0, PT, R3, RZ, PT ;  /* 0x000000ff0300720c */ /* 0x000fc60003f05270 */
[----:B------:R-:W-:Y:S01]  /*8830*/  UIMAD UR10, UR11, UR13, UR10 ;  /* 0x0000000d0b0a72a4 */ /* 0x000fe2000f8e020a */
[----:B--2---:R-:W-:Y:S02]  /*8840*/  R2UR UR8, R2 ;  /* 0x00000000020872ca */ /* 0x004fe400000e0000 */
[----:B----4-:R-:W-:Y:S02]  /*8850*/  R2UR UR17, R0 ;  /* 0x00000000001172ca */ /* 0x010fe400000e0000 */
[----:B------:R-:W-:-:S09]  /*8860*/  SHF.R.S32.HI R0, RZ, 0x1f, R3 ;  /* 0x0000001fff007819 */ /* 0x000fd20000011403 */
[----:B------:R-:W-:Y:S01]  /*8870*/  UIMAD UR8, UR8, 0x5000, URZ ;  /* 0x00005000080878a4 */ /* 0x000fe2000f8e023f */
[----:B------:R-:W-:-:S03]  /*8880*/  LEA.HI R2, R0, R3, RZ, 0x7 ;  /* 0x0000000300027211 */ /* 0x000fc600078f38ff */
[----:B------:R-:W-:Y:S01]  /*8890*/  USHF.R.S32.HI UR9, URZ, 0x1f, UR8 ;  /* 0x0000001f3f097899 */ /* 0x000fe20008011408 */
[----:B------:R-:W-:Y:S02]  /*88a0*/  LOP3.LUT R0, R2, 0x3fffff80, RZ, 0xc0, !PT ;  /* 0x3fffff8002007812 */ /* 0x000fe400078ec0ff */
[----:B------:R-:W-:Y:S01]  /*88b0*/  SHF.R.S32.HI R5, RZ, 0x7, R2 ;  /* 0x00000007ff057819 */ /* 0x000fe20000011402 */
[----:B------:R-:W-:Y:S02]  /*88c0*/  UIMAD.WIDE.U32 UR6, UR11, UR12, UR8 ;  /* 0x0000000c0b0672a5 */ /* 0x000fe4000f8e0008 */
[----:B------:R-:W-:Y:S01]  /*88d0*/  IMAD.IADD R0, R3, 0x1, -R0 ;  /* 0x0000000103007824 */ /* 0x000fe200078e0a00 */
[----:B------:R-:W-:Y:S01]  /*88e0*/  ULDC.64 UR12, c[0x0][0x840] ;  /* 0x00021000000c7ab9 */ /* 0x000fe20000000a00 */
[----:B------:R-:W-:Y:S02]  /*88f0*/  USHF.R.S32.HI UR16, URZ, 0x1f, UR17 ;  /* 0x0000001f3f107899 */ /* 0x000fe40008011411 */
[----:B------:R-:W-:Y:S01]  /*8900*/  IMAD R0, R5, 0xa00, R0 ;  /* 0x00000a0005007824 */ /* 0x000fe200078e0200 */
[----:B------:R-:W-:-:S02]  /*8910*/  UIMAD UR5, UR5, UR12, URZ ;  /* 0x0000000c050572a4 */ /* 0x000fc4000f8e023f */
[----:B------:R-:W-:Y:S01]  /*8920*/  UIMAD.WIDE.U32 UR8, UR11, UR12, UR8 ;  /* 0x0000000c0b0872a5 */ /* 0x000fe2000f8e0008 */
[----:B------:R-:W-:Y:S01]  /*8930*/  IMAD.SHL.U32 R0, R0, 0x4, RZ ;  /* 0x0000000400007824 */ /* 0x000fe200078e00ff */
[----:B------:R-:W-:Y:S02]  /*8940*/  UIMAD UR11, UR11, UR13, UR5 ;  /* 0x0000000d0b0b72a4 */ /* 0x000fe4000f8e0205 */
[----:B------:R-:W-:Y:S02]  /*8950*/  UIADD3 UR7, UR7, UR10, URZ ;  /* 0x0000000a07077290 */ /* 0x000fe4000fffe03f */
[----:B------:R-:W-:Y:S01]  /*8960*/  LEA R0, R0, UR4, 0x2 ;  /* 0x0000000400007c11 */ /* 0x000fe2000f8e10ff */
[----:B------:R-:W-:Y:S01]  /*8970*/  ULDC.64 UR12, c[0x0][0x820] ;  /* 0x00020800000c7ab9 */ /* 0x000fe20000000a00 */
[----:B------:R-:W-:Y:S02]  /*8980*/  UIMAD UR10, UR16, UR14, URZ ;  /* 0x0000000e100a72a4 */ /* 0x000fe4000f8e023f */
[----:B------:R-:W-:Y:S01]  /*8990*/  UIMAD UR5, UR16, UR12, URZ ;  /* 0x0000000c100572a4 */ /* 0x000fe2000f8e023f */
[----:B------:R1:W-:Y:S01]  /*89a0*/  STS.128 [R0], R56 ;  /* 0x0000003800007388 */ /* 0x0003e20000000c00 */
[----:B------:R-:W-:-:S02]  /*89b0*/  UIADD3 UR9, UR9, UR11, URZ ;  /* 0x0000000b09097290 */ /* 0x000fc4000fffe03f */
[----:B------:R-:W-:Y:S01]  /*89c0*/  UIMAD UR5, UR17, UR13, UR5 ;  /* 0x0000000d110572a4 */ /* 0x000fe2000f8e0205 */
[----:B------:R1:W-:Y:S01]  /*89d0*/  STS.128 [R0+0x800], R60 ;  /* 0x0008003c00007388 */ /* 0x0003e20000000c00 */
[----:B------:R-:W-:Y:S02]  /*89e0*/  UIMAD.WIDE.U32 UR6, UR17, UR12, UR6 ;  /* 0x0000000c110672a5 */ /* 0x000fe4000f8e0006 */
[----:B------:R-:W-:Y:S01]  /*89f0*/  UIMAD UR10, UR17, UR15, UR10 ;  /* 0x0000000f110a72a4 */ /* 0x000fe2000f8e020a */
[----:B------:R1:W-:Y:S01]  /*8a00*/  STS.128 [R0+0x1000], R96 ;  /* 0x0010006000007388 */ /* 0x0003e20000000c00 */
[----:B------:R-:W-:Y:S01]  /*8a10*/  UIMAD.WIDE.U32 UR8, UR17, UR14, UR8 ;  /* 0x0000000e110872a5 */ /* 0x000fe2000f8e0008 */
[----:B------:R-:W-:Y:S02]  /*8a20*/  ULDC.64 UR12, c[0x0][0x800] ;  /* 0x00020000000c7ab9 */ /* 0x000fe40000000a00 */
[----:B------:R1:W-:Y:S01]  /*8a30*/  STS.128 [R0+0x1800], R100 ;  /* 0x0018006400007388 */ /* 0x0003e20000000c00 */
[----:B------:R-:W-:Y:S01]  /*8a40*/  ULDC.64 UR14, c[0x0][0x828] ;  /* 0x00020a00000e7ab9 */ /* 0x000fe20000000a00 */
[----:B------:R-:W-:-:S02]  /*8a50*/  UIADD3 UR7, UR7, UR5, URZ ;  /* 0x0000000507077290 */ /* 0x000fc4000fffe03f */
[----:B------:R1:W-:Y:S01]  /*8a60*/  STS.128 [R0+0x2000], R64 ;  /* 0x0020004000007388 */ /* 0x0003e20000000c00 */
[----:B------:R-:W-:Y:S02]  /*8a70*/  ULEA UR12, UP0, UR6, UR12, 0x2 ;  /* 0x0000000c060c7291 */ /* 0x000fe4000f80103f */
        /* <DEDUP_REMOVED lines=20> */
[----:B--2---:R-:W2:Y:S02]  /*8bc0*/  FENCE.VIEW.ASYNC.S ;  /* 0x00000000000073c6 */ /* 0x004ea40000000000 */
[----:B--2---:R-:W-:Y:S06]  /*8bd0*/  BAR.SYNC.DEFER_BLOCKING 0x1, 0x100 ;  /* 0x0044000000007b1d */ /* 0x004fec0000010000 */
[----:B------:R-:W-:Y:S05]  /*8be0*/  @P0 BRA `(.L_x_816) ;  /* 0x0000000000300947 */ /* 0x000fea0003800000 */
[----:B------:R-:W-:Y:S01]  /*8bf0*/  PLOP3.LUT P0, PT, PT, PT, PT, 0x80, 0x0 ;  /* 0x000000000000781c */ /* 0x000fe20003f0f070 */
[----:B------:R-:W-:Y:S01]  /*8c00*/  UMOV UR5, 0x1400 ;  /* 0x0000140000057882 */ /* 0x000fe20000000000 */
[----:B------:R-:W-:Y:S01]  /*8c10*/  UMOV UR8, 0x0 ;  /* 0x0000000000087882 */ /* 0x000fe20000000000 */
[----:B------:R-:W-:Y:S01]  /*8c20*/  UMOV UR9, 0x14f00000 ;  /* 0x14f0000000097882 */ /* 0x000fe20000000000 */
[----:B------:R-:W-:-:S09]  /*8c30*/  UMOV UR6, UR14 ;  /* 0x0000000e00067c82 */ /* 0x000fd20008000000 */
.L_x_817:
[----:B------:R-:W-:Y:S01]  /*8c40*/  @P0 ELECT P1, URZ, PT ;  /* 0x00000000003f082f */ /* 0x000fe20003820000 */
[----:B------:R2:W-:-:S12]  /*8c50*/  UBLKRED.G.S.ADD.F32.RN [UR6], [UR4], UR5, desc[UR8] ;  /* 0x00000806040073bb */ /* 0x0005d800080a1405 */
[----:B------:R-:W-:Y:S02]  /*8c60*/  @P1 PLOP3.LUT P0, PT, P1, PT, PT, 0x8, 0x0 ;  /* 0x000000000000181c */ /* 0x000fe40000f0e170 */
[----:B------:R-:W-:-:S11]  /*8c70*/  PLOP3.LUT P1, PT, PT, PT, PT, 0x8, 0x0 ;  /* 0x000000000000781c */ /* 0x000fd60003f2e170 */
[----:B--2---:R-:W-:Y:S05]  /*8c80*/  @P0 BRA.U.ANY `(.L_x_817) ;  /* 0xfffffffd00ec0947 */ /* 0x004fea000393ffff */
[----:B------:R0:W-:Y:S01]  /*8c90*/  UTMACMDFLUSH ;  /* 0x00000000000079b7 */ /* 0x0001e20000000000 */
[----:B------:R-:W-:-:S04]  /*8ca0*/  DEPBAR.LE SB0, 0x0 ;  /* 0x000080000000791a */ /* 0x000fc80000000000 */
.L_x_816:
[----:B------:R-:W-:Y:S05]  /*8cb0*/  BSYNC B1 ;  /* 0x0000000000017941 */ /* 0x000fea0003800000 */
.L_x_815:
        /* <DEDUP_REMOVED lines=32> */
.L_x_818:
        /* <DEDUP_REMOVED lines=8> */
.L_x_796:
[----:B------:R-:W-:-:S08]  /*8f40*/  NOP ;  /* 0x0000000000007918 */ /* 0x000fd00000000000 */
[----:B------:R-:W1:-:S00]  /*8f50*/  USETMAXREG.DEALLOC.CTAPOOL 0x18 ;  /* 0x00000018000079c8 */ /* 0x000e4000080e0500 */
[----:B-1----:R-:W-:-:S06]  /*8f60*/  LOP3.LUT R2, R2, 0x3, RZ, 0xc0, !PT ;  /* 0x0000000302027812 */ /* 0x002fcc00078ec0ff */
        /* <DEDUP_REMOVED lines=24> */
.L_x_819:
[----:B------:R-:W-:Y:S01]  /*90f0*/  ULDC UR8, c[0x0][0x8cc] ;  /* 0x0002330000087ab9 */ /* 0x000fe20000000800 */
[----:B------:R-:W-:Y:S01]  /*9100*/  UMOV UR11, UR7 ;  /* 0x00000007000b7c82 */ /* 0x000fe20008000000 */
[----:B------:R-:W-:-:S11]  /*9110*/  UISETP.NE.AND UP0, UPT, UR8, 0x1, UPT ;  /* 0x000000010800788c */ /* 0x000fd6000bf05270 */
[----:B------:R-:W-:Y:S02]  /*9120*/  @UP0 ULDC.64 UR12, c[0x0][0x8d0] ;  /* 0x00023400000c0ab9 */ /* 0x000fe40000000a00 */
[----:B------:R-:W-:-:S04]  /*9130*/  UIMAD.WIDE.U32 UR4, UR7, UR12, URZ ;  /* 0x0000000c070472a5 */ /* 0x000fc8000f8e003f */
[----:B------:R-:W-:-:S04]  /*9140*/  @UP0 USHF.R.U32.HI UR11, URZ, UR13, UR5 ;  /* 0x0000000d3f0b0299 */ /* 0x000fc80008011605 */
[----:B------:R-:W-:-:S12]  /*9150*/  UIMAD UR4, UR11, UR8, URZ ;  /* 0x000000080b0472a4 */ /* 0x000fd8000f8e023f */
.L_x_820:
        /* <DEDUP_REMOVED lines=38> */
[----:B------:R-:W-:Y:S01]  /*93c0*/  IMAD.MOV.U32 R17, RZ, RZ, RZ ;  /* 0x000000ffff117224 */ /* 0x000fe200078e00ff */
[----:B------:R-:W-:Y:S02]  /*93d0*/  SHF.R.S32.HI R5, RZ, 0x1f, R5 ;  /* 0x0000001fff057819 */ /* 0x000fe40000011405 */
[----:B------:R-:W-:Y:S01]  /*93e0*/  ELECT P0, URZ, PT ;  /* 0x00000000003f782f */ /* 0x000fe20003800000 */
[----:B------:R-:W2:Y:S01]  /*93f0*/  LDC.64 R6, c[0x0][0x730] ;  /* 0x0001cc00ff067b82 */ /* 0x000ea20000000a00 */
[----:B------:R-:W-:Y:S01]  /*9400*/  SHF.R.S32.HI R15, RZ, 0x1f, R15 ;  /* 0x0000001fff0f7819 */ /* 0x000fe2000001140f */
[----:B------:R-:W-:-:S04]  /*9410*/  UMOV UR12, UR20 ;  /* 0x00000014000c7c82 */ /* 0x000fc80008000000 */
        /* <DEDUP_REMOVED lines=30> */
.L_x_837:
        /* <DEDUP_REMOVED lines=10> */
.L_x_823:
        /* <DEDUP_REMOVED lines=125> */
.L_x_829:
[----:B------:R-:W-:-:S04]  /*9e70*/  SHF.L.U32 R10, R15, 0x1f, RZ ;  /* 0x0000001f0f0a7819 */ /* 0x000fc800000006ff */
[----:B------:R-:W1:Y:S02]  /*9e80*/  SYNCS.PHASECHK.TRANS64.TRYWAIT P1, [R7+URZ+0x31838], R10 ;  /* 0x0318380a070075a7 */ /* 0x000e64000802017f */
[----:B-1---5:R-:W-:Y:S05]  /*9e90*/  @!P1 BRA `(.L_x_825) ;  /* 0x0000000c009c9947 */ /* 0x022fea0003800000 */
.L_x_838:
[----:B------:R-:W-:Y:S05]  /*9ea0*/  @P0 BRA `(.L_x_826) ;  /* 0x0000000000140947 */ /* 0x000fea0003800000 */
[----:B------:R-:W-:Y:S01]  /*9eb0*/  ISETP.NE.AND P1, PT, R17, RZ, PT ;  /* 0x000000ff1100720c */ /* 0x000fe20003f25270 */
[----:B-1----:R-:W-:-:S04]  /*9ec0*/  IMAD.MOV.U32 R10, RZ, RZ, 0x8100 ;  /* 0x00008100ff0a7424 */ /* 0x002fc800078e00ff */
[----:B------:R2:W-:Y:S08]  /*9ed0*/  SYNCS.ARRIVE.TRANS64 RZ, [R7+URZ+0x31830], R10 ;  /* 0x0318300a07ff79a7 */ /* 0x0005f0000800003f */
[----:B------:R-:W-:Y:S05]  /*9ee0*/  @!P1 BRA `(.L_x_826) ;  /* 0x0000000000049947 */ /* 0x000fea0003800000 */
[----:B------:R-:W-:Y:S01]  /*9ef0*/  BPT.TRAP 0x1 ;  /* 0x000000040000795c */ /* 0x000fe20000300000 */
.L_x_826:
        /* <DEDUP_REMOVED lines=51> */
.L_x_840:
[----:B------:R-:W-:Y:S01]  /*a230*/  LOP3.LUT R15, R15, 0x1, RZ, 0x3c, !PT ;  /* 0x000000010f0f7812 */ /* 0x000fe200078e3cff */
[----:B------:R-:W-:Y:S06]  /*a240*/  @P2 BRA `(.L_x_828) ;  /* 0x0000000000142947 */ /* 0x000fec0003800000 */
[----:B------:R-:W-:Y:S01]  /*a250*/  ISETP.NE.AND P1, PT, R17, RZ, PT ;  /* 0x000000ff1100720c */ /* 0x000fe20003f25270 */
[----:B-1----:R-:W-:-:S04]  /*a260*/  IMAD.MOV.U32 R20, RZ, RZ, 0x8100 ;  /* 0x00008100ff147424 */ /* 0x002fc800078e00ff */
[----:B------:R2:W-:Y:S08]  /*a270*/  SYNCS.ARRIVE.TRANS64 RZ, [R19+URZ+0x31810], R20 ;  /* 0x0318101413ff79a7 */ /* 0x0005f0000800003f */
[----:B------:R-:W-:Y:S05]  /*a280*/  @!P1 BRA `(.L_x_828) ;  /* 0x0000000000049947 */ /* 0x000fea0003800000 */
[----:B------:R-:W-:Y:S01]  /*a290*/  BPT.TRAP 0x1 ;  /* 0x000000040000795c */ /* 0x000fe20000300000 */
.L_x_828:
        /* <DEDUP_REMOVED lines=52> */
.L_x_824:
[----:B------:R-:W-:-:S04]  /*a5e0*/  SHF.L.U32 R4, R15, 0x1f, RZ ;  /* 0x0000001f0f047819 */ /* 0x000fc800000006ff */
[----:B------:R-:W1:Y:S02]  /*a5f0*/  SYNCS.PHASECHK.TRANS64.TRYWAIT P1, [R7+URZ+0x31838], R4 ;  /* 0x03183804070075a7 */ /* 0x000e64000802017f */
[----:B-1----:R-:W-:Y:S05]  /*a600*/  @!P1 BRA `(.L_x_830) ;  /* 0x0000000400ec9947 */ /* 0x002fea0003800000 */
.L_x_841:
[----:B------:R-:W-:Y:S05]  /*a610*/  @P0 BRA `(.L_x_831) ;  /* 0x0000000000180947 */ /* 0x000fea0003800000 */
[----:B------:R-:W2:Y:S01]  /*a620*/  S2R R5, SR_TID.X ;  /* 0x0000000000057919 */ /* 0x000ea20000002100 */
[----:B-1----:R-:W-:-:S04]  /*a630*/  IMAD.MOV.U32 R4, RZ, RZ, 0x8100 ;  /* 0x00008100ff047424 */ /* 0x002fc800078e00ff */
[----:B------:R3:W-:Y:S01]  /*a640*/  SYNCS.ARRIVE.TRANS64 RZ, [R7+URZ+0x31830], R4 ;  /* 0x0318300407ff79a7 */ /* 0x0007e2000800003f */
[----:B--2---:R-:W-:-:S13]  /*a650*/  LOP3.LUT P0, RZ, R5, 0x1f, RZ, 0xc0, !PT ;  /* 0x0000001f05ff7812 */ /* 0x004fda000780c0ff */
[----:B---3--:R-:W-:Y:S05]  /*a660*/  @!P0 BRA `(.L_x_831) ;  /* 0x0000000000048947 */ /* 0x008fea0003800000 */
[----:B------:R-:W-:Y:S01]  /*a670*/  BPT.TRAP 0x1 ;  /* 0x000000040000795c */ /* 0x000fe20000300000 */
.L_x_831:
        /* <DEDUP_REMOVED lines=14> */
[----:B------:R-:W-:Y:S01]  /*a760*/  LOP3.LUT R15, R15, 0x1, RZ, 0x3c, !PT ;  /* 0x000000010f0f7812 */ /* 0x000fe200078e3cff */
[----:B------:R-:W-:-:S02]  /*a770*/  UIADD3 UR40, UR8, 0x24100, URZ ;  /* 0x0002410008287890 */ /* 0x000fc4000fffe03f */
        /* <DEDUP_REMOVED lines=36> */
.L_x_821:
[----:B------:R-:W-:Y:S05]  /*a9c0*/  WARPSYNC.ALL ;  /* 0x0000000000007948 */ /* 0x000fea0003800000 */
[----:B------:R-:W-:-:S13]  /*a9d0*/  ELECT P0, URZ, PT ;  /* 0x00000000003f782f */ /* 0x000fda0003800000 */
[----:B------:R-:W-:Y:S05]  /*a9e0*/  @!P0 BRA `(.L_x_800) ;  /* 0x0000000000708947 */ /* 0x000fea0003800000 */
[----:B------:R-:W-:-:S04]  /*a9f0*/  LOP3.LUT R0, R0, 0x2, RZ, 0xfc, !PT ;  /* 0x0000000200007812 */ /* 0x000fc800078efcff */
[----:B------:R-:W-:-:S13]  /*aa00*/  ISETP.NE.AND P1, PT, R0, 0x3, PT ;  /* 0x000000030000780c */ /* 0x000fda0003f25270 */
[----:B------:R-:W-:Y:S05]  /*aa10*/  @!P1 BRA `(.L_x_832) ;  /* 0x0000000000049947 */ /* 0x000fea0003800000 */
[----:B------:R-:W-:Y:S01]  /*aa20*/  BPT.TRAP 0x1 ;  /* 0x000000040000795c */ /* 0x000fe20000300000 */
.L_x_832:
        /* <DEDUP_REMOVED lines=8> */
.L_x_842:
        /* <DEDUP_REMOVED lines=9> */
.L_x_843:
[----:B------:R-:W-:Y:S05]  /*ab40*/  @!P1 BRA `(.L_x_835) ;  /* 0x0000000000049947 */ /* 0x000fea0003800000 */
[----:B------:R-:W-:Y:S01]  /*ab50*/  BPT.TRAP 0x1 ;  /* 0x000000040000795c */ /* 0x000fe20000300000 */
.L_x_835:
[----:B------:R-:W-:-:S07]  /*ab60*/  SHF.L.U32 R15, R15, 0x1f, RZ ;  /* 0x0000001f0f0f7819 */ /* 0x000fce00000006ff */
.L_x_836:
[----:B--2---:R2:W3:Y:S02]  /*ab70*/  SYNCS.PHASECHK.TRANS64.TRYWAIT P0, [R4+URZ+0x31838], R15 ;  /* 0x0318380f040075a7 */ /* 0x0044e4000800017f */
[----:B---3--:R-:W-:Y:S05]  /*ab80*/  @!P0 NANOSLEEP.SYNCS 0x989680 ;  /* 0x009896800000895d */ /* 0x008fea0003900000 */
[----:B------:R-:W3:Y:S02]  /*ab90*/  @!P0 SYNCS.PHASECHK.TRANS64 P0, [R4+URZ+0x31838], R15 ;  /* 0x0318380f040085a7 */ /* 0x000ee4000800007f */
[----:B---3--:R-:W-:Y:S05]  /*aba0*/  @!P0 BRA `(.L_x_836) ;  /* 0xfffffffc00f08947 */ /* 0x008fea000383ffff */
.L_x_800:
[----:B------:R-:W-:Y:S05]  /*abb0*/  BSYNC B0 ;  /* 0x0000000000007941 */ /* 0x000fea0003800000 */
.L_x_795:
[----:B------:R-:W-:Y:S05]  /*abc0*/  EXIT ;  /* 0x000000000000794d */ /* 0x000fea0003800000 */
.L_x_803:
[----:B-1----:R1:W2:Y:S02]  /*abd0*/  SYNCS.PHASECHK.TRANS64.TRYWAIT P0, [R17+URZ+0x31800], R10 ;  /* 0x0318000a110075a7 */ /* 0x0022a4000800017f */
[----:B--2---:R-:W-:Y:S05]  /*abe0*/  @!P0 NANOSLEEP.SYNCS 0x989680 ;  /* 0x009896800000895d */ /* 0x004fea0003900000 */
[----:B------:R-:W2:Y:S02]  /*abf0*/  @!P0 SYNCS.PHASECHK.TRANS64 P0, [R17+URZ+0x31800], R10 ;  /* 0x0318000a110085a7 */ /* 0x000ea4000800007f */
[----:B--2---:R-:W-:Y:S05]  /*ac00*/  @!P0 BRA `(.L_x_803) ;  /* 0xfffffffc00f08947 */ /* 0x004fea000383ffff */
[----:B------:R-:W-:Y:S05]  /*ac10*/  BRA `(.L_x_802) ;  /* 0xffffff6400107947 */ /* 0x000fea000383ffff */
.L_x_807:
[----:B--2---:R2:W3:Y:S02]  /*ac20*/  SYNCS.PHASECHK.TRANS64.TRYWAIT P1, [R16+URZ+0x31810], R9 ;  /* 0x03181009100075a7 */ /* 0x0044e4000802017f */
[----:B---3--:R-:W-:Y:S05]  /*ac30*/  @!P1 NANOSLEEP.SYNCS 0x989680 ;  /* 0x009896800000995d */ /* 0x008fea0003900000 */
[----:B------:R-:W3:Y:S02]  /*ac40*/  @!P1 SYNCS.PHASECHK.TRANS64 P1, [R16+URZ+0x31810], R9 ;  /* 0x03181009100095a7 */ /* 0x000ee4000802007f */
[----:B---3--:R-:W-:Y:S05]  /*ac50*/  @!P1 BRA `(.L_x_807) ;  /* 0xfffffffc00f09947 */ /* 0x008fea000383ffff */
[----:B------:R-:W-:Y:S05]  /*ac60*/  BRA `(.L_x_806) ;  /* 0xffffff6c00647947 */ /* 0x000fea000383ffff */
.L_x_811:
[----:B----4-:R4:W1:Y:S02]  /*ac70*/  SYNCS.PHASECHK.TRANS64.TRYWAIT P1, [R17+URZ+0x31830], R8 ;  /* 0x03183008110075a7 */ /* 0x010864000802017f */
[----:B-1----:R-:W-:Y:S05]  /*ac80*/  @!P1 NANOSLEEP.SYNCS 0x989680 ;  /* 0x009896800000995d */ /* 0x002fea0003900000 */
[----:B------:R-:W1:Y:S02]  /*ac90*/  @!P1 SYNCS.PHASECHK.TRANS64 P1, [R17+URZ+0x31830], R8 ;  /* 0x03183008110095a7 */ /* 0x000e64000802007f */
[----:B-1----:R-:W-:Y:S05]  /*aca0*/  @!P1 BRA `(.L_x_811) ;  /* 0xfffffffc00f09947 */ /* 0x002fea000383ffff */
[----:B------:R-:W-:Y:S05]  /*acb0*/  BRA `(.L_x_810) ;  /* 0xffffff8800647947 */ /* 0x000fea000383ffff */
.L_x_822:
[----:B-1----:R1:W2:Y:S02]  /*acc0*/  SYNCS.PHASECHK.TRANS64.TRYWAIT P1, [R7+URZ+0x31820], R6 ;  /* 0x03182006070075a7 */ /* 0x0022a4000802017f */
[----:B--2---:R-:W-:Y:S05]  /*acd0*/  @!P1 NANOSLEEP.SYNCS 0x989680 ;  /* 0x009896800000995d */ /* 0x004fea0003900000 */
[----:B------:R-:W2:Y:S02]  /*ace0*/  @!P1 SYNCS.PHASECHK.TRANS64 P1, [R7+URZ+0x31820], R6 ;  /* 0x03182006070095a7 */ /* 0x000ea4000802007f */
[----:B--2---:R-:W-:Y:S05]  /*acf0*/  @!P1 BRA `(.L_x_822) ;  /* 0xfffffffc00f09947 */ /* 0x004fea000383ffff */
[----:B------:R-:W-:Y:S05]  /*ad00*/  BRA `(.L_x_837) ;  /* 0xffffffe8003c7947 */ /* 0x000fea000383ffff */
.L_x_825:
[----:B-1----:R1:W2:Y:S02]  /*ad10*/  SYNCS.PHASECHK.TRANS64.TRYWAIT P1, [R7+URZ+0x31838], R10 ;  /* 0x0318380a070075a7 */ /* 0x0022a4000802017f */
[----:B--2---:R-:W-:Y:S05]  /*ad20*/  @!P1 NANOSLEEP.SYNCS 0x989680 ;  /* 0x009896800000995d */ /* 0x004fea0003900000 */
[----:B------:R-:W2:Y:S02]  /*ad30*/  @!P1 SYNCS.PHASECHK.TRANS64 P1, [R7+URZ+0x31838], R10 ;  /* 0x0318380a070095a7 */ /* 0x000ea4000802007f */
[----:B--2---:R-:W-:Y:S05]  /*ad40*/  @!P1 BRA `(.L_x_825) ;  /* 0xfffffffc00f09947 */ /* 0x004fea000383ffff */
[----:B------:R-:W-:Y:S05]  /*ad50*/  BRA `(.L_x_838) ;  /* 0xfffffff000507947 */ /* 0x000fea000383ffff */
.L_x_827:
[----:B------:R-:W-:-:S07]  /*ad60*/  SHF.L.U32 R20, R14, 0x1f, RZ ;  /* 0x0000001f0e147819 */ /* 0x000fce00000006ff */
.L_x_839:
[----:B-1----:R1:W2:Y:S02]  /*ad70*/  SYNCS.PHASECHK.TRANS64.TRYWAIT P1, [R19+URZ+0x31820], R20 ;  /* 0x03182014130075a7 */ /* 0x0022a4000802017f */
[----:B--2---:R-:W-:Y:S05]  /*ad80*/  @!P1 NANOSLEEP.SYNCS 0x989680 ;  /* 0x009896800000995d */ /* 0x004fea0003900000 */
[----:B------:R-:W2:Y:S02]  /*ad90*/  @!P1 SYNCS.PHASECHK.TRANS64 P1, [R19+URZ+0x31820], R20 ;  /* 0x03182014130095a7 */ /* 0x000ea4000802007f */
[----:B--2---:R-:W-:Y:S05]  /*ada0*/  @!P1 BRA `(.L_x_839) ;  /* 0xfffffffc00f09947 */ /* 0x004fea000383ffff */
[----:B------:R-:W-:Y:S05]  /*adb0*/  BRA `(.L_x_840) ;  /* 0xfffffff4001c7947 */ /* 0x000fea000383ffff */
.L_x_830:
[----:B-1----:R1:W2:Y:S02]  /*adc0*/  SYNCS.PHASECHK.TRANS64.TRYWAIT P1, [R7+URZ+0x31838], R4 ;  /* 0x03183804070075a7 */ /* 0x0022a4000802017f */
[----:B--2---:R-:W-:Y:S05]  /*add0*/  @!P1 NANOSLEEP.SYNCS 0x989680 ;  /* 0x009896800000995d */ /* 0x004fea0003900000 */
[----:B------:R-:W2:Y:S02]  /*ade0*/  @!P1 SYNCS.PHASECHK.TRANS64 P1, [R7+URZ+0x31838], R4 ;  /* 0x03183804070095a7 */ /* 0x000ea4000802007f */
[----:B--2---:R-:W-:Y:S05]  /*adf0*/  @!P1 BRA `(.L_x_830) ;  /* 0xfffffffc00f09947 */ /* 0x004fea000383ffff */
[----:B------:R-:W-:Y:S05]  /*ae00*/  BRA `(.L_x_841) ;  /* 0xfffffff800007947 */ /* 0x000fea000383ffff */
.L_x_833:
[----:B-1----:R1:W2:Y:S02]  /*ae10*/  SYNCS.PHASECHK.TRANS64.TRYWAIT P0, [R3+URZ], R2 ;  /* 0x00000002030075a7 */ /* 0x0022a4000800017f */
[----:B--2---:R-:W-:Y:S05]  /*ae20*/  @!P0 NANOSLEEP.SYNCS 0x989680 ;  /* 0x009896800000895d */ /* 0x004fea0003900000 */
[----:B------:R-:W2:Y:S02]  /*ae30*/  @!P0 SYNCS.PHASECHK.TRANS64 P0, [R3+URZ], R2 ;  /* 0x00000002030085a7 */ /* 0x000ea4000800007f */
[----:B--2---:R-:W-:Y:S05]  /*ae40*/  @!P0 BRA `(.L_x_833) ;  /* 0xfffffffc00f08947 */ /* 0x004fea000383ffff */
[----:B------:R-:W-:Y:S05]  /*ae50*/  BRA `(.L_x_842) ;  /* 0xfffffffc00147947 */ /* 0x000fea000383ffff */
.L_x_834:
[----:B-1----:R1:W2:Y:S02]  /*ae60*/  SYNCS.PHASECHK.TRANS64.TRYWAIT P0, [R17+URZ], R0 ;  /* 0x00000000110075a7 */ /* 0x0022a4000800017f */
[----:B--2---:R-:W-:Y:S05]  /*ae70*/  @!P0 NANOSLEEP.SYNCS 0x989680 ;  /* 0x009896800000895d */ /* 0x004fea0003900000 */
[----:B------:R-:W2:Y:S02]  /*ae80*/  @!P0 SYNCS.PHASECHK.TRANS64 P0, [R17+URZ], R0 ;  /* 0x00000000110085a7 */ /* 0x000ea4000800007f */
[----:B--2---:R-:W-:Y:S05]  /*ae90*/  @!P0 BRA `(.L_x_834) ;  /* 0xfffffffc00f08947 */ /* 0x004fea000383ffff */
[----:B------:R-:W-:Y:S05]  /*aea0*/  BRA `(.L_x_843) ;  /* 0xfffffffc00247947 */ /* 0x000fea000383ffff */
.L_x_844:
        /* <DEDUP_REMOVED lines=13> */
.L_x_1154:


//--------------------- .text._ZN7cutlass13device_kernelIN5flash22FlashAttnBwdPreprocessIN4cute5tupleIJNS3_1CILi64EEENS5_ILi256EEEEEENS_10bfloat16_tEfNS_4arch4Sm90ELb1ELb0EEEEEvNT_6ParamsE --------------------------
	.section	.text._ZN7cutlass13device_kernelIN5flash22FlashAttnBwdPreprocessIN4cute5tupleIJNS3_1CILi64EEENS5_ILi256EEEEEENS_10bfloat16_tEfNS_4arch4Sm90ELb1ELb0EEEEEvNT_6ParamsE,"ax",@progbits
	.align	128
.text._ZN7cutlass13device_kernelIN5flash22FlashAttnBwdPreprocessIN4cute5tupleIJNS3_1CILi64EEENS5_ILi256EEEEEENS_10bfloat16_tEfNS_4arch4Sm90ELb1ELb0EEEEEvNT_6ParamsE:
        .type           _ZN7cutlass13device_kernelIN5flash22FlashAttnBwdPreprocessIN4cute5tupleIJNS3_1CILi64EEENS5_ILi256EEEEEENS_10bfloat16_tEfNS_4arch4Sm90ELb1ELb0EEEEEvNT_6ParamsE,@function
        .size           _ZN7cutlass13device_kernelIN5flash22FlashAttnBwdPreprocessIN4cute5tupleIJNS3_1CILi64EEENS5_ILi256EEEEEENS_10bfloat16_tEfNS_4arch4Sm90ELb1ELb0EEEEEvNT_6ParamsE,(.L_x_1155 - _ZN7cutlass13device_kernelIN5flash22FlashAttnBwdPreprocessIN4cute5tupleIJNS3_1CILi64EEENS5_ILi256EEEEEENS_10bfloat16_tEfNS_4arch4Sm90ELb1ELb0EEEEEvNT_6ParamsE)
        .other          _ZN7cutlass13device_kernelIN5flash22FlashAttnBwdPreprocessIN4cute5tupleIJNS3_1CILi64EEENS5_ILi256EEEEEENS_10bfloat16_tEfNS_4arch4Sm90ELb1ELb0EEEEEvNT_6ParamsE,@"STO_CUDA_ENTRY STV_DEFAULT"
_ZN7cutlass13device_kernelIN5flash22FlashAttnBwdPreprocessIN4cute5tupleIJNS3_1CILi64EEENS5_ILi256EEEEEENS_10bfloat16_tEfNS_4arch4Sm90ELb1ELb0EEEEEvNT_6ParamsE:
[----:B------:R-:W-:Y:S01]  /*0000*/  LDC R1, c[0x0][0x28] ;  /* 0x00000a00ff017b82 */ /* 0x000fe20000000800 */
[----:B------:R-:W0:Y:S07]  /*0010*/  S2R R0, SR_CTAID.X ;  /* 0x0000000000007919 */ /* 0x000e2e0000002500 */
[----:B------:R-:W1:Y:S01]  /*0020*/  LDC R3, c[0x0][0x218] ;  /* 0x00008600ff037b82 */ /* 0x000e620000000800 */
[----:B------:R-:W-:Y:S01]  /*0030*/  IMAD.MOV.U32 R96, RZ, RZ, 0x7f800000 ;  /* 0x7f800000ff607424 */ /* 0x000fe200078e00ff */
[----:B------:R-:W-:Y:S01]  /*0040*/  ULDC.64 UR4, c[0x0][0x208] ;  /* 0x0000820000047ab9 */ /* 0x000fe20000000a00 */
[----:B------:R-:W2:Y:S05]  /*0050*/  S2R R9, SR_TID.X ;  /* 0x0000000000097919 */ /* 0x000eaa0000002100 */
[----:B------:R-:W3:Y:S08]  /*0060*/  S2UR UR6, SR_CTAID.Y ;  /* 0x00000000000679c3 */ /* 0x000ef00000002600 */
[----:B------:R-:W4:Y:S08]  /*0070*/  S2UR UR7, SR_CTAID.Z ;  /* 0x00000000000779c3 */ /* 0x000f300000002700 */
[----:B------:R-:W4:Y:S01]  /*0080*/  LDC.64 R68, c[0x0][0x250] ;  /* 0x00009400ff447b82 */ /* 0x000f220000000a00 */
[----:B0-----:R-:W-:Y:S01]  /*0090*/  IMAD.SHL.U32 R2, R0, 0x40, RZ ;  /* 0x0000004000027824 */ /* 0x001fe200078e00ff */
[----:B---3--:R-:W-:-:S03]  /*00a0*/  USHF.R.S32.HI UR8, URZ, 0x1f, UR6 ;  /* 0x0000001f3f087899 */ /* 0x008fc60008011406 */
[----:B-1----:R-:W-:-:S05]  /*00b0*/  IMAD.IADD R17, R3, 0x1, -R2 ;  /* 0x0000000103117824 */ /* 0x002fca00078e0a02 */
[----:B--2---:R-:W-:Y:S01]  /*00c0*/  ISETP.GE.AND P0, PT, R9, R17, PT ;  /* 0x000000110900720c */ /* 0x004fe20003f06270 */
[----:B----4-:R-:W-:-:S03]  /*00d0*/  USHF.R.S32.HI UR9, URZ, 0x1f, UR7 ;  /* 0x0000001f3f097899 */ /* 0x010fc60008011407 */
[----:B------:R-:W-:-:S13]  /*00e0*/  ISETP.GT.OR P0, PT, R9, 0x3f, P0 ;  /* 0x0000003f0900780c */ /* 0x000fda0000704670 */
[----:B------:R-:W0:Y:S01]  /*00f0*/  @!P0 LDC.64 R10, c[0x0][0x290] ;  /* 0x0000a400ff0a8b82 */ /* 0x000e220000000a00 */
[----:B------:R-:W-:Y:S02]  /*0100*/  @!P0 SHF.R.S32.HI R5, RZ, 0x1f, R9 ;  /* 0x0000001fff058819 */ /* 0x000fe40000011409 */
[----:B------:R-:W-:-:S04]  /*0110*/  @!P0 IADD3 R4, P1, R2, R9, RZ ;  /* 0x0000000902048210 */ /* 0x000fc80007f3e0ff */
[----:B------:R-:W-:Y:S01]  /*0120*/  @!P0 LEA.HI.X.SX32 R5, R2, R5, 0x1, P1 ;  /* 0x0000000502058211 */ /* 0x000fe200008f0eff */
[----:B------:R-:W1:Y:S08]  /*0130*/  @!P0 LDC.64 R12, c[0x0][0x298] ;  /* 0x0000a600ff0c8b82 */ /* 0x000e700000000a00 */
[----:B------:R-:W2:Y:S01]  /*0140*/  @!P0 LDC.64 R14, c[0x0][0x288] ;  /* 0x0000a200ff0e8b82 */ /* 0x000ea20000000a00 */
[----:B0-----:R-:W-:-:S02]  /*0150*/  @!P0 IMAD R6, R10, UR8, RZ ;  /* 0x000000080a068c24 */ /* 0x001fc4000f8e02ff */
[----:B------:R-:W-:-:S04]  /*0160*/  @!P0 IMAD.WIDE.U32 R4, R10, UR6, R4 ;  /* 0x000000060a048c25 */ /* 0x000fc8000f8e0004 */
[----:B------:R-:W-:Y:S02]  /*0170*/  @!P0 IMAD R7, R11, UR6, R6 ;  /* 0x000000060b078c24 */ /* 0x000fe4000f8e0206 */
[C---:B-1----:R-:W-:Y:S02]  /*0180*/  @!P0 IMAD R2, R12.reuse, UR9, RZ ;  /* 0x000000090c028c24 */ /* 0x042fe4000f8e02ff */
[----:B------:R-:W-:Y:S02]  /*0190*/  @!P0 IMAD.IADD R5, R5, 0x1, R7 ;  /* 0x0000000105058824 */ /* 0x000fe400078e0207 */
[----:B------:R-:W-:Y:S02]  /*01a0*/  @!P0 IMAD R7, R13, UR7, R2 ;  /* 0x000000070d078c24 */ /* 0x000fe4000f8e0202 */
[----:B------:R-:W-:Y:S02]  /*01b0*/  @!P0 IMAD.WIDE.U32 R4, R12, UR7, R4 ;  /* 0x000000070c048c25 */ /* 0x000fe4000f8e0004 */
[----:B------:R-:W0:Y:S03]  /*01c0*/  LDC.64 R12, c[0x0][0x230] ;  /* 0x00008c00ff0c7b82 */ /* 0x000e260000000a00 */
[----:B------:R-:W-:-:S02]  /*01d0*/  @!P0 IADD3 R2, R5, R7, RZ ;  /* 0x0000000705028210 */ /* 0x000fc40007ffe0ff */
[----:B--2---:R-:W-:-:S04]  /*01e0*/  @!P0 LEA R6, P1, R4, R14, 0x2 ;  /* 0x0000000e04068211 */ /* 0x004fc800078210ff */
[----:B------:R-:W-:Y:S02]  /*01f0*/  @!P0 LEA.HI.X R7, R4, R15, R2, 0x2, P1 ;  /* 0x0000000f04078211 */ /* 0x000fe400008f1402 */
[----:B------:R-:W-:Y:S01]  /*0200*/  SHF.R.S32.HI R2, RZ, 0x1f, R9 ;  /* 0x0000001fff027819 */ /* 0x000fe20000011409 */
[----:B------:R-:W1:Y:S02]  /*0210*/  LDC.64 R14, c[0x0][0x238] ;  /* 0x00008e00ff0e7b82 */ /* 0x000e640000000a00 */
[----:B------:R2:W5:Y:S01]  /*0220*/  @!P0 LDG.E R96, desc[UR4][R6.64] ;  /* 0x0000000406608981 */ /* 0x000562000c1e1900 */
[----:B------:R-:W-:Y:S01]  /*0230*/  LEA.HI R8, R2, R9, RZ, 0x4 ;  /* 0x0000000902087211 */ /* 0x000fe200078f20ff */
[----:B------:R-:W-:Y:S01]  /*0240*/  BSSY B0, `(.L_x_845) ;  /* 0x0000030000007945 */ /* 0x000fe20003800000 */
[----:B------:R-:W-:Y:S02]  /*0250*/  CS2R R24, SRZ ;  /* 0x0000000000187805 */ /* 0x000fe4000001ff00 */
[----:B------:R-:W-:-:S02]  /*0260*/  CS2R R72, SRZ ;  /* 0x0000000000487805 */ /* 0x000fc4000001ff00 */
[C---:B------:R-:W-:Y:S02]  /*0270*/  LOP3.LUT R2, R8.reuse, 0xfffffff0, RZ, 0xc0, !PT ;  /* 0xfffffff008027812 */ /* 0x040fe400078ec0ff */
[----:B------:R-:W-:Y:S02]  /*0280*/  CS2R R74, SRZ ;  /* 0x00000000004a7805 */ /* 0x000fe4000001ff00 */
[----:B------:R-:W-:Y:S02]  /*0290*/  LEA.HI.SX32 R10, R8, 0x20, 0x1c ;  /* 0x00000020080a7811 */ /* 0x000fe400078fe2ff */
[----:B------:R-:W-:Y:S02]  /*02a0*/  CS2R R60, SRZ ;  /* 0x00000000003c7805 */ /* 0x000fe4000001ff00 */
[----:B------:R-:W-:Y:S01]  /*02b0*/  CS2R R62, SRZ ;  /* 0x00000000003e7805 */ /* 0x000fe2000001ff00 */
[----:B------:R-:W-:Y:S02]  /*02c0*/  IMAD.IADD R2, R9, 0x1, -R2 ;  /* 0x0000000109027824 */ /* 0x000fe400078e0a02 */
[----:B0-----:R-:W-:-:S02]  /*02d0*/  IMAD R4, R12, UR8, RZ ;  /* 0x000000080c047c24 */ /* 0x001fc4000f8e02ff */
[----:B------:R-:W-:Y:S02]  /*02e0*/  IMAD.SHL.U32 R64, R2, 0x8, RZ ;  /* 0x0000000802407824 */ /* 0x000fe400078e00ff */
[----:B------:R-:W-:Y:S01]  /*02f0*/  IMAD R5, R13, UR6, R4 ;  /* 0x000000060d057c24 */ /* 0x000fe2000f8e0204 */
[----:B------:R-:W-:Y:S01]  /*0300*/  LEA.HI.SX32 R4, R8, 0x10, 0x1c ;  /* 0x0000001008047811 */ /* 0x000fe200078fe2ff */
[----:B------:R-:W-:Y:S01]  /*0310*/  IMAD R9, R0, -0x40, R3 ;  /* 0xffffffc000097824 */ /* 0x000fe200078e0203 */
[----:B------:R-:W-:Y:S02]  /*0320*/  SHF.R.S32.HI R65, RZ, 0x1f, R64 ;  /* 0x0000001fff417819 */ /* 0x000fe40000011440 */
[----:B------:R-:W-:Y:S02]  /*0330*/  SHF.R.S32.HI R8, RZ, 0x4, R8 ;  /* 0x00000004ff087819 */ /* 0x000fe40000011408 */
[----:B------:R-:W-:Y:S01]  /*0340*/  ISETP.GE.AND P1, PT, R4, R9, PT ;  /* 0x000000090400720c */ /* 0x000fe20003f26270 */
[----:B--2---:R-:W-:Y:S01]  /*0350*/  IMAD.WIDE.U32 R6, R12, UR6, R64 ;  /* 0x000000060c067c25 */ /* 0x004fe2000f8e0040 */
[----:B------:R-:W-:-:S02]  /*0360*/  ISETP.GE.AND P4, PT, R8, R17, PT ;  /* 0x000000110800720c */ /* 0x000fc40003f86270 */
[-C--:B------:R-:W-:Y:S01]  /*0370*/  ISETP.GE.AND P0, PT, R10, R9.reuse, PT ;  /* 0x000000090a00720c */ /* 0x080fe20003f06270 */
[----:B------:R-:W-:Y:S01]  /*0380*/  IMAD.IADD R7, R7, 0x1, R5 ;  /* 0x0000000107077824 */ /* 0x000fe200078e0205 */
[----:B------:R-:W-:Y:S01]  /*0390*/  ISETP.GE.AND P2, PT, R8, R9, PT ;  /* 0x000000090800720c */ /* 0x000fe20003f46270 */
[----:B------:R-:W0:Y:S01]  /*03a0*/  LDC.64 R4, c[0x0][0x258] ;  /* 0x00009600ff047b82 */ /* 0x000e220000000a00 */
[C---:B-1----:R-:W-:Y:S01]  /*03b0*/  IMAD R12, R14.reuse, UR9, RZ ;  /* 0x000000090e0c7c24 */ /* 0x042fe2000f8e02ff */
[----:B------:R-:W-:Y:S01]  /*03c0*/  SHF.R.S32.HI R9, RZ, 0x1f, R8 ;  /* 0x0000001fff097819 */ /* 0x000fe20000011408 */
[----:B------:R-:W-:Y:S01]  /*03d0*/  IMAD.WIDE.U32 R6, R14, UR7, R6 ;  /* 0x000000070e067c25 */ /* 0x000fe2000f8e0006 */
[----:B------:R-:W-:-:S03]  /*03e0*/  IADD3 R10, R8, 0x10, RZ ;  /* 0x00000010080a7810 */ /* 0x000fc60007ffe0ff */
[----:B------:R-:W-:Y:S01]  /*03f0*/  IMAD R15, R15, UR7, R12 ;  /* 0x000000070f0f7c24 */ /* 0x000fe2000f8e020c */
[----:B------:R-:W-:Y:S01]  /*0400*/  ISETP.GE.AND P3, PT, R10, R17, PT ;  /* 0x000000110a00720c */ /* 0x000fe20003f66270 */
[----:B------:R-:W-:Y:S02]  /*0410*/  VIADD R16, R8, 0x20 ;  /* 0x0000002008107836 */ /* 0x000fe40000000000 */
[----:B------:R-:W-:Y:S01]  /*0420*/  IMAD.WIDE R66, R0, 0x40, R8 ;  /* 0x0000004000427825 */ /* 0x000fe200078e0208 */
[----:B------:R-:W-:Y:S01]  /*0430*/  IADD3 R15, R7, R15, RZ ;  /* 0x0000000f070f7210 */ /* 0x000fe20007ffe0ff */
[----:B------:R-:W-:Y:S08]  /*0440*/  @P4 BRA `(.L_x_846) ;  /* 0x00000000003c4947 */ /* 0x000ff00003800000 */
[----:B------:R-:W-:Y:S01]  /*0450*/  ULDC.64 UR10, c[0x0][0x228] ;  /* 0x00008a00000a7ab9 */ /* 0x000fe20000000a00 */
[----:B------:R-:W-:Y:S01]  /*0460*/  IMAD.MOV.U32 R14, RZ, RZ, R6 ;  /* 0x000000ffff0e7224 */ /* 0x000fe200078e0006 */
[----:B------:R-:W-:Y:S01]  /*0470*/  ULDC.64 UR12, c[0x0][0x210] ;  /* 0x00008400000c7ab9 */ /* 0x000fe20000000a00 */
[----:B------:R-:W-:Y:S02]  /*0480*/  IMAD R11, R67, UR10, RZ ;  /* 0x0000000a430b7c24 */ /* 0x000fe4000f8e02ff */
[----:B------:R-:W-:Y:S02]  /*0490*/  VIADD R10, R64, 0x80 ;  /* 0x00000080400a7836 */ /* 0x000fe40000000000 */
[----:B------:R-:W-:Y:S01]  /*04a0*/  IMAD.WIDE.U32 R12, R66, UR10, R14 ;  /* 0x0000000a420c7c25 */ /* 0x000fe2000f8e000e */
[----:B------:R-:W-:Y:S02]  /*04b0*/  ULDC UR10, c[0x0][0x21c] ;  /* 0x00008700000a7ab9 */ /* 0x000fe40000000800 */
[----:B------:R-:W-:Y:S01]  /*04c0*/  ISETP.GE.AND P4, PT, R64, UR10, PT ;  /* 0x0000000a40007c0c */ /* 0x000fe2000bf86270 */
[----:B------:R-:W-:Y:S01]  /*04d0*/  IMAD R11, R66, UR11, R11 ;  /* 0x0000000b420b7c24 */ /* 0x000fe2000f8e020b */
[----:B------:R-:W-:-:S02]  /*04e0*/  ISETP.GE.AND P5, PT, R10, UR10, PT ;  /* 0x0000000a0a007c0c */ /* 0x000fc4000bfa6270 */
[----:B------:R-:W-:Y:S02]  /*04f0*/  LEA R10, P6, R12, UR12, 0x1 ;  /* 0x0000000c0c0a7c11 */ /* 0x000fe4000f8c08ff */
[----:B------:R-:W-:-:S04]  /*0500*/  IADD3 R11, R13, R11, RZ ;  /* 0x0000000b0d0b7210 */ /* 0x000fc80007ffe0ff */
[----:B------:R-:W-:-:S05]  /*0510*/  LEA.HI.X R11, R12, UR13, R11, 0x1, P6 ;  /* 0x0000000d0c0b7c11 */ /* 0x000fca000b0f0c0b */
[----:B------:R1:W5:Y:S04]  /*0520*/  @!P4 LDG.E.128 R72, desc[UR4][R10.64] ;  /* 0x000000040a48c981 */ /* 0x000368000c1e1d00 */
[----:B------:R1:W5:Y:S02]  /*0530*/  @!P5 LDG.E.128 R60, desc[UR4][R10.64+0x100] ;  /* 0x000100040a3cd981 */ /* 0x000364000c1e1d00 */
.L_x_846:
[----:B------:R-:W-:Y:S05]  /*0540*/  BSYNC B0 ;  /* 0x0000000000007941 */ /* 0x000fea0003800000 */
.L_x_845:
[----:B------:R-:W-:Y:S01]  /*0550*/  BSSY B0, `(.L_x_847) ;  /* 0x000001a000007945 */ /* 0x000fe20003800000 */
[----:B------:R-:W-:Y:S02]  /*0560*/  ISETP.GE.AND P4, PT, R16, R17, PT ;  /* 0x000000111000720c */ /* 0x000fe40003f86270 */
[----:B------:R-:W-:Y:S02]  /*0570*/  CS2R R26, SRZ ;  /* 0x00000000001a7805 */ /* 0x000fe4000001ff00 */
[----:B------:R-:W-:Y:S02]  /*0580*/  CS2R R40, SRZ ;  /* 0x0000000000287805 */ /* 0x000fe4000001ff00 */
[----:B------:R-:W-:Y:S01]  /*0590*/  CS2R R42, SRZ ;  /* 0x00000000002a7805 */ /* 0x000fe2000001ff00 */
[----:B------:R-:W-:Y:S02]  /*05a0*/  IMAD R16, R68, UR8, RZ ;  /* 0x0000000844107c24 */ /* 0x000fe4000f8e02ff */
[----:B------:R-:W-:Y:S01]  /*05b0*/  VIADD R12, R8, 0x30 ;  /* 0x00000030080c7836 */ /* 0x000fe20000000000 */
[----:B------:R-:W-:Y:S06]  /*05c0*/  @P3 BRA `(.L_x_848) ;  /* 0x0000000000483947 */ /* 0x000fec0003800000 */
[----:B------:R-:W-:Y:S01]  /*05d0*/  IADD3 R9, P3, R66, 0x10, RZ ;  /* 0x0000001042097810 */ /* 0x000fe20007f7e0ff */
[----:B------:R-:W-:Y:S01]  /*05e0*/  ULDC.64 UR10, c[0x0][0x228] ;  /* 0x00008a00000a7ab9 */ /* 0x000fe20000000a00 */
[----:B-1----:R-:W-:Y:S01]  /*05f0*/  IMAD.MOV.U32 R10, RZ, RZ, R6 ;  /* 0x000000ffff0a7224 */ /* 0x002fe200078e0006 */
[----:B------:R-:W-:Y:S01]  /*0600*/  IADD3 R13, R64, 0x80, RZ ;  /* 0x00000080400d7810 */ /* 0x000fe20007ffe0ff */
[----:B------:R-:W-:Y:S01]  /*0610*/  IMAD.MOV.U32 R11, RZ, RZ, R15 ;  /* 0x000000ffff0b7224 */ /* 0x000fe200078e000f */
[----:B------:R-:W-:Y:S01]  /*0620*/  ULDC.64 UR12, c[0x0][0x210] ;  /* 0x00008400000c7ab9 */ /* 0x000fe20000000a00 */
[----:B------:R-:W-:Y:S02]  /*0630*/  IMAD.X R8, RZ, RZ, R67, P3 ;  /* 0x000000ffff087224 */ /* 0x000fe400018e0643 */
[----:B------:R-:W-:-:S04]  /*0640*/  IMAD.WIDE.U32 R10, R9, UR10, R10 ;  /* 0x0000000a090a7c25 */ /* 0x000fc8000f8e000a */
[----:B------:R-:W-:Y:S01]  /*0650*/  IMAD R8, R8, UR10, RZ ;  /* 0x0000000a08087c24 */ /* 0x000fe2000f8e02ff */
[----:B------:R-:W-:Y:S02]  /*0660*/  ULDC UR10, c[0x0][0x21c] ;  /* 0x00008700000a7ab9 */ /* 0x000fe40000000800 */
[----:B------:R-:W-:Y:S01]  /*0670*/  ISETP.GE.AND P5, PT, R64, UR10, PT ;  /* 0x0000000a40007c0c */ /* 0x000fe2000bfa6270 */
[----:B------:R-:W-:Y:S01]  /*0680*/  IMAD R9, R9, UR11, R8 ;  /* 0x0000000b09097c24 */ /* 0x000fe2000f8e0208 */
[----:B------:R-:W-:Y:S02]  /*0690*/  ISETP.GE.AND P6, PT, R13, UR10, PT ;  /* 0x0000000a0d007c0c */ /* 0x000fe4000bfc6270 */
[----:B------:R-:W-:Y:S02]  /*06a0*/  LEA R8, P3, R10, UR12, 0x1 ;  /* 0x0000000c0a087c11 */ /* 0x000fe4000f8608ff */
[----:B------:R-:W-:-:S04]  /*06b0*/  IADD3 R9, R11, R9, RZ ;  /* 0x000000090b097210 */ /* 0x000fc80007ffe0ff */
[----:B------:R-:W-:-:S05]  /*06c0*/  LEA.HI.X R9, R10, UR13, R9, 0x1, P3 ;  /* 0x0000000d0a097c11 */ /* 0x000fca00098f0c09 */
[----:B------:R2:W5:Y:S04]  /*06d0*/  @!P5 LDG.E.128 R24, desc[UR4][R8.64] ;  /* 0x000000040818d981 */ /* 0x000568000c1e1d00 */
[----:B------:R2:W5:Y:S02]  /*06e0*/  @!P6 LDG.E.128 R40, desc[UR4][R8.64+0x100] ;  /* 0x000100040828e981 */ /* 0x000564000c1e1d00 */
.L_x_848:
[----:B------:R-:W-:Y:S05]  /*06f0*/  BSYNC B0 ;  /* 0x0000000000007941 */ /* 0x000fea0003800000 */
.L_x_847:
[----:B------:R-:W-:Y:S01]  /*0700*/  ISETP.GE.AND P3, PT, R12, R17, PT ;  /* 0x000000110c00720c */ /* 0x000fe20003f66270 */
[----:B------:R-:W-:Y:S01]  /*0710*/  IMAD R69, R69, UR6, R16 ;  /* 0x0000000645457c24 */ /* 0x000fe2000f8e0210 */
[----:B------:R-:W-:Y:S01]  /*0720*/  BSSY B0, `(.L_x_849) ;  /* 0x000001f000007945 */ /* 0x000fe20003800000 */
[----:B------:R-:W-:Y:S01]  /*0730*/  IMAD.WIDE.U32 R12, R68, UR6, R64 ;  /* 0x00000006440c7c25 */ /* 0x000fe2000f8e0040 */
        /* <DEDUP_REMOVED lines=8> */
[----:B0-----:R-:W-:Y:S02]  /*07c0*/  IMAD R32, R4, UR9, RZ ;  /* 0x0000000904207c24 */ /* 0x001fe4000f8e02ff */
[----:B------:R-:W-:Y:S01]  /*07d0*/  IMAD.IADD R69, R13, 0x1, R69 ;  /* 0x000000010d457824 */ /* 0x000fe200078e0245 */
[----:B------:R-:W-:Y:S06]  /*07e0*/  @P4 BRA `(.L_x_850) ;  /* 0x0000000000484947 */ /* 0x000fec0003800000 */
[----:B--2---:R-:W-:Y:S01]  /*07f0*/  IADD3 R9, P4, R66, 0x20, RZ ;  /* 0x0000002042097810 */ /* 0x004fe20007f9e0ff */
        /* <DEDUP_REMOVED lines=17> */
.L_x_850:
[----:B------:R-:W-:Y:S05]  /*0910*/  BSYNC B0 ;  /* 0x0000000000007941 */ /* 0x000fea0003800000 */
.L_x_849:
[----:B------:R-:W-:Y:S04]  /*0920*/  BSSY B0, `(.L_x_851) ;  /* 0x0000014000007945 */ /* 0x000fe80003800000 */
[----:B------:R-:W-:Y:S05]  /*0930*/  @P3 BRA `(.L_x_852) ;  /* 0x0000000000483947 */ /* 0x000fea0003800000 */
[----:B------:R-:W-:Y:S01]  /*0940*/  IADD3 R7, P4, R66, 0x30, RZ ;  /* 0x0000003042077810 */ /* 0x000fe20007f9e0ff */
[----:B------:R-:W-:Y:S01]  /*0950*/  ULDC.64 UR10, c[0x0][0x228] ;  /* 0x00008a00000a7ab9 */ /* 0x000fe20000000a00 */
[----:B0-2---:R-:W-:Y:S01]  /*0960*/  MOV R9, R15 ;  /* 0x0000000f00097202 */ /* 0x005fe20000000f00 */
[----:B------:R-:W-:Y:S02]  /*0970*/  ULDC.64 UR12, c[0x0][0x210] ;  /* 0x00008400000c7ab9 */ /* 0x000fe40000000a00 */
[----:B------:R-:W-:-:S04]  /*0980*/  IMAD.X R8, RZ, RZ, R67, P4 ;  /* 0x000000ffff087224 */ /* 0x000fc800020e0643 */
[----:B-1----:R-:W-:Y:S02]  /*0990*/  IMAD R10, R8, UR10, RZ ;  /* 0x0000000a080a7c24 */ /* 0x002fe4000f8e02ff */
[----:B------:R-:W-:Y:S02]  /*09a0*/  IMAD.MOV.U32 R8, RZ, RZ, R6 ;  /* 0x000000ffff087224 */ /* 0x000fe400078e0006 */
[C---:B------:R-:W-:Y:S02]  /*09b0*/  VIADD R6, R64.reuse, 0x80 ;  /* 0x0000008040067836 */ /* 0x040fe40000000000 */
[C---:B------:R-:W-:Y:S01]  /*09c0*/  IMAD.WIDE.U32 R8, R7.reuse, UR10, R8 ;  /* 0x0000000a07087c25 */ /* 0x040fe2000f8e0008 */
[----:B------:R-:W-:Y:S02]  /*09d0*/  ULDC UR10, c[0x0][0x21c] ;  /* 0x00008700000a7ab9 */ /* 0x000fe40000000800 */
[----:B------:R-:W-:Y:S01]  /*09e0*/  ISETP.GE.AND P5, PT, R64, UR10, PT ;  /* 0x0000000a40007c0c */ /* 0x000fe2000bfa6270 */
[----:B------:R-:W-:Y:S01]  /*09f0*/  IMAD R7, R7, UR11, R10 ;  /* 0x0000000b07077c24 */ /* 0x000fe2000f8e020a */
[----:B------:R-:W-:-:S02]  /*0a00*/  ISETP.GE.AND P6, PT, R6, UR10, PT ;  /* 0x0000000a06007c0c */ /* 0x000fc4000bfc6270 */
[----:B------:R-:W-:Y:S01]  /*0a10*/  LEA R6, P4, R8, UR12, 0x1 ;  /* 0x0000000c08067c11 */ /* 0x000fe2000f8808ff */
[----:B------:R-:W-:-:S05]  /*0a20*/  IMAD.IADD R7, R9, 0x1, R7 ;  /* 0x0000000109077824 */ /* 0x000fca00078e0207 */
[----:B------:R-:W-:-:S05]  /*0a30*/  LEA.HI.X R7, R8, UR13, R7, 0x1, P4 ;  /* 0x0000000d08077c11 */ /* 0x000fca000a0f0c07 */
[----:B------:R3:W5:Y:S04]  /*0a40*/  @!P5 LDG.E.128 R20, desc[UR4][R6.64] ;  /* 0x000000040614d981 */ /* 0x000768000c1e1d00 */
[----:B------:R3:W5:Y:S02]  /*0a50*/  @!P6 LDG.E.128 R28, desc[UR4][R6.64+0x100] ;  /* 0x00010004061ce981 */ /* 0x000764000c1e1d00 */
.L_x_852:
[----:B------:R-:W-:Y:S05]  /*0a60*/  BSYNC B0 ;  /* 0x0000000000007941 */ /* 0x000fea0003800000 */
.L_x_851:
[----:B------:R-:W-:Y:S01]  /*0a70*/  MOV R68, R12 ;  /* 0x0000000c00447202 */ /* 0x000fe20000000f00 */
[----:B------:R-:W-:Y:S01]  /*0a80*/  IMAD R71, R5, UR7, R32 ;  /* 0x0000000705477c24 */ /* 0x000fe2000f8e0220 */
[----:B------:R-:W-:Y:S01]  /*0a90*/  BSSY B0, `(.L_x_853) ;  /* 0x0000023000007945 */ /* 0x000fe20003800000 */
[----:B---3--:R-:W-:Y:S02]  /*0aa0*/  CS2R R6, SRZ ;  /* 0x0000000000067805 */ /* 0x008fe4000001ff00 */
[----:B------:R-:W-:Y:S01]  /*0ab0*/  CS2R R12, SRZ ;  /* 0x00000000000c7805 */ /* 0x000fe2000001ff00 */
[----:B------:R-:W-:Y:S01]  /*0ac0*/  IMAD.WIDE.U32 R68, R4, UR7, R68 ;  /* 0x0000000704447c25 */ /* 0x000fe2000f8e0044 */
[----:B------:R-:W-:Y:S02]  /*0ad0*/  CS2R R4, SRZ ;  /* 0x0000000000047805 */ /* 0x000fe4000001ff00 */
[----:B------:R-:W-:Y:S02]  /*0ae0*/  CS2R R14, SRZ ;  /* 0x00000000000e7805 */ /* 0x000fe4000001ff00 */
[----:B------:R-:W-:-:S02]  /*0af0*/  CS2R R52, SRZ ;  /* 0x0000000000347805 */ /* 0x000fc4000001ff00 */
[----:B------:R-:W-:Y:S02]  /*0b00*/  CS2R R54, SRZ ;  /* 0x0000000000367805 */ /* 0x000fe4000001ff00 */
[----:B0-2---:R-:W-:Y:S02]  /*0b10*/  CS2R R8, SRZ ;  /* 0x0000000000087805 */ /* 0x005fe4000001ff00 */
[----:B-1----:R-:W-:Y:S02]  /*0b20*/  CS2R R10, SRZ ;  /* 0x00000000000a7805 */ /* 0x002fe4000001ff00 */
        /* <DEDUP_REMOVED lines=8> */
[----:B------:R-:W-:Y:S01]  /*0bb0*/  IMAD.IADD R71, R69, 0x1, R71 ;  /* 0x0000000145477824 */ /* 0x000fe200078e0247 */
[----:B------:R-:W-:Y:S06]  /*0bc0*/  @P2 BRA `(.L_x_854) ;  /* 0x00000000003c2947 */ /* 0x000fec0003800000 */
[----:B------:R-:W-:Y:S01]  /*0bd0*/  ULDC.64 UR8, c[0x0][0x248] ;  /* 0x0000920000087ab9 */ /* 0x000fe20000000a00 */
[----:B------:R-:W-:Y:S01]  /*0be0*/  MOV R70, R68 ;  /* 0x0000004400467202 */ /* 0x000fe20000000f00 */
[----:B------:R-:W-:Y:S01]  /*0bf0*/  IMAD R77, R67, UR8, RZ ;  /* 0x00000008434d7c24 */ /* 0x000fe2000f8e02ff */
[----:B------:R-:W-:Y:S01]  /*0c00*/  ULDC UR10, c[0x0][0x21c] ;  /* 0x00008700000a7ab9 */ /* 0x000fe20000000800 */
[C---:B------:R-:W-:Y:S01]  /*0c10*/  VIADD R76, R64.reuse, 0x80 ;  /* 0x00000080404c7836 */ /* 0x040fe20000000000 */
[----:B------:R-:W-:Y:S01]  /*0c20*/  ISETP.GE.AND P4, PT, R64, UR10, PT ;  /* 0x0000000a40007c0c */ /* 0x000fe2000bf86270 */
[----:B------:R-:W-:-:S03]  /*0c30*/  IMAD.WIDE.U32 R78, R66, UR8, R70 ;  /* 0x00000008424e7c25 */ /* 0x000fc6000f8e0046 */
[----:B------:R-:W-:Y:S01]  /*0c40*/  ISETP.GE.AND P5, PT, R76, UR10, PT ;  /* 0x0000000a4c007c0c */ /* 0x000fe2000bfa6270 */
[----:B------:R-:W-:Y:S01]  /*0c50*/  IMAD R77, R66, UR9, R77 ;  /* 0x00000009424d7c24 */ /* 0x000fe2000f8e024d */
[----:B------:R-:W-:Y:S02]  /*0c60*/  ULDC.64 UR8, c[0x0][0x240] ;  /* 0x0000900000087ab9 */ /* 0x000fe40000000a00 */
[----:B------:R-:W-:Y:S01]  /*0c70*/  LEA R76, P2, R78, UR8, 0x1 ;  /* 0x000000084e4c7c11 */ /* 0x000fe2000f8408ff */
[----:B------:R-:W-:-:S05]  /*0c80*/  IMAD.IADD R77, R79, 0x1, R77 ;  /* 0x000000014f4d7824 */ /* 0x000fca00078e024d */
[----:B------:R-:W-:-:S05]  /*0c90*/  LEA.HI.X R77, R78, UR9, R77, 0x1, P2 ;  /* 0x000000094e4d7c11 */ /* 0x000fca00090f0c4d */
[----:B------:R0:W5:Y:S04]  /*0ca0*/  @!P4 LDG.E.128 R4, desc[UR4][R76.64] ;  /* 0x000000044c04c981 */ /* 0x000168000c1e1d00 */
[----:B------:R0:W5:Y:S02]  /*0cb0*/  @!P5 LDG.E.128 R48, desc[UR4][R76.64+0x100] ;  /* 0x000100044c30d981 */ /* 0x000164000c1e1d00 */
.L_x_854:
[----:B------:R-:W-:Y:S05]  /*0cc0*/  BSYNC B0 ;  /* 0x0000000000007941 */ /* 0x000fea0003800000 */
.L_x_853:
[----:B------:R-:W-:Y:S04]  /*0cd0*/  BSSY B0, `(.L_x_855) ;  /* 0x0000020000007945 */ /* 0x000fe80003800000 */
[----:B------:R-:W-:Y:S05]  /*0ce0*/  @P1 BRA `(.L_x_856) ;  /* 0x0000000000781947 */ /* 0x000fea0003800000 */
[C---:B0-----:R-:W-:Y:S01]  /*0cf0*/  VIADD R76, R64.reuse, 0x80 ;  /* 0x00000080404c7836 */ /* 0x041fe20000000000 */
[----:B------:R-:W-:Y:S02]  /*0d00*/  ULDC UR8, c[0x0][0x21c] ;  /* 0x0000870000087ab9 */ /* 0x000fe40000000800 */
[----:B------:R-:W-:Y:S02]  /*0d10*/  ISETP.GE.AND P2, PT, R64, UR8, PT ;  /* 0x0000000840007c0c */ /* 0x000fe4000bf46270 */
[----:B------:R-:W-:-:S11]  /*0d20*/  ISETP.GE.AND P1, PT, R76, UR8, PT ;  /* 0x000000084c007c0c */ /* 0x000fd6000bf26270 */
[----:B------:R-:W0:Y:S01]  /*0d30*/  @!P2 LDC.64 R84, c[0x0][0x248] ;  /* 0x00009200ff54ab82 */ /* 0x000e220000000a00 */
[C---:B------:R-:W-:Y:S01]  /*0d40*/  @!P2 IADD3 R83, P4, R66.reuse, 0x10, RZ ;  /* 0x000000104253a810 */ /* 0x040fe20007f9e0ff */
[--C-:B------:R-:W-:Y:S01]  /*0d50*/  @!P2 IMAD.MOV.U32 R76, RZ, RZ, R68.reuse ;  /* 0x000000ffff4ca224 */ /* 0x100fe200078e0044 */
[----:B------:R-:W-:Y:S01]  /*0d60*/  @!P1 IADD3 R89, P5, R66, 0x10, RZ ;  /* 0x0000001042599810 */ /* 0x000fe20007fbe0ff */
[----:B------:R-:W-:Y:S01]  /*0d70*/  @!P1 IMAD.MOV.U32 R78, RZ, RZ, R68 ;  /* 0x000000ffff4e9224 */ /* 0x000fe200078e0044 */
[----:B------:R-:W-:Y:S02]  /*0d80*/  @!P2 IADD3.X R79, RZ, R67, RZ, P4, !PT ;  /* 0x00000043ff4fa210 */ /* 0x000fe400027fe4ff */
[----:B------:R-:W-:Y:S01]  /*0d90*/  @!P2 MOV R77, R71 ;  /* 0x00000047004da202 */ /* 0x000fe20000000f00 */
[----:B------:R-:W1:Y:S01]  /*0da0*/  @!P1 LDC.64 R90, c[0x0][0x248] ;  /* 0x00009200ff5a9b82 */ /* 0x000e620000000a00 */
[----:B------:R-:W-:-:S07]  /*0db0*/  @!P1 IMAD.X R81, RZ, RZ, R67, P5 ;  /* 0x000000ffff519224 */ /* 0x000fce00028e0643 */
[----:B------:R-:W2:Y:S08]  /*0dc0*/  @!P2 LDC.64 R86, c[0x0][0x240] ;  /* 0x00009000ff56ab82 */ /* 0x000eb00000000a00 */
[----:B------:R-:W3:Y:S01]  /*0dd0*/  @!P1 LDC.64 R92, c[0x0][0x240] ;  /* 0x00009000ff5c9b82 */ /* 0x000ee20000000a00 */
[-C--:B0-----:R-:W-:Y:S02]  /*0de0*/  @!P2 IMAD R82, R79, R84.reuse, RZ ;  /* 0x000000544f52a224 */ /* 0x081fe400078e02ff */
[----:B------:R-:W-:-:S04]  /*0df0*/  @!P2 IMAD.WIDE.U32 R76, R83, R84, R76 ;  /* 0x00000054534ca225 */ /* 0x000fc800078e004c */
[----:B------:R-:W-:Y:S02]  /*0e00*/  @!P1 IMAD.MOV.U32 R79, RZ, RZ, R71 ;  /* 0x000000ffff4f9224 */ /* 0x000fe400078e0047 */
[-C--:B-1----:R-:W-:Y:S02]  /*0e10*/  @!P1 IMAD R84, R81, R90.reuse, RZ ;  /* 0x0000005a51549224 */ /* 0x082fe400078e02ff */
[----:B------:R-:W-:-:S04]  /*0e20*/  @!P1 IMAD.WIDE.U32 R80, R89, R90, R78 ;  /* 0x0000005a59509225 */ /* 0x000fc800078e004e */
[----:B------:R-:W-:Y:S01]  /*0e30*/  @!P2 IMAD R79, R83, R85, R82 ;  /* 0x00000055534fa224 */ /* 0x000fe200078e0252 */
[----:B--2---:R-:W-:Y:S01]  /*0e40*/  @!P2 LEA R78, P4, R76, R86, 0x1 ;  /* 0x000000564c4ea211 */ /* 0x004fe200078808ff */
[----:B------:R-:W-:-:S03]  /*0e50*/  @!P1 IMAD R91, R89, R91, R84 ;  /* 0x0000005b595b9224 */ /* 0x000fc600078e0254 */
[----:B------:R-:W-:Y:S01]  /*0e60*/  @!P2 IADD3 R77, R77, R79, RZ ;  /* 0x0000004f4d4da210 */ /* 0x000fe20007ffe0ff */
[----:B------:R-:W-:Y:S01]  /*0e70*/  @!P1 IMAD.IADD R91, R81, 0x1, R91 ;  /* 0x00000001515b9824 */ /* 0x000fe200078e025b */
[----:B---3--:R-:W-:Y:S02]  /*0e80*/  @!P1 LEA R82, P5, R80, R92, 0x1 ;  /* 0x0000005c50529211 */ /* 0x008fe400078a08ff */
[----:B------:R-:W-:Y:S02]  /*0e90*/  @!P2 LEA.HI.X R79, R76, R87, R77, 0x1, P4 ;  /* 0x000000574c4fa211 */ /* 0x000fe400020f0c4d */
[----:B------:R-:W-:-:S03]  /*0ea0*/  @!P1 LEA.HI.X R83, R80, R93, R91, 0x1, P5 ;  /* 0x0000005d50539211 */ /* 0x000fc600028f0c5b */
[----:B------:R1:W5:Y:S04]  /*0eb0*/  @!P2 LDG.E.128 R12, desc[UR4][R78.64] ;  /* 0x000000044e0ca981 */ /* 0x000368000c1e1d00 */
[----:B------:R1:W5:Y:S02]  /*0ec0*/  @!P1 LDG.E.128 R44, desc[UR4][R82.64+0x100] ;  /* 0x00010004522c9981 */ /* 0x000364000c1e1d00 */
.L_x_856:
[----:B------:R-:W-:Y:S05]  /*0ed0*/  BSYNC B0 ;  /* 0x0000000000007941 */ /* 0x000fea0003800000 */
.L_x_855:
[----:B------:R-:W-:Y:S04]  /*0ee0*/  BSSY B0, `(.L_x_857) ;  /* 0x0000020000007945 */ /* 0x000fe80003800000 */
[----:B------:R-:W-:Y:S05]  /*0ef0*/  @P0 BRA `(.L_x_858) ;  /* 0x0000000000780947 */ /* 0x000fea0003800000 */
[C---:B0-----:R-:W-:Y:S01]  /*0f00*/  VIADD R76, R64.reuse, 0x80 ;  /* 0x00000080404c7836 */ /* 0x041fe20000000000 */
[----:B------:R-:W-:Y:S02]  /*0f10*/  ULDC UR8, c[0x0][0x21c] ;  /* 0x0000870000087ab9 */ /* 0x000fe40000000800 */
[----:B------:R-:W-:Y:S02]  /*0f20*/  ISETP.GE.AND P1, PT, R64, UR8, PT ;  /* 0x0000000840007c0c */ /* 0x000fe4000bf26270 */
[----:B------:R-:W-:-:S11]  /*0f30*/  ISETP.GE.AND P2, PT, R76, UR8, PT ;  /* 0x000000084c007c0c */ /* 0x000fd6000bf46270 */
[----:B------:R-:W0:Y:S01]  /*0f40*/  @!P1 LDC.64 R84, c[0x0][0x248] ;  /* 0x00009200ff549b82 */ /* 0x000e220000000a00 */
[C---:B-1----:R-:W-:Y:S01]  /*0f50*/  @!P1 IADD3 R83, P0, R66.reuse, 0x20, RZ ;  /* 0x0000002042539810 */ /* 0x042fe20007f1e0ff */
        /* <DEDUP_REMOVED lines=24> */
.L_x_858:
[----:B------:R-:W-:Y:S05]  /*10e0*/  BSYNC B0 ;  /* 0x0000000000007941 */ /* 0x000fea0003800000 */
.L_x_857:
[----:B------:R-:W-:Y:S04]  /*10f0*/  BSSY B0, `(.L_x_859) ;  /* 0x0000014000007945 */ /* 0x000fe80003800000 */
[----:B------:R-:W-:Y:S05]  /*1100*/  @P3 BRA `(.L_x_860) ;  /* 0x0000000000483947 */ /* 0x000fea0003800000 */
[----:B------:R-:W-:Y:S01]  /*1110*/  IADD3 R69, P0, R66, 0x30, RZ ;  /* 0x0000003042457810 */ /* 0x000fe20007f1e0ff */
[----:B------:R-:W-:Y:S01]  /*1120*/  ULDC.64 UR10, c[0x0][0x248] ;  /* 0x00009200000a7ab9 */ /* 0x000fe20000000a00 */
[----:B------:R-:W-:Y:S01]  /*1130*/  MOV R66, R68 ;  /* 0x0000004400427202 */ /* 0x000fe20000000f00 */
[----:B------:R-:W-:Y:S01]  /*1140*/  ULDC UR8, c[0x0][0x21c] ;  /* 0x0000870000087ab9 */ /* 0x000fe20000000800 */
[----:B------:R-:W-:Y:S01]  /*1150*/  LEA R2, R2, 0x80, 0x3 ;  /* 0x0000008002027811 */ /* 0x000fe200078e18ff */
[----:B------:R-:W-:Y:S01]  /*1160*/  IMAD.X R65, RZ, RZ, R67, P0 ;  /* 0x000000ffff417224 */ /* 0x000fe200000e0643 */
[----:B------:R-:W-:Y:S01]  /*1170*/  ISETP.GE.AND P2, PT, R64, UR8, PT ;  /* 0x0000000840007c0c */ /* 0x000fe2000bf46270 */
[----:B------:R-:W-:Y:S01]  /*1180*/  IMAD.MOV.U32 R67, RZ, RZ, R71 ;  /* 0x000000ffff437224 */ /* 0x000fe200078e0047 */
[----:B------:R-:W-:Y:S01]  /*1190*/  ISETP.GE.AND P0, PT, R2, UR8, PT ;  /* 0x0000000802007c0c */ /* 0x000fe2000bf06270 */
[----:B------:R-:W-:Y:S02]  /*11a0*/  IMAD R65, R65, UR10, RZ ;  /* 0x0000000a41417c24 */ /* 0x000fe4000f8e02ff */
[----:B------:R-:W-:-:S04]  /*11b0*/  IMAD.WIDE.U32 R66, R69, UR10, R66 ;  /* 0x0000000a45427c25 */ /* 0x000fc8000f8e0042 */
[----:B------:R-:W-:Y:S01]  /*11c0*/  IMAD R65, R69, UR11, R65 ;  /* 0x0000000b45417c24 */ /* 0x000fe2000f8e0241 */
[----:B------:R-:W-:Y:S02]  /*11d0*/  ULDC.64 UR10, c[0x0][0x240] ;  /* 0x00009000000a7ab9 */ /* 0x000fe40000000a00 */
[----:B------:R-:W-:Y:S01]  /*11e0*/  LEA R64, P1, R66, UR10, 0x1 ;  /* 0x0000000a42407c11 */ /* 0x000fe2000f8208ff */
[----:B------:R-:W-:-:S05]  /*11f0*/  IMAD.IADD R65, R67, 0x1, R65 ;  /* 0x0000000143417824 */ /* 0x000fca00078e0241 */
[----:B------:R-:W-:-:S05]  /*1200*/  LEA.HI.X R65, R66, UR11, R65, 0x1, P1 ;  /* 0x0000000b42417c11 */ /* 0x000fca00088f0c41 */
[----:B------:R3:W5:Y:S04]  /*1210*/  @!P2 LDG.E.128 R8, desc[UR4][R64.64] ;  /* 0x000000044008a981 */ /* 0x000768000c1e1d00 */
[----:B------:R3:W5:Y:S02]  /*1220*/  @!P0 LDG.E.128 R32, desc[UR4][R64.64+0x100] ;  /* 0x0001000440208981 */ /* 0x000764000c1e1d00 */
.L_x_860:
[----:B------:R-:W-:Y:S05]  /*1230*/  BSYNC B0 ;  /* 0x0000000000007941 */ /* 0x000fea0003800000 */
.L_x_859:
[----:B-----5:R-:W-:Y:S01]  /*1240*/  LOP3.LUT R67, R72, 0xffff0000, RZ, 0xc0, !PT ;  /* 0xffff000048437812 */ /* 0x020fe200078ec0ff */
[----:B------:R-:W-:Y:S01]  /*1250*/  IMAD.U32 R88, R54, 0x10000, RZ ;  /* 0x0001000036587824 */ /* 0x000fe200078e00ff */
[----:B------:R-:W-:Y:S01]  /*1260*/  LOP3.LUT R66, R4, 0xffff0000, RZ, 0xc0, !PT ;  /* 0xffff000004427812 */ /* 0x000fe200078ec0ff */
[C---:B------:R-:W-:Y:S01]  /*1270*/  IMAD.U32 R91, R55.reuse, 0x10000, RZ ;  /* 0x00010000375b7824 */ /* 0x040fe200078e00ff */
[----:B------:R-:W-:Y:S01]  /*1280*/  LOP3.LUT R93, R54, 0xffff0000, RZ, 0xc0, !PT ;  /* 0xffff0000365d7812 */ /* 0x000fe200078ec0ff */
[----:B------:R-:W-:Y:S01]  /*1290*/  IMAD.U32 R4, R4, 0x10000, RZ ;  /* 0x0001000004047824 */ /* 0x000fe200078e00ff */
[----:B------:R-:W-:Y:S01]  /*12a0*/  LOP3.LUT R90, R55, 0xffff0000, RZ, 0xc0, !PT ;  /* 0xffff0000375a7812 */ /* 0x000fe200078ec0ff */
[----:B------:R-:W-:Y:S01]  /*12b0*/  FMUL.FTZ R114, R67, R66 ;  /* 0x0000004243727220 */ /* 0x000fe20000410000 */
[C---:B------:R-:W-:Y:S01]  /*12c0*/  LOP3.LUT R54, R20.reuse, 0xffff0000, RZ, 0xc0, !PT ;  /* 0xffff000014367812 */ /* 0x040fe200078ec0ff */
[----:B------:R-:W-:Y:S01]  /*12d0*/  IMAD.U32 R2, R73, 0x10000, RZ ;  /* 0x0001000049027824 */ /* 0x000fe200078e00ff */
[----:B------:R-:W-:Y:S01]  /*12e0*/  SHF.L.U32 R55, R20, 0x10, RZ ;  /* 0x0000001014377819 */ /* 0x000fe200000006ff */
[----:B------:R-:W-:Y:S01]  /*12f0*/  IMAD.U32 R20, R21, 0x10000, RZ ;  /* 0x0001000015147824 */ /* 0x000fe200078e00ff */
[----:B---3--:R-:W-:Y:S01]  /*1300*/  SHF.L.U32 R65, R72, 0x10, RZ ;  /* 0x0000001048417819 */ /* 0x008fe200000006ff */
[----:B------:R-:W-:Y:S01]  /*1310*/  IMAD.U32 R72, R75, 0x10000, RZ ;  /* 0x000100004b487824 */ /* 0x000fe200078e00ff */
[----:B------:R-:W-:Y:S01]  /*1320*/  LOP3.LUT R92, R21, 0xffff0000, RZ, 0xc0, !PT ;  /* 0xffff0000155c7812 */ /* 0x000fe200078ec0ff */
[----:B------:R-:W-:Y:S01]  /*1330*/  IMAD.U32 R85, R14, 0x10000, RZ ;  /* 0x000100000e557824 */ /* 0x000fe200078e00ff */
[C---:B------:R-:W-:Y:S01]  /*1340*/  LOP3.LUT R21, R8.reuse, 0xffff0000, RZ, 0xc0, !PT ;  /* 0xffff000008157812 */ /* 0x040fe200078ec0ff */
[----:B------:R-:W-:Y:S01]  /*1350*/  FFMA.FTZ R65, R65, R4, R114 ;  /* 0x0000000441417223 */ /* 0x000fe20000010072 */
[----:B------:R-:W-:Y:S01]  /*1360*/  LOP3.LUT R64, R73, 0xffff0000, RZ, 0xc0, !PT ;  /* 0xffff000049407812 */ /* 0x000fe200078ec0ff */
[----:B------:R-:W-:Y:S01]  /*1370*/  IMAD.U32 R73, R7, 0x10000, RZ ;  /* 0x0001000007497824 */ /* 0x000fe200078e00ff */
[C---:B------:R-:W-:Y:S01]  /*1380*/  SHF.L.U32 R69, R5.reuse, 0x10, RZ ;  /* 0x0000001005457819 */ /* 0x040fe200000006ff */
[----:B------:R-:W-:Y:S01]  /*1390*/  IMAD.U32 R8, R8, 0x10000, RZ ;  /* 0x0001000008087824 */ /* 0x000fe200078e00ff */
[----:B------:R-:W-:Y:S01]  /*13a0*/  LOP3.LUT R71, R5, 0xffff0000, RZ, 0xc0, !PT ;  /* 0xffff000005477812 */ /* 0x000fe200078ec0ff */
[----:B------:R-:W-:Y:S01]  /*13b0*/  FMUL.FTZ R114, R54, R21 ;  /* 0x0000001536727220 */ /* 0x000fe20000410000 */
[----:B------:R-:W-:Y:S01]  /*13c0*/  LOP3.LUT R70, R75, 0xffff0000, RZ, 0xc0, !PT ;  /* 0xffff00004b467812 */ /* 0x000fe200078ec0ff */
[----:B------:R-:W-:Y:S01]  /*13d0*/  IMAD.U32 R115, R47, 0x10000, RZ ;  /* 0x000100002f737824 */ /* 0x000fe200078e00ff */
[----:B0-----:R-:W-:Y:S01]  /*13e0*/  LOP3.LUT R77, R7, 0xffff0000, RZ, 0xc0, !PT ;  /* 0xffff0000074d7812 */ /* 0x001fe200078ec0ff */
[----:B-12---:R-:W-:Y:S01]  /*13f0*/  IMAD.U32 R79, R12, 0x10000, RZ ;  /* 0x000100000c4f7824 */ /* 0x006fe200078e00ff */
[C---:B------:R-:W-:Y:S01]  /*1400*/  SHF.L.U32 R5, R6.reuse, 0x10, RZ ;  /* 0x0000001006057819 */ /* 0x040fe200000006ff */
[----:B------:R-:W-:Y:S01]  /*1410*/  FFMA.FTZ R55, R55, R8, R114 ;  /* 0x0000000837377223 */ /* 0x000fe20000010072 */
[----:B------:R-:W-:Y:S01]  /*1420*/  LOP3.LUT R75, R6, 0xffff0000, RZ, 0xc0, !PT ;  /* 0xffff0000064b7812 */ /* 0x000fe200078ec0ff */
[----:B------:R-:W-:Y:S01]  /*1430*/  IMAD.U32 R87, R53, 0x10000, RZ ;  /* 0x0001000035577824 */ /* 0x000fe200078e00ff */
[C---:B------:R-:W-:Y:S01]  /*1440*/  SHF.L.U32 R7, R25.reuse, 0x10, RZ ;  /* 0x0000001019077819 */ /* 0x040fe200000006ff */
[----:B------:R-:W-:Y:S01]  /*1450*/  FFMA.FTZ R69, R2, R69, R65 ;  /* 0x0000004502457223 */ /* 0x000fe20000010041 */
[----:B------:R-:W-:Y:S01]  /*1460*/  LOP3.LUT R76, R25, 0xffff0000, RZ, 0xc0, !PT ;  /* 0xffff0000194c7812 */ /* 0x000fe200078ec0ff */
[----:B------:R-:W-:Y:S01]  /*1470*/  IMAD.U32 R94, R22, 0x10000, RZ ;  /* 0x00010000165e7824 */ /* 0x000fe200078e00ff */
[----:B------:R-:W-:Y:S01]  /*1480*/  LOP3.LUT R83, R14, 0xffff0000, RZ, 0xc0, !PT ;  /* 0xffff00000e537812 */ /* 0x000fe200078ec0ff */
[----:B------:R-:W-:Y:S01]  /*1490*/  IMAD.U32 R14, R17, 0x10000, RZ ;  /* 0x00010000110e7824 */ /* 0x000fe200078e00ff */
[C---:B------:R-:W-:Y:S01]  /*14a0*/  LOP3.LUT R6, R24.reuse, 0xffff0000, RZ, 0xc0, !PT ;  /* 0xffff000018067812 */ /* 0x040fe200078ec0ff */
[----:B------:R-:W-:Y:S01]  /*14b0*/  IMAD.U32 R24, R24, 0x10000, RZ ;  /* 0x0001000018187824 */ /* 0x000fe200078e00ff */
[----:B------:R-:W-:Y:S01]  /*14c0*/  LOP3.LUT R25, R12, 0xffff0000, RZ, 0xc0, !PT ;  /* 0xffff00000c197812 */ /* 0x000fe200078ec0ff */
[----:B------:R-:W-:Y:S01]  /*14d0*/  IMAD.U32 R12, R13, 0x10000, RZ ;  /* 0x000100000d0c7824 */ /* 0x000fe200078e00ff */
[----:B------:R-:W-:Y:S01]  /*14e0*/  LOP3.LUT R86, R17, 0xffff0000, RZ, 0xc0, !PT ;  /* 0xffff000011567812 */ /* 0x000fe200078ec0ff */
[----:B------:R-:W-:Y:S01]  /*14f0*/  IMAD.U32 R68, R74, 0x10000, RZ ;  /* 0x000100004a447824 */ /* 0x000fe200078e00ff */
[----:B------:R-:W-:Y:S01]  /*1500*/  LOP3.LUT R82, R16, 0xffff0000, RZ, 0xc0, !PT ;  /* 0xffff000010527812 */ /* 0x000fe200078ec0ff */
[----:B------:R-:W-:Y:S01]  /*1510*/  FFMA.FTZ R69, R64, R71, R69 ;  /* 0x0000004740457223 */ /* 0x000fe20000010045 */
[----:B------:R-:W-:Y:S01]  /*1520*/  LOP3.LUT R17, R52, 0xffff0000, RZ, 0xc0, !PT ;  /* 0xffff000034117812 */ /* 0x000fe200078ec0ff */
[----:B------:R-:W-:Y:S01]  /*1530*/  IMAD.U32 R2, R28, 0x10000, RZ ;  /* 0x000100001c027824 */ /* 0x000fe200078e00ff */
[C---:B------:R-:W-:Y:S01]  /*1540*/  SHF.L.U32 R81, R15.reuse, 0x10, RZ ;  /* 0x000000100f517819 */ /* 0x040fe200000006ff */
[----:B------:R-:W-:Y:S01]  /*1550*/  FFMA.FTZ R5, R68, R5, R69 ;  /* 0x0000000544057223 */ /* 0x000fe20000010045 */
[----:B------:R-:W-:Y:S01]  /*1560*/  LOP3.LUT R84, R15, 0xffff0000, RZ, 0xc0, !PT ;  /* 0xffff00000f547812 */ /* 0x000fe200078ec0ff */
[----:B------:R-:W-:Y:S01]  /*1570*/  IMAD.U32 R15, R16, 0x10000, RZ ;  /* 0x00010000100f7824 */ /* 0x000fe200078e00ff */
[----:B------:R-:W-:Y:S01]  /*1580*/  SHF.L.U32 R95, R9, 0x10, RZ ;  /* 0x00000010095f7819 */ /* 0x000fe200000006ff */
[----:B------:R-:W-:Y:S01]  /*1590*/  FMUL.FTZ R82, R82, R17 ;  /* 0x0000001152527220 */ /* 0x000fe20000410000 */
[----:B------:R-:W-:Y:S01]  /*15a0*/  LOP3.LUT R112, R47, 0xffff0000, RZ, 0xc0, !PT ;  /* 0xffff00002f707812 */ /* 0x000fe200078ec0ff */
[----:B------:R-:W-:Y:S01]  /*15b0*/  FMUL.FTZ R47, R6, R25 ;  /* 0x00000019062f7220 */ /* 0x000fe20000410000 */
[----:B------:R-:W-:Y:S01]  /*15c0*/  SHF.L.U32 R16, R52, 0x10, RZ ;  /* 0x0000001034107819 */ /* 0x000fe200000006ff */
[----:B------:R-:W-:Y:S01]  /*15d0*/  FFMA.FTZ R55, R20, R95, R55 ;  /* 0x0000005f14377223 */ /* 0x000fe20000010037 */
[----:B------:R-:W-:Y:S01]  /*15e0*/  LOP3.LUT R97, R9, 0xffff0000, RZ, 0xc0, !PT ;  /* 0xffff000009617812 */ /* 0x000fe200078ec0ff */
[----:B------:R-:W-:Y:S01]  /*15f0*/  FFMA.FTZ R24, R24, R79, R47 ;  /* 0x0000004f18187223 */ /* 0x000fe2000001002f */
[----:B------:R-:W-:Y:S01]  /*1600*/  LOP3.LUT R13, R13, 0xffff0000, RZ, 0xc0, !PT ;  /* 0xffff00000d0d7812 */ /* 0x000fe200078ec0ff */
[----:B------:R-:W-:Y:S01]  /*1610*/  FFMA.FTZ R15, R15, R16, R82 ;  /* 0x000000100f0f7223 */ /* 0x000fe20000010052 */
[----:B------:R-:W-:Y:S01]  /*1620*/  SHF.L.U32 R101, R10, 0x10, RZ ;  /* 0x000000100a657819 */ /* 0x000fe200000006ff */
[----:B------:R-:W-:Y:S01]  /*1630*/  FFMA.FTZ R119, R7, R12, R24 ;  /* 0x0000000c07777223 */ /* 0x000fe20000010018 */
[----:B------:R-:W-:Y:S01]  /*1640*/  LOP3.LUT R89, R53, 0xffff0000, RZ, 0xc0, !PT ;  /* 0xffff000035597812 */ /* 0x000fe200078ec0ff */
[----:B------:R-:W-:Y:S01]  /*1650*/  FFMA.FTZ R55, R92, R97, R55 ;  /* 0x000000615c377223 */ /* 0x000fe20000010037 */
[----:B------:R-:W-:Y:S01]  /*1660*/  FFMA.FTZ R121, R14, R87, R15 ;  /* 0x000000570e797223 */ /* 0x000fe2000001000f */
[----:B------:R-:W-:Y:S01]  /*1670*/  SHF.L.U32 R80, R26, 0x10, RZ ;  /* 0x000000101a507819 */ /* 0x000fe200000006ff */
[----:B------:R-:W-:Y:S01]  /*1680*/  FFMA.FTZ R13, R76, R13, R119 ;  /* 0x0000000d4c0d7223 */ /* 0x000fe20000010077 */
[----:B------:R-:W-:Y:S01]  /*1690*/  LOP3.LUT R22, R22, 0xffff0000, RZ, 0xc0, !PT ;  /* 0xffff000016167812 */ /* 0x000fe200078ec0ff */
[----:B------:R-:W-:Y:S01]  /*16a0*/  FFMA.FTZ R55, R94, R101, R55 ;  /* 0x000000655e377223 */ /* 0x000fe20000010037 */
[----:B------:R-:W-:Y:S01]  /*16b0*/  LOP3.LUT R99, R10, 0xffff0000, RZ, 0xc0, !PT ;  /* 0xffff00000a637812 */ /* 0x000fe200078ec0ff */
[----:B------:R-:W-:-:S02]  /*16c0*/  IMAD.U32 R53, R18, 0x10000, RZ ;  /* 0x0001000012357824 */ /* 0x000fc400078e00ff */
[----:B------:R-:W-:Y:S01]  /*16d0*/  FFMA.FTZ R86, R86, R89, R121 ;  /* 0x0000005956567223 */ /* 0x000fe20000010079 */
[----:B------:R-:W-:Y:S01]  /*16e0*/  LOP3.LUT R74, R74, 0xffff0000, RZ, 0xc0, !PT ;  /* 0xffff00004a4a7812 */ /* 0x000fe200078ec0ff */
[----:B------:R-:W-:Y:S01]  /*16f0*/  IMAD.U32 R9, R23, 0x10000, RZ ;  /* 0x0001000017097824 */ /* 0x000fe200078e00ff */
[----:B------:R-:W-:Y:S01]  /*1700*/  LOP3.LUT R78, R26, 0xffff0000, RZ, 0xc0, !PT ;  /* 0xffff00001a4e7812 */ /* 0x000fe200078ec0ff */
[----:B------:R-:W-:Y:S01]  /*1710*/  IMAD.U32 R10, R11, 0x10000, RZ ;  /* 0x000100000b0a7824 */ /* 0x000fe200078e00ff */
[----:B------:R-:W-:Y:S01]  /*1720*/  LOP3.LUT R52, R18, 0xffff0000, RZ, 0xc0, !PT ;  /* 0xffff000012347812 */ /* 0x000fe200078ec0ff */
[----:B------:R-:W-:Y:S01]  /*1730*/  FFMA.FTZ R13, R80, R85, R13 ;  /* 0x00000055500d7223 */ /* 0x000fe2000001000d */
[----:B------:R-:W-:Y:S01]  /*1740*/  FFMA.FTZ R22, R22, R99, R55 ;  /* 0x0000006316167223 */ /* 0x000fe20000010037 */
[----:B------:R-:W-:Y:S01]  /*1750*/  FFMA.FTZ R53, R53, R88, R86 ;  /* 0x0000005835357223 */ /* 0x000fe20000010056 */
[----:B------:R-:W-:Y:S01]  /*1760*/  LOP3.LUT R23, R23, 0xffff0000, RZ, 0xc0, !PT ;  /* 0xffff000017177812 */ /* 0x000fe200078ec0ff */
[----:B------:R-:W-:Y:S01]  /*1770*/  FFMA.FTZ R5, R74, R75, R5 ;  /* 0x0000004b4a057223 */ /* 0x000fe20000010005 */
[----:B------:R-:W-:Y:S01]  /*1780*/  LOP3.LUT R98, R11, 0xffff0000, RZ, 0xc0, !PT ;  /* 0xffff00000b627812 */ /* 0x000fe200078ec0ff */
[----:B------:R-:W-:Y:S01]  /*1790*/  IMAD.U32 R26, R27, 0x10000, RZ ;  /* 0x000100001b1a7824 */ /* 0x000fe200078e00ff */
[----:B------:R-:W-:Y:S01]  /*17a0*/  SHF.L.U32 R18, R19, 0x10, RZ ;  /* 0x0000001013127819 */ /* 0x000fe200000006ff */
[----:B------:R-:W-:Y:S01]  /*17b0*/  FFMA.FTZ R13, R78, R83, R13 ;  /* 0x000000534e0d7223 */ /* 0x000fe2000001000d */
[----:B------:R-:W-:Y:S01]  /*17c0*/  FFMA.FTZ R10, R9, R10, R22 ;  /* 0x0000000a090a7223 */ /* 0x000fe20000010016 */
        /* <DEDUP_REMOVED lines=9> */
[----:B------:R-:W-:Y:S01]  /*1860*/  IMAD.U32 R11, R60, 0x10000, RZ ;  /* 0x000100003c0b7824 */ /* 0x000fe200078e00ff */
[C---:B------:R-:W-:Y:S01]  /*1870*/  SHF.L.U32 R109, R51.reuse, 0x10, RZ ;  /* 0x00000010336d7819 */ /* 0x040fe200000006ff */
[----:B------:R-:W-:Y:S01]  /*1880*/  FFMA.FTZ R70, R70, R77, R5 ;  /* 0x0000004d46467223 */ /* 0x000fe20000010005 */
[----:B------:R-:W-:Y:S01]  /*1890*/  LOP3.LUT R106, R51, 0xffff0000, RZ, 0xc0, !PT ;  /* 0xffff0000336a7812 */ /* 0x000fe200078ec0ff */
[----:B------:R-:W-:Y:S01]  /*18a0*/  IMAD.U32 R51, R40, 0x10000, RZ ;  /* 0x0001000028337824 */ /* 0x000fe200078e00ff */
[----:B------:R-:W-:Y:S01]  /*18b0*/  LOP3.LUT R28, R28, 0xffff0000, RZ, 0xc0, !PT ;  /* 0xffff00001c1c7812 */ /* 0x000fe200078ec0ff */
[----:B------:R-:W-:Y:S01]  /*18c0*/  IMAD.U32 R66, R44, 0x10000, RZ ;  /* 0x000100002c427824 */ /* 0x000fe200078e00ff */
[----:B------:R-:W-:Y:S01]  /*18d0*/  LOP3.LUT R87, R32, 0xffff0000, RZ, 0xc0, !PT ;  /* 0xffff000020577812 */ /* 0x000fe200078ec0ff */
[----:B------:R-:W-:Y:S01]  /*18e0*/  FFMA.FTZ R26, R27, R84, R26 ;  /* 0x000000541b1a7223 */ /* 0x000fe2000001001a */
[----:B------:R-:W-:Y:S01]  /*18f0*/  SHF.L.U32 R4, R56, 0x10, RZ ;  /* 0x0000001038047819 */ /* 0x000fe200000006ff */
[----:B------:R-:W-:Y:S01]  /*1900*/  FFMA.FTZ R23, R2, R117, R23 ;  /* 0x0000007502177223 */ /* 0x000fe20000010017 */
[----:B------:R-:W-:-:S02]  /*1910*/  IMAD.U32 R21, R36, 0x10000, RZ ;  /* 0x0001000024157824 */ /* 0x000fc400078e00ff */
[----:B------:R-:W-:Y:S01]  /*1920*/  FFMA.FTZ R19, R19, R90, R18 ;  /* 0x0000005a13137223 */ /* 0x000fe20000010012 */
[----:B------:R-:W-:Y:S01]  /*1930*/  LOP3.LUT R100, R60, 0xffff0000, RZ, 0xc0, !PT ;  /* 0xffff00003c647812 */ /* 0x000fe200078ec0ff */
[----:B------:R-:W-:Y:S01]  /*1940*/  FFMA.FTZ R11, R11, R104, R70 ;  /* 0x000000680b0b7223 */ /* 0x000fe20000010046 */
[----:B------:R-:W-:Y:S01]  /*1950*/  LOP3.LUT R107, R48, 0xffff0000, RZ, 0xc0, !PT ;  /* 0xffff0000306b7812 */ /* 0x000fe200078ec0ff */
[----:B------:R-:W-:Y:S01]  /*1960*/  IMAD.U32 R47, R37, 0x10000, RZ ;  /* 0x00010000252f7824 */ /* 0x000fe200078e00ff */
[----:B------:R-:W-:Y:S01]  /*1970*/  LOP3.LUT R108, R40, 0xffff0000, RZ, 0xc0, !PT ;  /* 0xffff0000286c7812 */ /* 0x000fe200078ec0ff */
[----:B------:R-:W-:Y:S01]  /*1980*/  IMAD.U32 R15, R33, 0x10000, RZ ;  /* 0x00010000210f7824 */ /* 0x000fe200078e00ff */
[----:B------:R-:W-:Y:S01]  /*1990*/  LOP3.LUT R113, R44, 0xffff0000, RZ, 0xc0, !PT ;  /* 0xffff00002c717812 */ /* 0x000fe200078ec0ff */
[----:B------:R-:W-:Y:S01]  /*19a0*/  FFMA.FTZ R51, R51, R66, R26 ;  /* 0x0000004233337223 */ /* 0x000fe2000001001a */
[----:B------:R-:W-:Y:S01]  /*19b0*/  LOP3.LUT R79, R36, 0xffff0000, RZ, 0xc0, !PT ;  /* 0xffff0000244f7812 */ /* 0x000fe200078ec0ff */
[----:B------:R-:W-:Y:S01]  /*19c0*/  FFMA.FTZ R23, R28, R87, R23 ;  /* 0x000000571c177223 */ /* 0x000fe20000010017 */
[----:B------:R-:W-:Y:S01]  /*19d0*/  SHF.L.U32 R8, R29, 0x10, RZ ;  /* 0x000000101d087819 */ /* 0x000fe200000006ff */
[----:B------:R-:W-:Y:S01]  /*19e0*/  FFMA.FTZ R19, R4, R21, R19 ;  /* 0x0000001504137223 */ /* 0x000fe20000010013 */
[----:B------:R-:W-:Y:S01]  /*19f0*/  LOP3.LUT R56, R56, 0xffff0000, RZ, 0xc0, !PT ;  /* 0xffff000038387812 */ /* 0x000fe200078ec0ff */
[----:B------:R-:W-:Y:S01]  /*1a00*/  IMAD.U32 R105, R49, 0x10000, RZ ;  /* 0x0001000031697824 */ /* 0x000fe200078e00ff */
[----:B------:R-:W-:Y:S01]  /*1a10*/  LOP3.LUT R36, R37, 0xffff0000, RZ, 0xc0, !PT ;  /* 0xffff000025247812 */ /* 0x000fe200078ec0ff */
[----:B------:R-:W-:Y:S01]  /*1a20*/  FFMA.FTZ R11, R100, R107, R11 ;  /* 0x0000006b640b7223 */ /* 0x000fe2000001000b */
[C---:B------:R-:W-:Y:S01]  /*1a30*/  SHF.L.U32 R16, R38.reuse, 0x10, RZ ;  /* 0x0000001026107819 */ /* 0x040fe200000006ff */
[----:B------:R-:W-:Y:S01]  /*1a40*/  IMAD.U32 R40, R41, 0x10000, RZ ;  /* 0x0001000029287824 */ /* 0x000fe200078e00ff */
[----:B------:R-:W-:Y:S01]  /*1a50*/  LOP3.LUT R37, R38, 0xffff0000, RZ, 0xc0, !PT ;  /* 0xffff000026257812 */ /* 0x000fe200078ec0ff */
[----:B------:R-:W-:Y:S01]  /*1a60*/  IMAD.U32 R38, R39, 0x10000, RZ ;  /* 0x0001000027267824 */ /* 0x000fe200078e00ff */
[----:B------:R-:W-:Y:S01]  /*1a70*/  SHF.L.U32 R60, R61, 0x10, RZ ;  /* 0x000000103d3c7819 */ /* 0x000fe200000006ff */
[----:B------:R-:W-:Y:S01]  /*1a80*/  FFMA.FTZ R51, R108, R113, R51 ;  /* 0x000000716c337223 */ /* 0x000fe20000010033 */
[----:B------:R-:W-:Y:S01]  /*1a90*/  LOP3.LUT R54, R39, 0xffff0000, RZ, 0xc0, !PT ;  /* 0xffff000027367812 */ /* 0x000fe200078ec0ff */
[----:B------:R-:W-:Y:S01]  /*1aa0*/  FFMA.FTZ R8, R8, R15, R23 ;  /* 0x0000000f08087223 */ /* 0x000fe20000010017 */
[----:B------:R-:W-:Y:S01]  /*1ab0*/  SHF.L.U32 R67, R45, 0x10, RZ ;  /* 0x000000102d437819 */ /* 0x000fe200000006ff */
[----:B------:R-:W-:Y:S01]  /*1ac0*/  IMAD.U32 R6, R57, 0x10000, RZ ;  /* 0x0001000039067824 */ /* 0x000fe200078e00ff */
[----:B------:R-:W-:Y:S01]  /*1ad0*/  LOP3.LUT R39, R29, 0xffff0000, RZ, 0xc0, !PT ;  /* 0xffff00001d277812 */ /* 0x000fe200078ec0ff */
        /* <DEDUP_REMOVED lines=11> */
[----:B------:R-:W-:Y:S01]  /*1b90*/  LOP3.LUT R57, R57, 0xffff0000, RZ, 0xc0, !PT ;  /* 0xffff000039397812 */ /* 0x000fe200078ec0ff */
[----:B------:R-:W-:Y:S01]  /*1ba0*/  FFMA.FTZ R6, R6, R47, R19 ;  /* 0x0000002f06067223 */ /* 0x000fe20000010013 */
[----:B------:R-:W-:Y:S01]  /*1bb0*/  IMAD.U32 R61, R62, 0x10000, RZ ;  /* 0x000100003e3d7824 */ /* 0x000fe200078e00ff */
[----:B------:R-:W-:Y:S01]  /*1bc0*/  SHF.L.U32 R41, R42, 0x10, RZ ;  /* 0x000000102a297819 */ /* 0x000fe200000006ff */
[----:B------:R-:W-:Y:S01]  /*1bd0*/  IMAD.U32 R48, R50, 0x10000, RZ ;  /* 0x0001000032307824 */ /* 0x000fe200078e00ff */
[----:B------:R-:W-:Y:S01]  /*1be0*/  LOP3.LUT R65, R30, 0xffff0000, RZ, 0xc0, !PT ;  /* 0xffff00001e417812 */ /* 0x000fe200078ec0ff */
[----:B------:R-:W-:Y:S01]  /*1bf0*/  FFMA.FTZ R102, R102, R49, R11 ;  /* 0x0000003166667223 */ /* 0x000fe2000001000b */
[----:B------:R-:W-:Y:S01]  /*1c00*/  LOP3.LUT R34, R34, 0xffff0000, RZ, 0xc0, !PT ;  /* 0xffff000022227812 */ /* 0x000fe200078ec0ff */
[----:B------:R-:W-:-:S02]  /*1c10*/  IMAD.U32 R44, R46, 0x10000, RZ ;  /* 0x000100002e2c7824 */ /* 0x000fc400078e00ff */
[----:B------:R-:W-:Y:S01]  /*1c20*/  FFMA.FTZ R110, R110, R45, R51 ;  /* 0x0000002d6e6e7223 */ /* 0x000fe20000010033 */
[----:B------:R-:W-:Y:S01]  /*1c30*/  FFMA.FTZ R8, R29, R14, R8 ;  /* 0x0000000e1d087223 */ /* 0x000fe20000010008 */
[----:B------:R-:W-:Y:S02]  /*1c40*/  IMAD.U32 R17, R58, 0x10000, RZ ;  /* 0x000100003a117824 */ /* 0x000fe400078e00ff */
[----:B------:R-:W-:Y:S01]  /*1c50*/  FFMA.FTZ R6, R57, R36, R6 ;  /* 0x0000002439067223 */ /* 0x000fe20000010006 */
[----:B------:R-:W-:Y:S01]  /*1c60*/  LOP3.LUT R103, R62, 0xffff0000, RZ, 0xc0, !PT ;  /* 0xffff00003e677812 */ /* 0x000fe200078ec0ff */
[----:B------:R-:W-:Y:S01]  /*1c70*/  FFMA.FTZ R48, R61, R48, R102 ;  /* 0x000000303d307223 */ /* 0x000fe20000010066 */
        /* <DEDUP_REMOVED lines=20> */
[----:B------:R-:W-:Y:S01]  /*1dc0*/  LOP3.LUT R43, R43, 0xffff0000, RZ, 0xc0, !PT ;  /* 0xffff00002b2b7812 */ /* 0x000fe200078ec0ff */
[----:B------:R-:W-:Y:S01]  /*1dd0*/  FFMA.FTZ R42, R42, R115, R111 ;  /* 0x000000732a2a7223 */ /* 0x000fe2000001006f */
[----:B------:R-:W-:Y:S01]  /*1de0*/  LOP3.LUT R59, R59, 0xffff0000, RZ, 0xc0, !PT ;  /* 0xffff00003b3b7812 */ /* 0x000fe200078ec0ff */
[----:B------:R-:W-:Y:S01]  /*1df0*/  FFMA.FTZ R12, R31, R12, R30 ;  /* 0x0000000c1f0c7223 */ /* 0x000fe2000001001e */
[----:B------:R-:W-:Y:S01]  /*1e00*/  FFMA.FTZ R38, R25, R38, R58 ;  /* 0x0000002619267223 */ /* 0x000fe2000001003a */
[----:B------:R-:W-:Y:S01]  /*1e10*/  FFMA.FTZ R62, R63, R106, R62 ;  /* 0x0000006a3f3e7223 */ /* 0x000fe2000001003e */
[----:B------:R-:W-:Y:S01]  /*1e20*/  FFMA.FTZ R42, R43, R112, R42 ;  /* 0x000000702b2a7223 */ /* 0x000fe2000001002a */
[----:B------:R-:W0:Y:S01]  /*1e30*/  S2R R21, SR_TID.X ;  /* 0x0000000000157919 */ /* 0x000e220000002100 */
[----:B------:R-:W-:Y:S01]  /*1e40*/  FFMA.FTZ R38, R59, R54, R38 ;  /* 0x000000363b267223 */ /* 0x000fe20000010026 */
[----:B------:R-:W1:Y:S01]  /*1e50*/  LDC.64 R16, c[0x0][0x2d0] ;  /* 0x0000b400ff107b82 */ /* 0x000e620000000a00 */
[----:B------:R-:W-:Y:S01]  /*1e60*/  USHF.R.S32.HI UR12, URZ, 0x1f, UR6 ;  /* 0x0000001f3f0c7899 */ /* 0x000fe20008011406 */
[----:B------:R-:W2:Y:S01]  /*1e70*/  SHFL.BFLY PT, R11, R12, 0x8, 0x1f ;  /* 0x0d001f000c0b7f89 */ /* 0x000ea200000e0000 */
[----:B------:R-:W-:Y:S01]  /*1e80*/  USHF.R.S32.HI UR13, URZ, 0x1f, UR7 ;  /* 0x0000001f3f0d7899 */ /* 0x000fe20008011407 */
[----:B------:R-:W-:Y:S02]  /*1e90*/  BSSY B0, `(.L_x_861) ;  /* 0x000005e000007945 */ /* 0x000fe40003800000 */
[----:B------:R-:W3:Y:S02]  /*1ea0*/  SHFL.BFLY PT, R5, R62, 0x8, 0x1f ;  /* 0x0d001f003e057f89 */ /* 0x000ee400000e0000 */
[----:B------:R-:W4:Y:S02]  /*1eb0*/  LDC.64 R18, c[0x0][0x2d8] ;  /* 0x0000b600ff127b82 */ /* 0x000f240000000a00 */
[----:B------:R-:W0:Y:S04]  /*1ec0*/  SHFL.BFLY PT, R7, R42, 0x8, 0x1f ;  /* 0x0d001f002a077f89 */ /* 0x000e2800000e0000 */
[----:B------:R-:W0:Y:S01]  /*1ed0*/  SHFL.BFLY PT, R9, R38, 0x8, 0x1f ;  /* 0x0d001f0026097f89 */ /* 0x000e2200000e0000 */
[----:B--2---:R-:W-:Y:S01]  /*1ee0*/  FADD.FTZ R13, R12, R11 ;  /* 0x0000000b0c0d7221 */ /* 0x004fe20000010000 */
[----:B---3--:R-:W-:-:S04]  /*1ef0*/  FADD.FTZ R5, R62, R5 ;  /* 0x000000053e057221 */ /* 0x008fc80000010000 */
[----:B------:R-:W2:Y:S01]  /*1f00*/  SHFL.BFLY PT, R14, R13, 0x4, 0x1f ;  /* 0x0c801f000d0e7f89 */ /* 0x000ea200000e0000 */
[----:B0-----:R-:W-:-:S03]  /*1f10*/  FADD.FTZ R4, R42, R7 ;  /* 0x000000072a047221 */ /* 0x001fc60000010000 */
[----:B------:R-:W0:Y:S01]  /*1f20*/  SHFL.BFLY PT, R2, R5, 0x4, 0x1f ;  /* 0x0c801f0005027f89 */ /* 0x000e2200000e0000 */
[----:B------:R-:W-:-:S03]  /*1f30*/  FADD.FTZ R8, R38, R9 ;  /* 0x0000000926087221 */ /* 0x000fc60000010000 */
[----:B------:R-:W3:Y:S04]  /*1f40*/  SHFL.BFLY PT, R7, R4, 0x4, 0x1f ;  /* 0x0c801f0004077f89 */ /* 0x000ee800000e0000 */
[----:B------:R-:W1:Y:S01]  /*1f50*/  SHFL.BFLY PT, R9, R8, 0x4, 0x1f ;  /* 0x0c801f0008097f89 */ /* 0x000e6200000e0000 */
[----:B--2---:R-:W-:Y:S01]  /*1f60*/  FADD.FTZ R14, R13, R14 ;  /* 0x0000000e0d0e7221 */ /* 0x004fe20000010000 */
[----:B0-----:R-:W-:-:S04]  /*1f70*/  FADD.FTZ R2, R5, R2 ;  /* 0x0000000205027221 */ /* 0x001fc80000010000 */
[----:B------:R-:W0:Y:S01]  /*1f80*/  SHFL.BFLY PT, R15, R14, 0x2, 0x1f ;  /* 0x0c401f000e0f7f89 */ /* 0x000e2200000e0000 */
[----:B------:R-:W-:Y:S02]  /*1f90*/  IMAD.SHL.U32 R5, R0, 0x4000, RZ ;  /* 0x0000400000057824 */ /* 0x000fe400078e00ff */
[----:B---3--:R-:W-:Y:S01]  /*1fa0*/  FADD.FTZ R6, R4, R7 ;  /* 0x0000000704067221 */ /* 0x008fe20000010000 */
[----:B------:R-:W-:Y:S01]  /*1fb0*/  IMAD.SHL.U32 R4, R21, 0x4, RZ ;  /* 0x0000000415047824 */ /* 0x000fe200078e00ff */
[----:B------:R-:W2:Y:S01]  /*1fc0*/  SHFL.BFLY PT, R7, R2, 0x2, 0x1f ;  /* 0x0c401f0002077f89 */ /* 0x000ea200000e0000 */
[----:B-1----:R-:W-:-:S03]  /*1fd0*/  FADD.FTZ R10, R8, R9 ;  /* 0x00000009080a7221 */ /* 0x002fc60000010000 */
[----:B------:R-:W1:Y:S01]  /*1fe0*/  SHFL.BFLY PT, R9, R6, 0x2, 0x1f ;  /* 0x0c401f0006097f89 */ /* 0x000e6200000e0000 */
[----:B------:R-:W-:Y:S02]  /*1ff0*/  SHF.R.S32.HI R8, RZ, 0x1f, R4 ;  /* 0x0000001fff087819 */ /* 0x000fe40000011404 */
[C---:B------:R-:W-:Y:S01]  /*2000*/  IADD3 R4, P0, R5.reuse, R4, RZ ;  /* 0x0000000405047210 */ /* 0x040fe20007f1e0ff */
[----:B------:R-:W3:Y:S03]  /*2010*/  SHFL.BFLY PT, R11, R10, 0x2, 0x1f ;  /* 0x0c401f000a0b7f89 */ /* 0x000ee600000e0000 */
[----:B------:R-:W-:-:S03]  /*2020*/  LEA.HI.X.SX32 R5, R5, R8, 0x1, P0 ;  /* 0x0000000805057211 */ /* 0x000fc600000f0eff */
[----:B------:R-:W-:-:S04]  /*2030*/  IMAD.WIDE.U32 R4, R16, UR6, R4 ;  /* 0x0000000610047c25 */ /* 0x000fc8000f8e0004 */
[----:B0-----:R-:W-:Y:S01]  /*2040*/  FADD.FTZ R15, R14, R15 ;  /* 0x0000000f0e0f7221 */ /* 0x001fe20000010000 */
[----:B------:R-:W-:Y:S01]  /*2050*/  SHF.R.S32.HI R14, RZ, 0x1f, R21 ;  /* 0x0000001fff0e7819 */ /* 0x000fe20000011415 */
[----:B--2---:R-:W-:Y:S01]  /*2060*/  FADD.FTZ R7, R2, R7 ;  /* 0x0000000702077221 */ /* 0x004fe20000010000 */
[----:B------:R-:W-:Y:S02]  /*2070*/  IMAD R2, R16, UR12, RZ ;  /* 0x0000000c10027c24 */ /* 0x000fe4000f8e02ff */
[----:B------:R-:W-:Y:S01]  /*2080*/  LEA.HI R20, R14, R21, RZ, 0x4 ;  /* 0x000000150e147211 */ /* 0x000fe200078f20ff */
[----:B------:R-:W0:Y:S01]  /*2090*/  SHFL.BFLY PT, R12, R15, 0x1, 0x1f ;  /* 0x0c201f000f0c7f89 */ /* 0x000e2200000e0000 */
[----:B-1----:R-:W-:Y:S01]  /*20a0*/  FADD.FTZ R6, R6, R9 ;  /* 0x0000000906067221 */ /* 0x002fe20000010000 */
[----:B------:R-:W-:Y:S01]  /*20b0*/  IADD3 R9, R3, 0x3f, RZ ;  /* 0x0000003f03097810 */ /* 0x000fe20007ffe0ff */
[----:B------:R-:W-:Y:S01]  /*20c0*/  IMAD R17, R17, UR6, R2 ;  /* 0x0000000611117c24 */ /* 0x000fe2000f8e0202 */
[----:B------:R-:W-:Y:S01]  /*20d0*/  LOP3.LUT R16, R20, 0xfffffff0, RZ, 0xc0, !PT ;  /* 0xfffffff014107812 */ /* 0x000fe200078ec0ff */
[----:B---3--:R-:W-:Y:S01]  /*20e0*/  FADD.FTZ R10, R10, R11 ;  /* 0x0000000b0a0a7221 */ /* 0x008fe20000010000 */
[----:B------:R-:W1:Y:S01]  /*20f0*/  SHFL.BFLY PT, R2, R7, 0x1, 0x1f ;  /* 0x0c201f0007027f89 */ /* 0x000e6200000e0000 */
[--C-:B------:R-:W-:Y:S01]  /*2100*/  SHF.R.S32.HI R8, RZ, 0x1f, R9.reuse ;  /* 0x0000001fff087819 */ /* 0x100fe20000011409 */
[----:B------:R-:W-:-:S02]  /*2110*/  IMAD R14, R0, -0x40, R9 ;  /* 0xffffffc0000e7824 */ /* 0x000fc400078e0209 */
[----:B------:R-:W2:Y:S01]  /*2120*/  SHFL.BFLY PT, R11, R6, 0x1, 0x1f ;  /* 0x0c201f00060b7f89 */ /* 0x000ea200000e0000 */
[----:B------:R-:W-:Y:S01]  /*2130*/  IMAD.IADD R16, R21, 0x1, -R16 ;  /* 0x0000000115107824 */ /* 0x000fe200078e0a10 */
[----:B------:R-:W-:Y:S01]  /*2140*/  LEA.HI R8, R8, R9, RZ, 0x6 ;  /* 0x0000000908087211 */ /* 0x000fe200078f30ff */
[----:B------:R-:W-:Y:S01]  /*2150*/  IMAD.IADD R5, R5, 0x1, R17 ;  /* 0x0000000105057824 */ /* 0x000fe200078e0211 */
[----:B------:R-:W3:Y:S02]  /*2160*/  SHFL.BFLY PT, R13, R10, 0x1, 0x1f ;  /* 0x0c201f000a0d7f89 */ /* 0x000ee400000e0000 */
[----:B------:R-:W-:Y:S02]  /*2170*/  ISETP.NE.AND P1, PT, R16, RZ, PT ;  /* 0x000000ff1000720c */ /* 0x000fe40003f25270 */
[----:B------:R-:W-:-:S04]  /*2180*/  LOP3.LUT R8, R8, 0xffffffc0, RZ, 0xc0, !PT ;  /* 0xffffffc008087812 */ /* 0x000fc800078ec0ff */
[----:B------:R-:W-:Y:S01]  /*2190*/  IADD3 R8, R14, R8, -R9 ;  /* 0x000000080e087210 */ /* 0x000fe20007ffe809 */
[C---:B----4-:R-:W-:Y:S02]  /*21a0*/  IMAD R14, R18.reuse, UR13, RZ ;  /* 0x0000000d120e7c24 */ /* 0x050fe4000f8e02ff */
[----:B0-----:R-:W-:Y:S01]  /*21b0*/  FADD.FTZ R15, R15, R12 ;  /* 0x0000000c0f0f7221 */ /* 0x001fe20000010000 */
[----:B------:R-:W-:Y:S01]  /*21c0*/  ISETP.GE.AND P0, PT, R21, R8, PT ;  /* 0x000000081500720c */ /* 0x000fe20003f06270 */
[----:B------:R-:W-:Y:S02]  /*21d0*/  IMAD R17, R19, UR7, R14 ;  /* 0x0000000713117c24 */ /* 0x000fe4000f8e020e */
[----:B------:R-:W-:Y:S01]  /*21e0*/  IMAD.WIDE.U32 R8, R18, UR7, R4 ;  /* 0x0000000712087c25 */ /* 0x000fe2000f8e0004 */
[----:B------:R-:W-:-:S03]  /*21f0*/  ISETP.GT.OR P0, PT, R21, 0x3f, P0 ;  /* 0x0000003f1500780c */ /* 0x000fc60000704670 */
[----:B-1----:R-:W-:Y:S01]  /*2200*/  FADD.FTZ R14, R7, R2 ;  /* 0x00000002070e7221 */ /* 0x002fe20000010000 */
[----:B--2---:R-:W-:Y:S01]  /*2210*/  FADD.FTZ R16, R6, R11 ;  /* 0x0000000b06107221 */ /* 0x004fe20000010000 */
[----:B------:R-:W-:Y:S01]  /*2220*/  IADD3 R17, R9, R17, RZ ;  /* 0x0000001109117210 */ /* 0x000fe20007ffe0ff */
[----:B------:R-:W-:Y:S02]  /*2230*/  IMAD.SHL.U32 R6, R0, 0x40, RZ ;  /* 0x0000004000067824 */ /* 0x000fe400078e00ff */
[----:B---3--:R-:W-:Y:S01]  /*2240*/  FADD.FTZ R18, R10, R13 ;  /* 0x0000000d0a127221 */ /* 0x008fe20000010000 */
[----:B------:R-:W-:Y:S06]  /*2250*/  @P1 BRA `(.L_x_862) ;  /* 0x0000000000841947 */ /* 0x000fec0003800000 */
[----:B------:R-:W0:Y:S01]  /*2260*/  LDC.64 R10, c[0x0][0x278] ;  /* 0x00009e00ff0a7b82 */ /* 0x000e220000000a00 */
[----:B------:R-:W-:Y:S01]  /*2270*/  SHF.R.S32.HI R7, RZ, 0x1f, R6 ;  /* 0x0000001fff077819 */ /* 0x000fe20000011406 */
[----:B------:R-:W-:Y:S01]  /*2280*/  ULDC.64 UR8, c[0x0][0x260] ;  /* 0x0000980000087ab9 */ /* 0x000fe20000000a00 */
[----:B------:R-:W-:-:S05]  /*2290*/  SHF.R.S32.HI R19, RZ, 0x4, R20 ;  /* 0x00000004ff137819 */ /* 0x000fca0000011414 */
[----:B------:R-:W1:Y:S01]  /*22a0*/  LDC.64 R12, c[0x0][0x280] ;  /* 0x0000a000ff0c7b82 */ /* 0x000e620000000a00 */
[C---:B0-----:R-:W-:Y:S02]  /*22b0*/  IMAD R2, R10.reuse, UR12, RZ ;  /* 0x0000000c0a027c24 */ /* 0x041fe4000f8e02ff */
[----:B------:R-:W-:-:S04]  /*22c0*/  IMAD.WIDE.U32 R4, R10, UR6, R6 ;  /* 0x000000060a047c25 */ /* 0x000fc8000f8e0006 */
[----:B------:R-:W-:Y:S02]  /*22d0*/  IMAD R11, R11, UR6, R2 ;  /* 0x000000060b0b7c24 */ /* 0x000fe4000f8e0202 */
[C---:B-1----:R-:W-:Y:S02]  /*22e0*/  IMAD R2, R12.reuse, UR13, RZ ;  /* 0x0000000d0c027c24 */ /* 0x042fe4000f8e02ff */
[----:B------:R-:W-:Y:S02]  /*22f0*/  IMAD.IADD R5, R5, 0x1, R11 ;  /* 0x0000000105057824 */ /* 0x000fe400078e020b */
[----:B------:R-:W-:Y:S01]  /*2300*/  IMAD R11, R13, UR7, R2 ;  /* 0x000000070d0b7c24 */ /* 0x000fe2000f8e0202 */
[----:B------:R-:W-:Y:S01]  /*2310*/  SHF.R.S32.HI R2, RZ, 0x1f, R19 ;  /* 0x0000001fff027819 */ /* 0x000fe20000011413 */
[----:B------:R-:W-:-:S04]  /*2320*/  IMAD.WIDE.U32 R4, R12, UR7, R4 ;  /* 0x000000070c047c25 */ /* 0x000fc8000f8e0004 */
[----:B------:R-:W-:Y:S01]  /*2330*/  IMAD R10, R0, -0x40, R3 ;  /* 0xffffffc0000a7824 */ /* 0x000fe200078e0203 */
[----:B------:R-:W-:-:S04]  /*2340*/  IADD3 R3, P1, R19, R4, RZ ;  /* 0x0000000413037210 */ /* 0x000fc80007f3e0ff */
[----:B------:R-:W-:Y:S01]  /*2350*/  IADD3.X R4, R2, R5, R11, P1, !PT ;  /* 0x0000000502047210 */ /* 0x000fe20000ffe40b */
[C---:B------:R-:W-:Y:S01]  /*2360*/  VIADD R11, R19.reuse, 0x10 ;  /* 0x00000010130b7836 */ /* 0x040fe20000000000 */
[CC--:B------:R-:W-:Y:S02]  /*2370*/  ISETP.GE.AND P4, PT, R19.reuse, R10.reuse, PT ;  /* 0x0000000a1300720c */ /* 0x0c0fe40003f86270 */
[C---:B------:R-:W-:Y:S01]  /*2380*/  IADD3 R5, R19.reuse, 0x30, RZ ;  /* 0x0000003013057810 */ /* 0x040fe20007ffe0ff */
[----:B------:R-:W-:Y:S01]  /*2390*/  VIADD R19, R19, 0x20 ;  /* 0x0000002013137836 */ /* 0x000fe20000000000 */
[----:B------:R-:W-:Y:S02]  /*23a0*/  LEA R2, P5, R3, UR8, 0x2 ;  /* 0x0000000803027c11 */ /* 0x000fe4000f8a10ff */
[-C--:B------:R-:W-:Y:S02]  /*23b0*/  ISETP.GE.AND P1, PT, R5, R10.reuse, PT ;  /* 0x0000000a0500720c */ /* 0x080fe40003f26270 */
[----:B------:R-:W-:-:S02]  /*23c0*/  ISETP.GE.AND P3, PT, R11, R10, PT ;  /* 0x0000000a0b00720c */ /* 0x000fc40003f66270 */
[----:B------:R-:W-:Y:S02]  /*23d0*/  ISETP.GE.AND P2, PT, R19, R10, PT ;  /* 0x0000000a1300720c */ /* 0x000fe40003f46270 */
[----:B------:R-:W-:Y:S02]  /*23e0*/  LEA.HI.X R3, R3, UR9, R4, 0x2, P5 ;  /* 0x0000000903037c11 */ /* 0x000fe4000a8f1404 */
[----:B------:R-:W-:Y:S02]  /*23f0*/  FSEL R5, R14, RZ, !P4 ;  /* 0x000000ff0e057208 */ /* 0x000fe40006000000 */
[----:B------:R-:W-:Y:S02]  /*2400*/  FSEL R11, R16, RZ, !P3 ;  /* 0x000000ff100b7208 */ /* 0x000fe40005800000 */
[----:B------:R-:W-:Y:S01]  /*2410*/  FSEL R13, R18, RZ, !P2 ;  /* 0x000000ff120d7208 */ /* 0x000fe20005000000 */
[----:B------:R0:W-:Y:S01]  /*2420*/  STG.E desc[UR4][R2.64], R5 ;  /* 0x0000000502007986 */ /* 0x0001e2000c101904 */
[----:B------:R-:W-:-:S03]  /*2430*/  FSEL R15, R15, RZ, !P1 ;  /* 0x000000ff0f0f7208 */ /* 0x000fc60004800000 */
[----:B------:R0:W-:Y:S04]  /*2440*/  STG.E desc[UR4][R2.64+0x40], R11 ;  /* 0x0000400b02007986 */ /* 0x0001e8000c101904 */
[----:B------:R0:W-:Y:S04]  /*2450*/  STG.E desc[UR4][R2.64+0x80], R13 ;  /* 0x0000800d02007986 */ /* 0x0001e8000c101904 */
[----:B------:R0:W-:Y:S02]  /*2460*/  STG.E desc[UR4][R2.64+0xc0], R15 ;  /* 0x0000c00f02007986 */ /* 0x0001e4000c101904 */
.L_x_862:
[----:B------:R-:W-:Y:S05]  /*2470*/  BSYNC B0 ;  /* 0x0000000000007941 */ /* 0x000fea0003800000 */
.L_x_861:
[----:B------:R-:W-:Y:S04]  /*2480*/  BSSY B0, `(.L_x_863) ;  /* 0x0000016000007945 */ /* 0x000fe80003800000 */
[----:B------:R-:W-:Y:S05]  /*2490*/  @P0 BRA `(.L_x_864) ;  /* 0x0000000000500947 */ /* 0x000fea0003800000 */
[----:B0-----:R-:W0:Y:S01]  /*24a0*/  LDC.64 R10, c[0x0][0x2a8] ;  /* 0x0000aa00ff0a7b82 */ /* 0x001e220000000a00 */
[----:B------:R-:W-:Y:S01]  /*24b0*/  SHF.R.S32.HI R3, RZ, 0x1f, R21 ;  /* 0x0000001fff037819 */ /* 0x000fe20000011415 */
[----:B------:R-:W-:Y:S01]  /*24c0*/  ULDC.64 UR8, c[0x0][0x2a0] ;  /* 0x0000a80000087ab9 */ /* 0x000fe20000000a00 */
[----:B------:R-:W-:-:S04]  /*24d0*/  IADD3 R2, P0, R6, R21, RZ ;  /* 0x0000001506027210 */ /* 0x000fc80007f1e0ff */
[----:B------:R-:W-:Y:S01]  /*24e0*/  LEA.HI.X.SX32 R3, R6, R3, 0x1, P0 ;  /* 0x0000000306037211 */ /* 0x000fe200000f0eff */
[----:B------:R-:W1:Y:S01]  /*24f0*/  LDC.64 R12, c[0x0][0x2b0] ;  /* 0x0000ac00ff0c7b82 */ /* 0x000e620000000a00 */
[C---:B------:R-:W-:Y:S01]  /*2500*/  FMUL.FTZ R6, R96.reuse, 1.4426950216293334961 ;  /* 0x3fb8aa3b60067820 */ /* 0x040fe20000410000 */
[----:B------:R-:W-:Y:S01]  /*2510*/  FSETP.NEU.FTZ.AND P0, PT, R96, -INF , PT ;  /* 0xff8000006000780b */ /* 0x000fe20003f1d000 */
[C---:B0-----:R-:W-:Y:S02]  /*2520*/  IMAD R4, R10.reuse, UR12, RZ ;  /* 0x0000000c0a047c24 */ /* 0x041fe4000f8e02ff */
[----:B------:R-:W-:-:S04]  /*2530*/  IMAD.WIDE.U32 R2, R10, UR6, R2 ;  /* 0x000000060a027c25 */ /* 0x000fc8000f8e0002 */
[----:B------:R-:W-:Y:S02]  /*2540*/  IMAD R5, R11, UR6, R4 ;  /* 0x000000060b057c24 */ /* 0x000fe4000f8e0204 */
[----:B-1----:R-:W-:-:S03]  /*2550*/  IMAD R4, R12, UR13, RZ ;  /* 0x0000000d0c047c24 */ /* 0x002fc6000f8e02ff */
[----:B------:R-:W-:Y:S01]  /*2560*/  IADD3 R3, R3, R5, RZ ;  /* 0x0000000503037210 */ /* 0x000fe20007ffe0ff */
[----:B------:R-:W-:Y:S02]  /*2570*/  IMAD R5, R13, UR7, R4 ;  /* 0x000000070d057c24 */ /* 0x000fe4000f8e0204 */
[----:B------:R-:W-:-:S04]  /*2580*/  IMAD.WIDE.U32 R2, R12, UR7, R2 ;  /* 0x000000070c027c25 */ /* 0x000fc8000f8e0002 */
[----:B------:R-:W-:Y:S01]  /*2590*/  IMAD.IADD R3, R3, 0x1, R5 ;  /* 0x0000000103037824 */ /* 0x000fe200078e0205 */
[----:B------:R-:W-:-:S04]  /*25a0*/  LEA R4, P1, R2, UR8, 0x2 ;  /* 0x0000000802047c11 */ /* 0x000fc8000f8210ff */
[----:B------:R-:W-:Y:S02]  /*25b0*/  LEA.HI.X R5, R2, UR9, R3, 0x2, P1 ;  /* 0x0000000902057c11 */ /* 0x000fe400088f1403 */
[----:B------:R-:W-:-:S05]  /*25c0*/  FSEL R3, R6, RZ, P0 ;  /* 0x000000ff06037208 */ /* 0x000fca0000000000 */
[----:B------:R1:W-:Y:S02]  /*25d0*/  STG.E desc[UR4][R4.64], R3 ;  /* 0x0000000304007986 */ /* 0x0003e4000c101904 */
.L_x_864:
[----:B------:R-:W-:Y:S05]  /*25e0*/  BSYNC B0 ;  /* 0x0000000000007941 */ /* 0x000fea0003800000 */
.L_x_863:
[----:B------:R-:W-:Y:S01]  /*25f0*/  ULDC.64 UR10, c[0x0][0x2e8] ;  /* 0x0000ba00000a7ab9 */ /* 0x000fe20000000a00 */
[----:B------:R-:W-:Y:S01]  /*2600*/  ULDC.64 UR8, c[0x0][0x2b8] ;  /* 0x0000ae0000087ab9 */ /* 0x000fe20000000a00 */
[----:B------:R-:W-:Y:S02]  /*2610*/  ISETP.NE.U32.AND P0, PT, RZ, UR10, PT ;  /* 0x0000000aff007c0c */ /* 0x000fe4000bf05070 */
[C---:B0-----:R-:W-:Y:S02]  /*2620*/  LEA R2, P1, R8.reuse, UR8, 0x2 ;  /* 0x0000000808027c11 */ /* 0x041fe4000f8210ff */
[----:B------:R-:W-:Y:S02]  /*2630*/  ISETP.NE.AND.EX P0, PT, RZ, UR11, PT, P0 ;  /* 0x0000000bff007c0c */ /* 0x000fe4000bf05300 */
[----:B-1----:R-:W-:Y:S02]  /*2640*/  LEA.HI.X R3, R8, UR9, R17, 0x2, P1 ;  /* 0x0000000908037c11 */ /* 0x002fe400088f1411 */
[----:B------:R-:W-:-:S03]  /*2650*/  ISETP.NE.OR P0, PT, R21, RZ, !P0 ;  /* 0x000000ff1500720c */ /* 0x000fc60004705670 */
[----:B------:R0:W-:Y:S04]  /*2660*/  STG.E.128 desc[UR4][R2.64], RZ ;  /* 0x000000ff02007986 */ /* 0x0001e8000c101d04 */
        /* <DEDUP_REMOVED lines=14> */
[----:B------:R0:W-:Y:S01]  /*2750*/  STG.E.128 desc[UR4][R2.64+0xf000], RZ ;  /* 0x00f000ff02007986 */ /* 0x0001e2000c101d04 */
[----:B------:R-:W-:Y:S05]  /*2760*/  @P0 EXIT ;  /* 0x000000000000094d */ /* 0x000fea0003800000 */
[----:B------:R-:W1:Y:S08]  /*2770*/  LDC R5, c[0x0][0x2e0] ;  /* 0x0000b800ff057b82 */ /* 0x000e700000000800 */
[----:B------:R-:W2:Y:S08]  /*2780*/  LDC R7, c[0x0][0x220] ;  /* 0x00008800ff077b82 */ /* 0x000eb00000000800 */
[----:B0-----:R-:W0:Y:S01]  /*2790*/  LDC.64 R2, c[0x0][0x2e8] ;  /* 0x0000ba00ff027b82 */ /* 0x001e220000000a00 */
[----:B-1----:R-:W-:-:S04]  /*27a0*/  IMAD R0, R0, R5, UR7 ;  /* 0x0000000700007e24 */ /* 0x002fc8000f8e0205 */
[----:B--2---:R-:W-:-:S04]  /*27b0*/  IMAD R5, R0, R7, UR6 ;  /* 0x0000000600057e24 */ /* 0x004fc8000f8e0207 */
[----:B0-----:R-:W-:-:S05]  /*27c0*/  IMAD.WIDE R2, R5, 0x4, R2 ;  /* 0x0000000405027825 */ /* 0x001fca00078e0202 */
[----:B------:R-:W-:Y:S01]  /*27d0*/  STG.E desc[UR4][R2.64], RZ ;  /* 0x000000ff02007986 */ /* 0x000fe2000c101904 */
[----:B------:R-:W-:Y:S05]  /*27e0*/  EXIT ;  /* 0x000000000000794d */ /* 0x000fea0003800000 */
.L_x_865:
        /* <DEDUP_REMOVED lines=9> */
.L_x_1155:


//--------------------- .text._ZN7cutlass13device_kernelIN5flash11enable_sm90INS1_16FlashAttnBwdSm90INS1_25CollectiveMainloopBwdSm90ILi2ELi1ELi1EN4cute5tupleIJNS5_1CILi1EEES8_S8_EEENS6_IJNS7_ILi64EEENS7_ILi80EEENS7_ILi256EEEEEENS_10bfloat16_tEfNS_4arch4Sm90ELb1ELb0ELb0ELb1ELb0ELb0ELb1ELb1ELi2ELi1ELi1ELi1ELb0EEENS1_21CollectiveEpilogueBwdISD_SE_SG_Li256ELb1ELb1ELi2EEENS1_25SingleTileBwdLPTSchedulerILb1ELi80ELb0EEEEEEEEEvNT_6ParamsE --------------------------
	.section	.text._ZN7cutlass13device_kernelIN5flash11enable_sm90INS1_16FlashAttnBwdSm90INS1_25CollectiveMainloopBwdSm90ILi2ELi1ELi1EN4cute5tupleIJNS5_1CILi1EEES8_S8_EEENS6_IJNS7_ILi64EEENS7_ILi80EEENS7_ILi256EEEEEENS_10bfloat16_tEfNS_4arch4Sm90ELb1ELb0ELb0ELb1ELb0ELb0ELb1ELb1ELi2ELi1ELi1ELi1ELb0EEENS1_21CollectiveEpilogueBwdISD_SE_SG_Li256ELb1ELb1ELi2EEENS1_25SingleTileBwdLPTSchedulerILb1ELi80ELb0EEEEEEEEEvNT_6ParamsE,"ax",@progbits
	.align	128
.text._ZN7cutlass13device_kernelIN5flash11enable_sm90INS1_16FlashAttnBwdSm90INS1_25CollectiveMainloopBwdSm90ILi2ELi1ELi1EN4cute5tupleIJNS5_1CILi1EEES8_S8_EEENS6_IJNS7_ILi64EEENS7_ILi80EEENS7_ILi256EEEEEENS_10bfloat16_tEfNS_4arch4Sm90ELb1ELb0ELb0ELb1ELb0ELb0ELb1ELb1ELi2ELi1ELi1ELi1ELb0EEENS1_21CollectiveEpilogueBwdISD_SE_SG_Li256ELb1ELb1ELi2EEENS1_25SingleTileBwdLPTSchedulerILb1ELi80ELb0EEEEEEEEEvNT_6ParamsE:
        .type           _ZN7cutlass13device_kernelIN5flash11enable_sm90INS1_16FlashAttnBwdSm90INS1_25CollectiveMainloopBwdSm90ILi2ELi1ELi1EN4cute5tupleIJNS5_1CILi1EEES8_S8_EEENS6_IJNS7_ILi64EEENS7_ILi80EEENS7_ILi256EEEEEENS_10bfloat16_tEfNS_4arch4Sm90ELb1ELb0ELb0ELb1ELb0ELb0ELb1ELb1ELi2ELi1ELi1ELi1ELb0EEENS1_21CollectiveEpilogueBwdISD_SE_SG_Li256ELb1ELb1ELi2EEENS1_25SingleTileBwdLPTSchedulerILb1ELi80ELb0EEEEEEEEEvNT_6ParamsE,@function
        .size           _ZN7cutlass13device_kernelIN5flash11enable_sm90INS1_16FlashAttnBwdSm90INS1_25CollectiveMainloopBwdSm90ILi2ELi1ELi1EN4cute5tupleIJNS5_1CILi1EEES8_S8_EEENS6_IJNS7_ILi64EEENS7_ILi80EEENS7_ILi256EEEEEENS_10bfloat16_tEfNS_4arch4Sm90ELb1ELb0ELb0ELb1ELb0ELb0ELb1ELb1ELi2ELi1ELi1ELi1ELb0EEENS1_21CollectiveEpilogueBwdISD_SE_SG_Li256ELb1ELb1ELi2EEENS1_25SingleTileBwdLPTSchedulerILb1ELi80ELb0EEEEEEEEEvNT_6ParamsE,(.L_x_1156 - _ZN7cutlass13device_kernelIN5flash11enable_sm90INS1_16FlashAttnBwdSm90INS1_25CollectiveMainloopBwdSm90ILi2ELi1ELi1EN4cute5tupleIJNS5_1CILi1EEES8_S8_EEENS6_IJNS7_ILi64EEENS7_ILi80EEENS7_ILi256EEEEEENS_10bfloat16_tEfNS_4arch4Sm90ELb1ELb0ELb0ELb1ELb0ELb0ELb1ELb1ELi2ELi1ELi1ELi1ELb0EEENS1_21CollectiveEpilogueBwdISD_SE_SG_Li256ELb1ELb1ELi2EEENS1_25SingleTileBwdLPTSchedulerILb1ELi80ELb0EEEEEEEEEvNT_6ParamsE)
        .other          _ZN7cutlass13device_kernelIN5flash11enable_sm90INS1_16FlashAttnBwdSm90INS1_25CollectiveMainloopBwdSm90ILi2ELi1ELi1EN4cute5tupleIJNS5_1CILi1EEES8_S8_EEENS6_IJNS7_ILi64EEENS7_ILi80EEENS7_ILi256EEEEEENS_10bfloat16_tEfNS_4arch4Sm90ELb1ELb0ELb0ELb1ELb0ELb0ELb1ELb1ELi2ELi1ELi1ELi1ELb0EEENS1_21CollectiveEpilogueBwdISD_SE_SG_Li256ELb1ELb1ELi2EEENS1_25SingleTileBwdLPTSchedulerILb1ELi80ELb0EEEEEEEEEvNT_6ParamsE,@"STO_CUDA_ENTRY STV_DEFAULT"
_ZN7cutlass13device_kernelIN5flash11enable_sm90INS1_16FlashAttnBwdSm90INS1_25CollectiveMainloopBwdSm90ILi2ELi1ELi1EN4cute5tupleIJNS5_1CILi1EEES8_S8_EEENS6_IJNS7_ILi64EEENS7_ILi80EEENS7_ILi256EEEEEENS_10bfloat16_tEfNS_4arch4Sm90ELb1ELb0ELb0ELb1ELb0ELb0ELb1ELb1ELi2ELi1ELi1ELi1ELb0EEENS1_21CollectiveEpilogueBwdISD_SE_SG_Li256ELb1ELb1ELi2EEENS1_25SingleTileBwdLPTSchedulerILb1ELi80ELb0EEEEEEEEEvNT_6ParamsE:
        /* <DEDUP_REMOVED lines=24> */
.L_x_867:
[----:B------:R-:W-:Y:S05]  /*0180*/  BSYNC B0 ;  /* 0x0000000000007941 */ /* 0x000fea0003800000 */
.L_x_866:
        /* <DEDUP_REMOVED lines=19> */
[----:B------:R0:W-:Y:S01]  /*02c0*/  STL [R1+0x8], R2 ;  /* 0x0000080201007387 */ /* 0x0001e20000100800 */
        /* <DEDUP_REMOVED lines=19> */
.L_x_868:
        /* <DEDUP_REMOVED lines=20> */
.L_x_869:
[----:B------:R-:W-:Y:S01]  /*0540*/  PLOP3.LUT P0, PT, PT, PT, UP0, 0x80, 0x0 ;  /* 0x000000000000781c */ /* 0x000fe20003f0f008 */
[----:B------:R-:W-:Y:S01]  /*0550*/  NOP ;  /* 0x0000000000007918 */ /* 0x000fe20000000000 */
[----:B------:R-:W-:Y:S01]  /*0560*/  BSSY B0, `(.L_x_870) ;  /* 0x0000efd000007945 */ /* 0x000fe20003800000 */
[----:B------:R-:W-:Y:S01]  /*0570*/  LOP3.LUT R11, R21, 0x7f, RZ, 0xc0, !PT ;  /* 0x0000007f150b7812 */ /* 0x000fe200078ec0ff */
[----:B01234-:R-:W-:Y:S09]  /*0580*/  BAR.SYNC.DEFER_BLOCKING 0x0 ;  /* 0x0000000000007b1d */ /* 0x01fff20000010000 */
[----:B------:R-:W-:Y:S05]  /*0590*/  @!P0 BRA `(.L_x_871) ;  /* 0x000000c8009c8947 */ /* 0x000fea0003800000 */
.L_x_872:
[----:B------:R-:W-:-:S08]  /*05a0*/  NOP ;  /* 0x0000000000007918 */ /* 0x000fd00000000000 */
[----:B------:R-:W0:Y:S02]  /*05b0*/  USETMAXREG.TRY_ALLOC.CTAPOOL UP0, 0xf0 ;  /* 0x000000f0000079c8 */ /* 0x000e240008000600 */
[----:B0-----:R-:W-:-:S13]  /*05c0*/  PLOP3.LUT P0, PT, PT, PT, UP0, 0x80, 0x0 ;  /* 0x000000000000781c */ /* 0x001fda0003f0f008 */
[----:B------:R-:W-:Y:S05]  /*05d0*/  @!P0 BRA `(.L_x_872) ;  /* 0xfffffffc00f08947 */ /* 0x000fea000383ffff */
[----:B------:R-:W0:Y:S01]  /*05e0*/  S2UR UR7, SR_CTAID.X ;  /* 0x00000000000779c3 */ /* 0x000e220000002500 */
[----:B------:R-:W-:Y:S02]  /*05f0*/  ULDC UR8, c[0x0][0x8d0] ;  /* 0x0002340000087ab9 */ /* 0x000fe40000000800 */
[----:B------:R-:W-:-:S05]  /*0600*/  UISETP.NE.AND UP0, UPT, UR8, 0x1, UPT ;  /* 0x000000010800788c */ /* 0x000fca000bf05270 */
[----:B------:R-:W1:Y:S06]  /*0610*/  LDC R0, c[0x0][0x8e8] ;  /* 0x00023a00ff007b82 */ /* 0x000e6c0000000800 */
[----:B------:R-:W-:Y:S01]  /*0620*/  @UP0 ULDC UR4, c[0x0][0x8d4] ;  /* 0x0002350000040ab9 */ /* 0x000fe20000000800 */
[----:B------:R-:W-:Y:S01]  /*0630*/  @UP0 ULDC UR9, c[0x0][0x8d8] ;  /* 0x0002360000090ab9 */ /* 0x000fe20000000800 */
[----:B0-----:R-:W-:Y:S02]  /*0640*/  UIMAD.WIDE.U32 UR4, UR7, UR4, URZ ;  /* 0x00000004070472a5 */ /* 0x001fe4000f8e003f */
[----:B------:R-:W-:-:S02]  /*0650*/  UMOV UR6, UR7 ;  /* 0x0000000700067c82 */ /* 0x000fc40008000000 */
[----:B------:R-:W-:-:S04]  /*0660*/  @UP0 USHF.R.U32.HI UR6, URZ, UR9, UR5 ;  /* 0x000000093f060299 */ /* 0x000fc80008011605 */
[----:B------:R-:W-:Y:S02]  /*0670*/  UIADD3 UR4, -UR6, URZ, URZ ;  /* 0x0000003f06047290 */ /* 0x000fe4000fffe13f */
[----:B-1----:R-:W-:Y:S02]  /*0680*/  ISETP.LE.AND P0, PT, R0, UR6, PT ;  /* 0x0000000600007c0c */ /* 0x002fe4000bf03270 */
        /* <DEDUP_REMOVED lines=9> */
[----:B------:R-:W-:-:S04]  /*0720*/  IMAD.U32 R2, RZ, RZ, UR11 ;  /* 0x0000000bff027e24 */ /* 0x000fc8000f8e00ff */
[----:B------:R-:W-:Y:S01]  /*0730*/  IMAD.U32 R0, RZ, RZ, UR4 ;  /* 0x00000004ff007e24 */ /* 0x000fe2000f8e00ff */
[----:B------:R0:W-:Y:S01]  /*0740*/  STL [R1], R2 ;  /* 0x0000000201007387 */ /* 0x0001e20000100800 */
[----:B------:R-:W-:Y:S05]  /*0750*/  BRA `(.L_x_874) ;  /* 0x0000000000287947 */ /* 0x000fea0003800000 */
.L_x_873:
        /* <DEDUP_REMOVED lines=9> */
[----:B------:R1:W-:Y:S06]  /*07f0*/  STL [R1], R2 ;  /* 0x0000000201007387 */ /* 0x0003ec0000100800 */
.L_x_874:
[----:B------:R-:W2:Y:S01]  /*0800*/  LDC R237, c[0x0][0x8b8] ;  /* 0x00022e00ffed7b82 */ /* 0x000ea20000000800 */
[----:B------:R-:W-:Y:S01]  /*0810*/  IADD3 R0, -R0, UR10, RZ ;  /* 0x0000000a00007c10 */ /* 0x000fe2000fffe1ff */
[----:B------:R-:W-:Y:S02]  /*0820*/  ULDC.64 UR4, c[0x0][0x8f8] ;  /* 0x00023e0000047ab9 */ /* 0x000fe40000000a00 */
[----:B------:R-:W-:-:S04]  /*0830*/  ISETP.NE.U32.AND P0, PT, RZ, UR4, PT ;  /* 0x00000004ff007c0c */ /* 0x000fc8000bf05070 */
[----:B------:R-:W3:Y:S01]  /*0840*/  LDC R5, c[0x0][0x8c4] ;  /* 0x00023100ff057b82 */ /* 0x000ee20000000800 */
[----:B------:R-:W-:Y:S02]  /*0850*/  ISETP.NE.AND.EX P0, PT, RZ, UR5, PT, P0 ;  /* 0x00000005ff007c0c */ /* 0x000fe4000bf05300 */
[----:B--2---:R-:W-:Y:S01]  /*0860*/  ISETP.NE.AND P1, PT, R237, 0x1, PT ;  /* 0x00000001ed00780c */ /* 0x004fe20003f25270 */
[----:B---3--:R-:W-:-:S04]  /*0870*/  IMAD R5, R5, UR6, R0 ;  /* 0x0000000605057c24 */ /* 0x008fc8000f8e0200 */
[----:B------:R-:W-:-:S08]  /*0880*/  IMAD.MOV.U32 R231, RZ, RZ, R5 ;  /* 0x000000ffffe77224 */ /* 0x000fd000078e0005 */
[----:B01----:R-:W0:Y:S08]  /*0890*/  @P1 LDC R2, c[0x0][0x8bc] ;  /* 0x00022f00ff021b82 */ /* 0x003e300000000800 */
[----:B------:R-:W1:Y:S01]  /*08a0*/  @P1 LDC R3, c[0x0][0x8c0] ;  /* 0x00023000ff031b82 */ /* 0x000e620000000800 */
[----:B0-----:R-:W-:-:S05]  /*08b0*/  @P1 IMAD.HI.U32 R0, R5, R2, RZ ;  /* 0x0000000205001227 */ /* 0x001fca00078e00ff */
[----:B-1----:R-:W-:-:S05]  /*08c0*/  @P1 SHF.R.U32.HI R231, RZ, R3, R0 ;  /* 0x00000003ffe71219 */ /* 0x002fca0000011600 */
[----:B------:R-:W-:-:S04]  /*08d0*/  IMAD.MOV R0, RZ, RZ, -R231 ;  /* 0x000000ffff007224 */ /* 0x000fc800078e0ae7 */
[----:B------:R-:W-:Y:S01]  /*08e0*/  IMAD R237, R237, R0, R5 ;  /* 0x00000000eded7224 */ /* 0x000fe200078e0205 */
[----:B------:R-:W-:Y:S06]  /*08f0*/  @!P0 BRA `(.L_x_875) ;  /* 0x0000000000148947 */ /* 0x000fec0003800000 */
[----:B------:R-:W0:Y:S01]  /*0900*/  LDC.64 R2, c[0x0][0x8f8] ;  /* 0x00023e00ff027b82 */ /* 0x000e220000000a00 */
[----:B------:R-:W-:Y:S01]  /*0910*/  ULDC.64 UR4, c[0x0][0x208] ;  /* 0x0000820000047ab9 */ /* 0x000fe20000000a00 */
[----:B0-----:R-:W-:-:S05]  /*0920*/  IMAD.WIDE R2, R231, 0x4, R2 ;  /* 0x00000004e7027825 */ /* 0x001fca00078e0202 */
[----:B------:R1:W5:Y:S01]  /*0930*/  LDG.E R0, desc[UR4][R2.64] ;  /* 0x0000000402007981 */ /* 0x000362000c1e1900 */
[----:B------:R-:W-:Y:S05]  /*0940*/  BRA `(.L_x_876) ;  /* 0x0000000000307947 */ /* 0x000fea0003800000 */
.L_x_875:
        /* <DEDUP_REMOVED lines=11> */
.L_x_877:
[----:B------:R-:W0:Y:S02]  /*0a00*/  LDC R0, c[0x0][0x8ec] ;  /* 0x00023b00ff007b82 */ /* 0x000e240000000800 */
.L_x_876:
[----:B------:R-:W2:Y:S01]  /*0a10*/  LDL R8, [R1] ;  /* 0x0000000001087983 */ /* 0x000ea20000100800 */
[----:B0----5:R-:W-:-:S04]  /*0a20*/  VIADD R0, R0, 0x4f ;  /* 0x0000004f00007836 */ /* 0x021fc80000000000 */
[----:B------:R-:W-:-:S05]  /*0a30*/  IMAD.HI R0, R0, 0x66666667, RZ ;  /* 0x6666666700007827 */ /* 0x000fca00078e02ff */
[----:B-1----:R-:W-:-:S04]  /*0a40*/  SHF.R.U32.HI R3, RZ, 0x1f, R0 ;  /* 0x0000001fff037819 */ /* 0x002fc80000011600 */
[----:B------:R-:W-:Y:S02]  /*0a50*/  LEA.HI.SX32 R3, R0, R3, 0x1b ;  /* 0x0000000300037211 */ /* 0x000fe400078fdaff */
[----:B--2---:R-:W-:-:S13]  /*0a60*/  R2UR UR4, R8 ;  /* 0x00000000080472ca */ /* 0x004fda00000e0000 */
[----:B------:R-:W-:-:S04]  /*0a70*/  ISETP.LE.AND P0, PT, R3, UR4, PT ;  /* 0x0000000403007c0c */ /* 0x000fc8000bf03270 */
        /* <DEDUP_REMOVED lines=12> */
[----:B------:R-:W0:Y:S06]  /*0b40*/  @P0 LDC.64 R4, c[0x0][0x780] ;  /* 0x0001e000ff040b82 */ /* 0x000e2c0000000a00 */
[----:B------:R-:W2:Y:S01]  /*0b50*/  @P1 LDG.E R0, desc[UR4][R6.64] ;  /* 0x0000000406001981 */ /* 0x000ea2000c1e1900 */
[----:B0-----:R-:W-:-:S06]  /*0b60*/  @P0 IMAD.WIDE R2, R231, 0x4, R4 ;  /* 0x00000004e7020825 */ /* 0x001fcc00078e0204 */
[----:B------:R-:W3:Y:S01]  /*0b70*/  @P0 LDG.E R2, desc[UR4][R2.64] ;  /* 0x0000000402020981 */ /* 0x000ee2000c1e1900 */
[----:B------:R-:W-:Y:S02]  /*0b80*/  ULDC.64 UR4, c[0x0][0x788] ;  /* 0x0001e20000047ab9 */ /* 0x000fe40000000a00 */
[----:B------:R-:W-:Y:S01]  /*0b90*/  ISETP.NE.U32.AND P2, PT, RZ, UR4, PT ;  /* 0x00000004ff007c0c */ /* 0x000fe2000bf45070 */
[----:B------:R-:W-:-:S03]  /*0ba0*/  ULDC UR4, c[0x0][0x280] ;  /* 0x0000a00000047ab9 */ /* 0x000fc60000000800 */
[----:B------:R-:W-:Y:S01]  /*0bb0*/  ISETP.NE.AND.EX P2, PT, RZ, UR5, PT, P2 ;  /* 0x00000005ff007c0c */ /* 0x000fe2000bf45320 */
[----:B--2---:R-:W-:-:S05]  /*0bc0*/  @P1 IMAD R0, R231, 0x40, R0 ;  /* 0x00000040e7001824 */ /* 0x004fca00078e0200 */
[----:B------:R-:W-:-:S04]  /*0bd0*/  @P1 SHF.R.S32.HI R5, RZ, 0x1f, R0 ;  /* 0x0000001fff051819 */ /* 0x000fc80000011400 */
[----:B------:R-:W-:Y:S01]  /*0be0*/  @P1 LEA.HI R5, R5, R0, RZ, 0x6 ;  /* 0x0000000005051211 */ /* 0x000fe200078f30ff */
[----:B------:R-:W-:-:S04]  /*0bf0*/  IMAD.MOV.U32 R0, RZ, RZ, RZ ;  /* 0x000000ffff007224 */ /* 0x000fc800078e00ff */
[----:B------:R-:W-:Y:S01]  /*0c00*/  @P1 IMAD.SHL.U32 R5, R5, 0x100, RZ ;  /* 0x0000010005051824 */ /* 0x000fe200078e00ff */
[----:B---3--:R-:W-:Y:S01]  /*0c10*/  @P0 R2UR UR4, R2 ;  /* 0x00000000020402ca */ /* 0x008fe200000e0000 */
[----:B------:R-:W-:-:S14]  /*0c20*/  @P0 BRA `(.L_x_879) ;  /* 0x00000000001c0947 */ /* 0x000fdc0003800000 */
[----:B------:R-:W-:Y:S05]  /*0c30*/  @!P1 BRA `(.L_x_879) ;  /* 0x0000000000189947 */ /* 0x000fea0003800000 */
[----:B------:R-:W-:Y:S02]  /*0c40*/  ULDC.64 UR4, c[0x0][0x208] ;  /* 0x0000820000047ab9 */ /* 0x000fe40000000a00 */
[----:B------:R-:W2:Y:S04]  /*0c50*/  LDG.E R3, desc[UR4][R6.64] ;  /* 0x0000000406037981 */ /* 0x000ea8000c1e1900 */
[----:B------:R-:W3:Y:S01]  /*0c60*/  LDG.E R2, desc[UR4][R6.64+0x4] ;  /* 0x0000040406027981 */ /* 0x000ee2000c1e1900 */
[----:B--2---:R-:W-:Y:S02]  /*0c70*/  R2UR UR5, R3 ;  /* 0x00000000030572ca */ /* 0x004fe400000e0000 */
[----:B---3--:R-:W-:-:S13]  /*0c80*/  R2UR UR4, R2 ;  /* 0x00000000020472ca */ /* 0x008fda00000e0000 */
[----:B------:R-:W-:-:S12]  /*0c90*/  UIADD3 UR4, -UR5, UR4, URZ ;  /* 0x0000000405047290 */ /* 0x000fd8000fffe13f */
.L_x_879:
[----:B------:R-:W-:Y:S01]  /*0ca0*/  SHF.R.S32.HI R2, RZ, 0x1f, R237 ;  /* 0x0000001fff027819 */ /* 0x000fe200000114ed */
[----:B------:R-:W-:Y:S01]  /*0cb0*/  ULDC UR5, c[0x0][0x290] ;  /* 0x0000a40000057ab9 */ /* 0x000fe20000000800 */
[----:B------:R-:W-:-:S03]  /*0cc0*/  @P1 LOP3.LUT R0, R5, 0xffffc000, RZ, 0xc0, !PT ;  /* 0xffffc00005001812 */ /* 0x000fc600078ec0ff */
[----:B------:R0:W-:Y:S01]  /*0cd0*/  STL [R1+0x4], R2 ;  /* 0x0000040201007387 */ /* 0x0001e20000100800 */
[----:B------:R-:W-:Y:S05]  /*0ce0*/  @!P2 BRA `(.L_x_880) ;  /* 0x000000000018a947 */ /* 0x000fea0003800000 */
[----:B0-----:R-:W0:Y:S01]  /*0cf0*/  LDC.64 R2, c[0x0][0x788] ;  /* 0x0001e200ff027b82 */ /* 0x001e220000000a00 */
[----:B------:R-:W-:Y:S01]  /*0d00*/  ULDC.64 UR6, c[0x0][0x208] ;  /* 0x0000820000067ab9 */ /* 0x000fe20000000a00 */
[----:B0-----:R-:W-:-:S06]  /*0d10*/  IMAD.WIDE R2, R231, 0x4, R2 ;  /* 0x00000004e7027825 */ /* 0x001fcc00078e0202 */
[----:B------:R-:W2:Y:S02]  /*0d20*/  LDG.E R2, desc[UR6][R2.64] ;  /* 0x0000000602027981 */ /* 0x000ea4000c1e1900 */
[----:B--2---:R-:W-:Y:S01]  /*0d30*/  R2UR UR5, R2 ;  /* 0x00000000020572ca */ /* 0x004fe200000e0000 */
[----:B------:R-:W-:-:S14]  /*0d40*/  BRA `(.L_x_881) ;  /* 0x0000000000307947 */ /* 0x000fdc0003800000 */
.L_x_880:
[----:B------:R-:W-:Y:S02]  /*0d50*/  ULDC.64 UR6, c[0x0][0x778] ;  /* 0x0001de0000067ab9 */ /* 0x000fe40000000a00 */
[----:B------:R-:W-:-:S04]  /*0d60*/  ISETP.NE.U32.AND P0, PT, RZ, UR6, PT ;  /* 0x00000006ff007c0c */ /* 0x000fc8000bf05070 */
[----:B------:R-:W-:-:S13]  /*0d70*/  ISETP.NE.AND.EX P0, PT, RZ, UR7, PT, P0 ;  /* 0x00000007ff007c0c */ /* 0x000fda000bf05300 */
[----:B------:R-:W-:Y:S05]  /*0d80*/  @!P0 BRA `(.L_x_881) ;  /* 0x0000000000208947 */ /* 0x000fea0003800000 */
[----:B0-----:R-:W0:Y:S01]  /*0d90*/  LDC.64 R2, c[0x0][0x778] ;  /* 0x0001de00ff027b82 */ /* 0x001e220000000a00 */
[----:B------:R-:W-:Y:S01]  /*0da0*/  ULDC.64 UR6, c[0x0][0x208] ;  /* 0x0000820000067ab9 */ /* 0x000fe20000000a00 */
[----:B0-----:R-:W-:-:S05]  /*0db0*/  IMAD.WIDE R2, R231, 0x4, R2 ;  /* 0x00000004e7027825 */ /* 0x001fca00078e0202 */
[----:B------:R-:W2:Y:S04]  /*0dc0*/  LDG.E R5, desc[UR6][R2.64] ;  /* 0x0000000602057981 */ /* 0x000ea8000c1e1900 */
[----:B------:R-:W3:Y:S01]  /*0dd0*/  LDG.E R4, desc[UR6][R2.64+0x4] ;  /* 0x0000040602047981 */ /* 0x000ee2000c1e1900 */
[----:B--2---:R-:W-:Y:S02]  /*0de0*/  R2UR UR5, R5 ;  /* 0x00000000050572ca */ /* 0x004fe400000e0000 */
[----:B---3--:R-:W-:-:S13]  /*0df0*/  R2UR UR6, R4 ;  /* 0x00000000040672ca */ /* 0x008fda00000e0000 */
[----:B------:R-:W-:-:S12]  /*0e00*/  UIADD3 UR5, -UR5, UR6, URZ ;  /* 0x0000000605057290 */ /* 0x000fd8000fffe13f */
.L_x_881:
[----:B------:R-:W-:Y:S01]  /*0e10*/  R2UR UR9, R8 ;  /* 0x00000000080972ca */ /* 0x000fe200000e0000 */
[----:B------:R-:W-:Y:S01]  /*0e20*/  UIADD3 UR7, -UR5, UR4, URZ ;  /* 0x0000000405077290 */ /* 0x000fe2000fffe13f */
[----:B------:R-:W-:Y:S01]  /*0e30*/  PLOP3.LUT P0, PT, PT, PT, PT, 0x80, 0x0 ;  /* 0x000000000000781c */ /* 0x000fe20003f0f070 */
[----:B------:R-:W-:Y:S01]  /*0e40*/  ULDC UR8, c[0x0][0x74c] ;  /* 0x0001d30000087ab9 */ /* 0x000fe20000000800 */
[----:B------:R-:W-:Y:S01]  /*0e50*/  UIADD3 UR6, UR4, 0x3f, URZ ;  /* 0x0000003f04067890 */ /* 0x000fe2000fffe03f */
        /* <DEDUP_REMOVED lines=8> */
[----:B------:R-:W-:Y:S01]  /*0ee0*/  UIMAD UR7, UR9, 0x50, UR7 ;  /* 0x00000050090778a4 */ /* 0x000fe2000f8e0207 */
[----:B------:R-:W-:Y:S02]  /*0ef0*/  CS2R R126, SRZ ;  /* 0x00000000007e7805 */ /* 0x000fe4000001ff00 */
[----:B------:R-:W-:-:S02]  /*0f00*/  CS2R R124, SRZ ;  /* 0x00000000007c7805 */ /* 0x000fc4000001ff00 */
[----:B------:R-:W-:Y:S01]  /*0f10*/  CS2R R122, SRZ ;  /* 0x00000000007a7805 */ /* 0x000fe2000001ff00 */
[----:B------:R-:W-:Y:S01]  /*0f20*/  UIADD3 UR7, UR7, -UR8, URZ ;  /* 0x8000000807077290 */ /* 0x000fe2000fffe03f */
[----:B------:R-:W-:Y:S02]  /*0f30*/  CS2R R120, SRZ ;  /* 0x0000000000787805 */ /* 0x000fe4000001ff00 */
[----:B------:R-:W-:Y:S02]  /*0f40*/  CS2R R86, SRZ ;  /* 0x0000000000567805 */ /* 0x000fe4000001ff00 */
[----:B------:R-:W-:Y:S01]  /*0f50*/  CS2R R84, SRZ ;  /* 0x0000000000547805 */ /* 0x000fe2000001ff00 */
[----:B------:R-:W-:Y:S01]  /*0f60*/  USHF.R.S32.HI UR8, URZ, 0x1f, UR7 ;  /* 0x0000001f3f087899 */ /* 0x000fe20008011407 */
[----:B------:R-:W-:Y:S02]  /*0f70*/  CS2R R82, SRZ ;  /* 0x0000000000527805 */ /* 0x000fe4000001ff00 */
[----:B------:R-:W-:-:S02]  /*0f80*/  CS2R R80, SRZ ;  /* 0x0000000000507805 */ /* 0x000fc4000001ff00 */
[----:B------:R-:W-:Y:S01]  /*0f90*/  CS2R R118, SRZ ;  /* 0x0000000000767805 */ /* 0x000fe2000001ff00 */
[----:B------:R-:W-:Y:S01]  /*0fa0*/  ULEA.HI UR8, UR8, UR7, URZ, 0x6 ;  /* 0x0000000708087291 */ /* 0x000fe2000f8f303f */
[----:B------:R-:W-:Y:S01]  /*0fb0*/  CS2R R116, SRZ ;  /* 0x0000000000747805 */ /* 0x000fe2000001ff00 */
[----:B------:R-:W-:Y:S01]  /*0fc0*/  USHF.R.S32.HI UR7, URZ, 0x1f, UR6 ;  /* 0x0000001f3f077899 */ /* 0x000fe20008011406 */
[----:B------:R-:W-:Y:S01]  /*0fd0*/  CS2R R114, SRZ ;  /* 0x0000000000727805 */ /* 0x000fe2000001ff00 */
[----:B------:R-:W-:Y:S01]  /*0fe0*/  USHF.R.S32.HI UR8, URZ, 0x6, UR8 ;  /* 0x000000063f087899 */ /* 0x000fe20008011408 */
[----:B------:R-:W-:Y:S01]  /*0ff0*/  CS2R R112, SRZ ;  /* 0x0000000000707805 */ /* 0x000fe2000001ff00 */
[----:B------:R-:W-:Y:S01]  /*1000*/  ULEA.HI UR7, UR7, UR6, URZ, 0x6 ;  /* 0x0000000607077291 */ /* 0x000fe2000f8f303f */
[----:B------:R-:W-:Y:S01]  /*1010*/  CS2R R78, SRZ ;  /* 0x00000000004e7805 */ /* 0x000fe2000001ff00 */
[----:B------:R-:W-:Y:S01]  /*1020*/  UISETP.LT.AND UP0, UPT, URZ, UR8, UPT ;  /* 0x000000083f00728c */ /* 0x000fe2000bf01270 */
[----:B------:R-:W-:Y:S01]  /*1030*/  CS2R R76, SRZ ;  /* 0x00000000004c7805 */ /* 0x000fe2000001ff00 */
[----:B------:R-:W-:Y:S01]  /*1040*/  USHF.R.S32.HI UR61, URZ, 0x6, UR7 ;  /* 0x000000063f3d7899 */ /* 0x000fe20008011407 */
[----:B------:R-:W-:Y:S01]  /*1050*/  CS2R R74, SRZ ;  /* 0x00000000004a7805 */ /* 0x000fe2000001ff00 */
[----:B------:R-:W-:Y:S01]  /*1060*/  USEL UR60, URZ, UR8, !UP0 ;  /* 0x000000083f3c7287 */ /* 0x000fe2000c000000 */
[----:B------:R-:W-:-:S02]  /*1070*/  CS2R R72, SRZ ;  /* 0x0000000000487805 */ /* 0x000fc4000001ff00 */
[----:B------:R-:W-:Y:S02]  /*1080*/  CS2R R110, SRZ ;  /* 0x00000000006e7805 */ /* 0x000fe4000001ff00 */
[----:B------:R-:W-:Y:S01]  /*1090*/  CS2R R108, SRZ ;  /* 0x00000000006c7805 */ /* 0x000fe2000001ff00 */
[----:B------:R-:W-:Y:S01]  /*10a0*/  UISETP.GT.AND UP0, UPT, UR61, UR60, UPT ;  /* 0x0000003c3d00728c */ /* 0x000fe2000bf04270 */
[----:B------:R-:W-:Y:S02]  /*10b0*/  CS2R R106, SRZ ;  /* 0x00000000006a7805 */ /* 0x000fe4000001ff00 */
[----:B------:R-:W-:Y:S02]  /*10c0*/  CS2R R104, SRZ ;  /* 0x0000000000687805 */ /* 0x000fe4000001ff00 */
[----:B------:R-:W-:Y:S02]  /*10d0*/  CS2R R70, SRZ ;  /* 0x0000000000467805 */ /* 0x000fe4000001ff00 */
[----:B------:R-:W-:-:S02]  /*10e0*/  CS2R R68, SRZ ;  /* 0x0000000000447805 */ /* 0x000fc4000001ff00 */
[----:B------:R-:W-:Y:S02]  /*10f0*/  CS2R R66, SRZ ;  /* 0x0000000000427805 */ /* 0x000fe4000001ff00 */
[----:B------:R-:W-:Y:S02]  /*1100*/  PLOP3.LUT P2, PT, PT, PT, UP0, 0x80, 0x0 ;  /* 0x000000000000781c */ /* 0x000fe40003f4f008 */
        /* <DEDUP_REMOVED lines=49> */
[----:B------:R-:W-:Y:S06]  /*1420*/  @!P2 BRA `(.L_x_882) ;  /* 0x000000780028a947 */ /* 0x000fec0003800000 */
[----:B------:R-:W1:Y:S01]  /*1430*/  S2R R4, SR_CgaCtaId ;  /* 0x0000000000047919 */ /* 0x000e620000008800 */
[----:B------:R-:W-:Y:S01]  /*1440*/  VIADD R21, R21, 0xffffff80 ;  /* 0xffffff8015157836 */ /* 0x000fe20000000000 */
[----:B------:R-:W-:Y:S02]  /*1450*/  MOV R225, 0x400 ;  /* 0x0000040000e17802 */ /* 0x000fe40000000f00 */
[----:B------:R-:W-:Y:S02]  /*1460*/  SHF.L.U32 R10, RZ, 0x1f, RZ ;  /* 0x0000001fff0a7819 */ /* 0x000fe400000006ff */
[----:B0-----:R-:W-:-:S04]  /*1470*/  SHF.R.S32.HI R2, RZ, 0x1f, R21 ;  /* 0x0000001fff027819 */ /* 0x001fc80000011415 */
[CC--:B------:R-:W-:Y:S02]  /*1480*/  LEA.HI R3, R2.reuse, R21.reuse, RZ, 0x7 ;  /* 0x0000001502037211 */ /* 0x0c0fe400078f38ff */
[CC--:B------:R-:W-:Y:S02]  /*1490*/  LEA.HI R6, R2.reuse, R21.reuse, RZ, 0x5 ;  /* 0x0000001502067211 */ /* 0x0c0fe400078f28ff */
[----:B------:R-:W-:Y:S02]  /*14a0*/  LEA.HI R7, R2, R21, RZ, 0x4 ;  /* 0x0000001502077211 */ /* 0x000fe400078f20ff */
[----:B------:R-:W-:Y:S02]  /*14b0*/  LOP3.LUT R2, R3, 0xffffff80, RZ, 0xc0, !PT ;  /* 0xffffff8003027812 */ /* 0x000fe400078ec0ff */
[----:B------:R-:W-:-:S03]  /*14c0*/  LOP3.LUT R8, R7, 0xffffff0, RZ, 0xc0, !PT ;  /* 0x0ffffff007087812 */ /* 0x000fc600078ec0ff */
[C---:B------:R-:W-:Y:S02]  /*14d0*/  IMAD.IADD R7, R21.reuse, 0x1, -R2 ;  /* 0x0000000115077824 */ /* 0x040fe400078e0a02 */
[----:B------:R-:W-:Y:S01]  /*14e0*/  IMAD.IADD R21, R21, 0x1, -R8 ;  /* 0x0000000115157824 */ /* 0x000fe200078e0a08 */
[----:B-1----:R-:W-:Y:S02]  /*14f0*/  LEA R225, R4, R225, 0x18 ;  /* 0x000000e104e17211 */ /* 0x002fe400078ec0ff */
[----:B------:R-:W-:Y:S02]  /*1500*/  SHF.R.S32.HI R4, RZ, 0x7, R3 ;  /* 0x00000007ff047819 */ /* 0x000fe40000011403 */
[----:B------:R-:W0:Y:S01]  /*1510*/  SYNCS.PHASECHK.TRANS64.TRYWAIT P0, [R225+URZ+0x31600], R10 ;  /* 0x0316000ae10075a7 */ /* 0x000e22000800017f */
[--C-:B------:R-:W-:Y:S02]  /*1520*/  SHF.R.S32.HI R3, RZ, 0x5, R6.reuse ;  /* 0x00000005ff037819 */ /* 0x100fe40000011406 */
[----:B------:R-:W1:Y:S01]  /*1530*/  SHFL.IDX PT, R5, R4, RZ, 0x1f ;  /* 0x00001fff04057589 */ /* 0x000e6200000e0000 */
[----:B------:R-:W-:Y:S01]  /*1540*/  SHF.R.S32.HI R6, RZ, 0x1f, R6 ;  /* 0x0000001fff067819 */ /* 0x000fe20000011406 */
[C---:B------:R-:W-:Y:S01]  /*1550*/  IMAD R21, R4.reuse, 0x40, R21 ;  /* 0x0000004004157824 */ /* 0x040fe200078e0215 */
[----:B------:R-:W-:-:S02]  /*1560*/  LEA.HI R9, R4, R4, RZ, 0x1 ;  /* 0x0000000404097211 */ /* 0x000fc400078f08ff */
[----:B------:R-:W-:Y:S02]  /*1570*/  LEA.HI R6, R6, R3, RZ, 0x2 ;  /* 0x0000000306067211 */ /* 0x000fe400078f10ff */
[----:B------:R-:W-:Y:S02]  /*1580*/  LOP3.LUT R9, R9, 0x1ffffffe, RZ, 0xc0, !PT ;  /* 0x1ffffffe09097812 */ /* 0x000fe400078ec0ff */
[----:B------:R-:W-:-:S03]  /*1590*/  LOP3.LUT R6, R6, 0xfffffc, RZ, 0xc0, !PT ;  /* 0x00fffffc06067812 */ /* 0x000fc600078ec0ff */
[C---:B------:R-:W-:Y:S02]  /*15a0*/  IMAD.IADD R11, R4.reuse, 0x1, -R9 ;  /* 0x00000001040b7824 */ /* 0x040fe400078e0a09 */
[----:B------:R-:W-:Y:S02]  /*15b0*/  IMAD R9, R4, 0x800, R7 ;  /* 0x0000080004097824 */ /* 0x000fe400078e0207 */
[----:B------:R-:W-:Y:S02]  /*15c0*/  IMAD.IADD R6, R3, 0x1, -R6 ;  /* 0x0000000103067824 */ /* 0x000fe400078e0a06 */
[----:B------:R-:W-:Y:S01]  /*15d0*/  IMAD.SHL.U32 R9, R9, 0x4, RZ ;  /* 0x0000000409097824 */ /* 0x000fe200078e00ff */
[----:B-1----:R-:W-:-:S04]  /*15e0*/  LEA.HI R2, R5, R5, RZ, 0x1 ;  /* 0x0000000505027211 */ /* 0x002fc800078f08ff */
[----:B------:R-:W-:-:S05]  /*15f0*/  LOP3.LUT R2, R2, 0xfffffffe, RZ, 0xc0, !PT ;  /* 0xfffffffe02027812 */ /* 0x000fca00078ec0ff */
[----:B------:R-:W-:Y:S01]  /*1600*/  IMAD.IADD R3, R5, 0x1, -R2 ;  /* 0x0000000105037824 */ /* 0x000fe200078e0a02 */
[----:B------:R-:W-:Y:S01]  /*1610*/  SHF.R.S32.HI R2, RZ, 0x1f, R7 ;  /* 0x0000001fff027819 */ /* 0x000fe20000011407 */
[----:B0-----:R-:W-:Y:S06]  /*1620*/  @P0 BRA `(.L_x_883) ;  /* 0x0000000000080947 */ /* 0x001fec0003800000 */
[----:B------:R-:W0:Y:S02]  /*1630*/  SYNCS.PHASECHK.TRANS64.TRYWAIT P0, [R225+URZ+0x31600], R10 ;  /* 0x0316000ae10075a7 */ /* 0x000e24000800017f */
[----:B0-----:R-:W-:Y:S05]  /*1640*/  @!P0 BRA `(.L_x_884) ;  /* 0x000000dc00c08947 */ /* 0x001fea0003800000 */
.L_x_883:
[----:B------:R-:W2:Y:S04]  /*1650*/  LDL R4, [R1+0x8] ;  /* 0x0000080001047983 */ /* 0x000ea80000100800 */
[----:B------:R-:W0:Y:S04]  /*1660*/  LDL R14, [R1+0x4] ;  /* 0x00000400010e7983 */ /* 0x000e280000100800 */
[----:B------:R-:W3:Y:S01]  /*1670*/  LDL R12, [R1] ;  /* 0x00000000010c7983 */ /* 0x000ee20000100800 */
[----:B------:R-:W-:Y:S01]  /*1680*/  LEA.HI R5, R2, R7, RZ, 0x2 ;  /* 0x0000000702057211 */ /* 0x000fe200078f10ff */
[----:B------:R-:W-:Y:S01]  /*1690*/  IMAD R21, R6, 0x10, R21 ;  /* 0x0000001006157824 */ /* 0x000fe200078e0215 */
[----:B------:R-:W-:Y:S01]  /*16a0*/  SHF.R.S32.HI R13, RZ, 0x1f, R9 ;  /* 0x0000001fff0d7819 */ /* 0x000fe20000011409 */
[----:B------:R-:W-:Y:S01]  /*16b0*/  ULDC.64 UR6, c[0x0][0x2d8] ;  /* 0x0000b60000067ab9 */ /* 0x000fe20000000a00 */
[----:B------:R-:W-:-:S02]  /*16c0*/  LOP3.LUT R8, R5, 0x7ffffffc, RZ, 0xc0, !PT ;  /* 0x7ffffffc05087812 */ /* 0x000fc400078ec0ff */
[----:B------:R-:W-:Y:S02]  /*16d0*/  SHF.R.S32.HI R6, RZ, 0x2, R5 ;  /* 0x00000002ff067819 */ /* 0x000fe40000011405 */
[----:B------:R-:W-:Y:S01]  /*16e0*/  LEA.HI R2, R2, R7, RZ, 0x5 ;  /* 0x0000000702027211 */ /* 0x000fe200078f28ff */
[----:B------:R-:W-:Y:S01]  /*16f0*/  IMAD.IADD R8, R7, 0x1, -R8 ;  /* 0x0000000107087824 */ /* 0x000fe200078e0a08 */
[----:B------:R-:W-:-:S03]  /*1700*/  SEL R233, R231, RZ, !P1 ;  /* 0x000000ffe7e97207 */ /* 0x000fc60004800000 */
[----:B------:R-:W-:Y:S01]  /*1710*/  IMAD R8, R11, 0x4, R8 ;  /* 0x000000040b087824 */ /* 0x000fe200078e0208 */
[----:B------:R-:W-:-:S03]  /*1720*/  SHF.R.S32.HI R2, RZ, 0x5, R2 ;  /* 0x00000005ff027819 */ /* 0x000fc60000011402 */
[----:B------:R-:W-:Y:S01]  /*1730*/  IMAD.SHL.U32 R229, R8, 0x2, RZ ;  /* 0x0000000208e57824 */ /* 0x000fe200078e00ff */
[----:B------:R-:W-:Y:S01]  /*1740*/  CS2R R134, SRZ ;  /* 0x0000000000867805 */ /* 0x000fe2000001ff00 */
[----:B------:R-:W-:Y:S01]  /*1750*/  IMAD.MOV.U32 R228, RZ, RZ, RZ ;  /* 0x000000ffffe47224 */ /* 0x000fe200078e00ff */
[----:B------:R-:W-:Y:S01]  /*1760*/  CS2R R132, SRZ ;  /* 0x0000000000847805 */ /* 0x000fe2000001ff00 */
[----:B------:R-:W-:Y:S01]  /*1770*/  IMAD.MOV.U32 R226, RZ, RZ, RZ ;  /* 0x000000ffffe27224 */ /* 0x000fe200078e00ff */
        /* <DEDUP_REMOVED lines=78> */
[----:B--2---:R-:W-:Y:S02]  /*1c60*/  R2UR UR8, R4 ;  /* 0x00000000040872ca */ /* 0x004fe400000e0000 */
[----:B------:R-:W-:Y:S02]  /*1c70*/  IADD3 R4, P0, R9, R0, RZ ;  /* 0x0000000009047210 */ /* 0x000fe40007f1e0ff */
[----:B------:R-:W-:Y:S02]  /*1c80*/  SHF.R.S32.HI R9, RZ, 0x1f, R5 ;  /* 0x0000001fff097819 */ /* 0x000fe40000011405 */
[----:B------:R-:W-:-:S02]  /*1c90*/  LEA.HI.X.SX32 R5, R0, R13, 0x1, P0 ;  /* 0x0000000d00057211 */ /* 0x000fc400000f0eff */
[----:B------:R-:W-:Y:S01]  /*1ca0*/  SHF.R.S32.HI R0, RZ, 0x1f, R231 ;  /* 0x0000001fff007819 */ /* 0x000fe200000114e7 */
[----:B0-----:R-:W-:-:S03]  /*1cb0*/  IMAD R10, R14, UR6, RZ ;  /* 0x000000060e0a7c24 */ /* 0x001fc6000f8e02ff */
[----:B------:R-:W-:Y:S01]  /*1cc0*/  SEL R0, R0, RZ, !P1 ;  /* 0x000000ff00007207 */ /* 0x000fe20004800000 */
[----:B------:R-:W-:-:S04]  /*1cd0*/  IMAD.WIDE.U32 R4, R237, UR6, R4 ;  /* 0x00000006ed047c25 */ /* 0x000fc8000f8e0004 */
[----:B------:R-:W-:Y:S01]  /*1ce0*/  IMAD R7, R237, UR7, R10 ;  /* 0x00000007ed077c24 */ /* 0x000fe2000f8e020a */
[----:B------:R-:W-:Y:S02]  /*1cf0*/  ULDC.64 UR6, c[0x0][0x2e0] ;  /* 0x0000b80000067ab9 */ /* 0x000fe40000000a00 */
[----:B------:R-:W-:Y:S02]  /*1d00*/  IMAD R0, R0, UR6, RZ ;  /* 0x0000000600007c24 */ /* 0x000fe4000f8e02ff */
[----:B------:R-:W-:Y:S02]  /*1d10*/  IMAD.IADD R5, R5, 0x1, R7 ;  /* 0x0000000105057824 */ /* 0x000fe400078e0207 */
[C---:B------:R-:W-:Y:S02]  /*1d20*/  IMAD R7, R233.reuse, UR7, R0 ;  /* 0x00000007e9077c24 */ /* 0x040fe4000f8e0200 */
[----:B------:R-:W-:Y:S01]  /*1d30*/  IMAD.WIDE.U32 R232, R233, UR6, R4 ;  /* 0x00000006e9e87c25 */ /* 0x000fe2000f8e0004 */
[----:B---3--:R-:W-:-:S02]  /*1d40*/  R2UR UR6, R12 ;  /* 0x000000000c0672ca */ /* 0x008fc400000e0000 */
[----:B------:R-:W-:-:S04]  /*1d50*/  LEA.HI R9, R9, R6, RZ, 0x3 ;  /* 0x0000000609097211 */ /* 0x000fc800078f18ff */
[----:B------:R-:W-:Y:S01]  /*1d60*/  LOP3.LUT R9, R9, 0xfffffff8, RZ, 0xc0, !PT ;  /* 0xfffffff809097812 */ /* 0x000fe200078ec0ff */
[----:B------:R-:W-:-:S06]  /*1d70*/  ULOP3.LUT UR7, UR8, 0x1, URZ, 0xfc, !UPT ;  /* 0x0000000108077892 */ /* 0x000fcc000f8efc3f */
[----:B------:R-:W-:Y:S01]  /*1d80*/  UIMAD UR5, UR6, -0x50, UR5 ;  /* 0xffffffb0060578a4 */ /* 0x000fe2000f8e0205 */
[----:B------:R-:W-:-:S03]  /*1d90*/  IMAD.IADD R9, R6, 0x1, -R9 ;  /* 0x0000000106097824 */ /* 0x000fc600078e0a09 */
[----:B------:R-:W-:Y:S01]  /*1da0*/  UIADD3 UR4, -UR4, 0x1, UR5 ;  /* 0x0000000104047890 */ /* 0x000fe2000fffe105 */
[----:B------:R-:W-:Y:S01]  /*1db0*/  IMAD.SHL.U32 R0, R21, 0x8, RZ ;  /* 0x0000000815007824 */ /* 0x000fe200078e00ff */
[C---:B------:R-:W-:Y:S01]  /*1dc0*/  IADD3 R230, -R229.reuse, UR5, RZ ;  /* 0x00000005e5e67c10 */ /* 0x040fe2000fffe1ff */
[----:B------:R-:W-:Y:S02]  /*1dd0*/  IMAD R227, R2, 0x10, R9 ;  /* 0x0000001002e37824 */ /* 0x000fe400078e0209 */
[----:B------:R-:W-:Y:S01]  /*1de0*/  IMAD.U32 R235, RZ, RZ, UR7 ;  /* 0x00000007ffeb7e24 */ /* 0x000fe2000f8e00ff */
[----:B------:R-:W-:Y:S01]  /*1df0*/  IADD3 R229, -R229, UR4, RZ ;  /* 0x00000004e5e57c10 */ /* 0x000fe2000fffe1ff */
[----:B------:R-:W-:Y:S02]  /*1e00*/  IMAD.MOV.U32 R2, RZ, RZ, RZ ;  /* 0x000000ffff027224 */ /* 0x000fe400078e00ff */
[----:B------:R-:W-:Y:S02]  /*1e10*/  IMAD R0, R0, 0x2, R225 ;  /* 0x0000000200007824 */ /* 0x000fe400078e02e1 */
[----:B------:R-:W-:-:S07]  /*1e20*/  IMAD.IADD R234, R233, 0x1, R7 ;  /* 0x00000001e9ea7824 */ /* 0x000fce00078e0207 */
.L_x_895:
[----:B------:R-:W-:-:S13]  /*1e30*/  R2UR UR4, R235 ;  /* 0x00000000eb0472ca */ /* 0x000fda00000e0000 */
[----:B------:R-:W-:-:S06]  /*1e40*/  UISETP.NE.AND UP0, UPT, UR4, 0x3, UPT ;  /* 0x000000030400788c */ /* 0x000fcc000bf05270 */
[----:B------:R-:W-:-:S13]  /*1e50*/  PLOP3.LUT P0, PT, PT, PT, UP0, 0x80, 0x0 ;  /* 0x000000000000781c */ /* 0x000fda0003f0f008 */
[----:B------:R-:W-:Y:S05]  /*1e60*/  @!P0 BRA `(.L_x_885) ;  /* 0x0000000000048947 */ /* 0x000fea0003800000 */
[----:B------:R-:W-:Y:S01]  /*1e70*/  BPT.TRAP 0x1 ;  /* 0x000000040000795c */ /* 0x000fe20000300000 */
.L_x_885:
[----:B------:R-:W-:Y:S01]  /*1e80*/  IMAD R224, R2, 0x8, R225 ;  /* 0x0000000802e07824 */ /* 0x000fe200078e02e1 */
[----:B------:R-:W-:-:S04]  /*1e90*/  SHF.L.U32 R7, R228, 0x1f, RZ ;  /* 0x0000001fe4077819 */ /* 0x000fc800000006ff */
[----:B------:R0:W1:Y:S01]  /*1ea0*/  SYNCS.PHASECHK.TRANS64.TRYWAIT P1, [R224+URZ+0x31610], R7 ;  /* 0x03161007e00075a7 */ /* 0x000062000802017f */
[----:B------:R-:W-:Y:S05]  /*1eb0*/  @!P0 BRA `(.L_x_886) ;  /* 0x0000000000048947 */ /* 0x000fea0003800000 */
[----:B------:R-:W-:Y:S01]  /*1ec0*/  BPT.TRAP 0x1 ;  /* 0x000000040000795c */ /* 0x000fe20000300000 */
.L_x_886:
        /* <DEDUP_REMOVED lines=11> */
.L_x_887:
        /* <DEDUP_REMOVED lines=438> */
.L_x_889:
[----:B------:R-:W-:-:S04]  /*3ae0*/  SHF.L.U32 R8, R226, 0x1f, RZ ;  /* 0x0000001fe2087819 */ /* 0x000fc800000006ff */
[----:B------:R0:W3:Y:S01]  /*3af0*/  SYNCS.PHASECHK.TRANS64.TRYWAIT P1, [R225+URZ+0x31630], R8 ;  /* 0x03163008e10075a7 */ /* 0x0000e2000802017f */
[----:B------:R-:W-:Y:S05]  /*3b00*/  @!P0 BRA `(.L_x_890) ;  /* 0x0000000000048947 */ /* 0x000fea0003800000 */
[----:B------:R-:W-:Y:S01]  /*3b10*/  BPT.TRAP 0x1 ;  /* 0x000000040000795c */ /* 0x000fe20000300000 */
.L_x_890:
        /* <DEDUP_REMOVED lines=11> */
.L_x_891:
[C---:B------:R-:W-:Y:S01]  /*3bd0*/  VIADD R7, R5.reuse, 0x80 ;  /* 0x0000008005077836 */ /* 0x040fe20000000000 */
[----:B------:R-:W-:Y:S01]  /*3be0*/  R2UR UR4, R6 ;  /* 0x00000000060472ca */ /* 0x000fe200000e0000 */
[C---:B0--3--:R-:W-:Y:S01]  /*3bf0*/  VIADD R8, R5.reuse, 0x180 ;  /* 0x0000018005087836 */ /* 0x049fe20000000000 */
        /* <DEDUP_REMOVED lines=12> */
[----:B------:R-:W-:Y:S01]  /*3cc0*/  IMAD.U32 R14, RZ, RZ, UR60 ;  /* 0x0000003cff0e7e24 */ /* 0x000fe2000f8e00ff */
[----:B------:R-:W-:Y:S01]  /*3cd0*/  HGMMA.64x8x16.F32.BF16 R44, gdesc[UR4], RZ, !UPT ;  /* 0x00000000042c79f0 */ /* 0x000fe2000c7018ff */
[----:B------:R-:W-:Y:S01]  /*3ce0*/  UMOV UR7, 0x40000000 ;  /* 0x4000000000077882 */ /* 0x000fe20000000000 */
[----:B------:R-:W-:Y:S01]  /*3cf0*/  UMOV UR6, UR8 ;  /* 0x0000000800067c82 */ /* 0x000fe20008000000 */
[----:B------:R-:W-:Y:S01]  /*3d00*/  IMAD R14, R14, 0x40, R227 ;  /* 0x000000400e0e7824 */ /* 0x000fe200078e02e3 */
[----:B------:R-:W-:Y:S01]  /*3d10*/  HGMMA.64x8x16.F32.BF16 R48, gdesc[UR4], RZ, !UPT ;  /* 0x00000000043079f0 */ /* 0x000fe2000c7018ff */
[----:B------:R-:W-:Y:S01]  /*3d20*/  UMOV UR7, 0x40000000 ;  /* 0x4000000000077882 */ /* 0x000fe20000000000 */
[----:B------:R-:W-:Y:S01]  /*3d30*/  VIADD R20, R225, 0x2c500 ;  /* 0x0002c500e1147836 */ /* 0x000fe20000000000 */
[----:B------:R-:W-:Y:S01]  /*3d40*/  UMOV UR59, 0x40 ;  /* 0x00000040003b7882 */ /* 0x000fe20000000000 */
[----:B------:R-:W-:Y:S01]  /*3d50*/  UMOV UR6, UR9 ;  /* 0x0000000900067c82 */ /* 0x000fe20008000000 */
[----:B------:R-:W-:Y:S01]  /*3d60*/  VIADDMNMX R11, R14, R229, R230, PT ;  /* 0x000000e50e0b7246 */ /* 0x000fe200038001e6 */
[----:B------:R-:W-:Y:S01]  /*3d70*/  HGMMA.64x8x16.F32.BF16 R52, gdesc[UR4], RZ, !UPT ;  /* 0x00000000043479f0 */ /* 0x000fe2000c7018ff */
[----:B------:R-:W-:Y:S01]  /*3d80*/  UMOV UR6, UR10 ;  /* 0x0000000a00067c82 */ /* 0x000fe20008000000 */
[----:B------:R-:W-:Y:S01]  /*3d90*/  UMOV UR7, 0x40000000 ;  /* 0x4000000000077882 */ /* 0x000fe20000000000 */
[C---:B------:R-:W-:Y:S01]  /*3da0*/  ISETP.GT.AND P1, PT, R11.reuse, RZ, PT ;  /* 0x000000ff0b00720c */ /* 0x040fe20003f24270 */
[----:B------:R-:W-:Y:S01]  /*3db0*/  HGMMA.64x8x16.F32.BF16 R216, gdesc[UR4], RZ, !UPT ;  /* 0x0000000004d879f0 */ /* 0x000fe2000c7018ff */
[----:B------:R-:W-:Y:S01]  /*3dc0*/  UMOV UR6, UR11 ;  /* 0x0000000b00067c82 */ /* 0x000fe20008000000 */
[----:B------:R-:W-:Y:S01]  /*3dd0*/  UMOV UR7, 0x40000000 ;  /* 0x4000000000077882 */ /* 0x000fe20000000000 */
[----:B------:R-:W-:Y:S01]  /*3de0*/  ISETP.GT.AND P3, PT, R11, 0x41, PT ;  /* 0x000000410b00780c */ /* 0x000fe20003f64270 */
[----:B------:R-:W-:Y:S01]  /*3df0*/  HGMMA.64x8x16.F32.BF16 R220, gdesc[UR4], RZ, !UPT ;  /* 0x0000000004dc79f0 */ /* 0x000fe2000c7018ff */
[----:B------:R-:W-:Y:S01]  /*3e00*/  R2UR UR6, R7 ;  /* 0x00000000070672ca */ /* 0x000fe200000e0000 */
[----:B------:R-:W-:Y:S01]  /*3e10*/  VIADD R7, R6, 0x2 ;  /* 0x0000000206077836 */ /* 0x000fe20000000000 */
[----:B------:R-:W-:Y:S01]  /*3e20*/  UMOV UR7, 0x40000000 ;  /* 0x4000000000077882 */ /* 0x000fe20000000000 */
[----:B------:R-:W-:Y:S01]  /*3e30*/  UMOV UR5, 0x40000040 ;  /* 0x4000004000057882 */ /* 0x000fe20000000000 */
[----:B------:R-:W-:Y:S01]  /*3e40*/  IADD3 R15, R229, 0x8, R14 ;  /* 0x00000008e50f7810 */ /* 0x000fe20007ffe00e */
[----:B------:R-:W-:Y:S01]  /*3e50*/  IMAD R4, R3, 0x2000, R4 ;  /* 0x0000200003047824 */ /* 0x000fe200078e0204 */
[----:B------:R-:W-:Y:S01]  /*3e60*/  R2UR UR4, R7 ;  /* 0x00000000070472ca */ /* 0x000fe200000e0000 */
[----:B------:R-:W-:Y:S01]  /*3e70*/  VIADD R7, R5, 0x82 ;  /* 0x0000008205077836 */ /* 0x000fe20000000000 */
[----:B------:R-:W-:Y:S01]  /*3e80*/  VIMNMX R19, R230, R15, PT ;  /* 0x0000000fe6137248 */ /* 0x000fe20003fe0100 */
[----:B------:R-:W-:Y:S01]  /*3e90*/  UMOV UR17, UR57 ;  /* 0x0000003900117c82 */ /* 0x000fe20008000000 */
[----:B------:R-:W-:Y:S01]  /*3ea0*/  ISETP.GT.AND P2, PT, R11, 0x40, PT ;  /* 0x000000400b00780c */ /* 0x000fe20003f44270 */
[----:B------:R-:W-:Y:S01]  /*3eb0*/  UMOV UR19, 0x40 ;  /* 0x0000004000137882 */ /* 0x000fe20000000000 */
[----:B------:R-:W-:Y:S01]  /*3ec0*/  R2UR UR8, R7 ;  /* 0x00000000070872ca */ /* 0x000fe200000e0000 */
[----:B------:R-:W-:Y:S01]  /*3ed0*/  VIADD R7, R5, 0x102 ;  /* 0x0000010205077836 */ /* 0x000fe20000000000 */
[C---:B------:R-:W-:Y:S01]  /*3ee0*/  ISETP.GT.AND P4, PT, R19.reuse, 0x11, PT ;  /* 0x000000111300780c */ /* 0x040fe20003f84270 */
[----:B------:R-:W-:Y:S01]  /*3ef0*/  UMOV UR13, UR57 ;  /* 0x00000039000d7c82 */ /* 0x000fe20008000000 */
[----:B------:R-:W-:Y:S01]  /*3f00*/  ISETP.GT.AND P5, PT, R19, 0x40, PT ;  /* 0x000000401300780c */ /* 0x000fe20003fa4270 */
[----:B------:R-:W-:Y:S01]  /*3f10*/  UMOV UR15, 0x40 ;  /* 0x00000040000f7882 */ /* 0x000fe20000000000 */
[----:B------:R-:W-:Y:S01]  /*3f20*/  R2UR UR9, R7 ;  /* 0x00000000070972ca */ /* 0x000fe200000e0000 */
[----:B------:R-:W-:Y:S01]  /*3f30*/  VIADD R7, R5, 0x182 ;  /* 0x0000018205077836 */ /* 0x000fe20000000000 */
[----:B------:R-:W-:Y:S01]  /*3f40*/  ISETP.GT.AND P6, PT, R19, 0x41, PT ;  /* 0x000000411300780c */ /* 0x000fe20003fc4270 */
[----:B------:R-:W-:Y:S01]  /*3f50*/  UMOV UR45, 0x40000040 ;  /* 0x40000040002d7882 */ /* 0x000fe20000000000 */
[----:B------:R-:W-:Y:S01]  /*3f60*/  SHF.R.U32.HI R20, RZ, 0x4, R20 ;  /* 0x00000004ff147819 */ /* 0x000fe20000011614 */
[----:B------:R-:W-:Y:S01]  /*3f70*/  UMOV UR47, 0x40 ;  /* 0x00000040002f7882 */ /* 0x000fe20000000000 */
[----:B------:R-:W-:Y:S01]  /*3f80*/  R2UR UR10, R7 ;  /* 0x00000000070a72ca */ /* 0x000fe200000e0000 */
[----:B------:R-:W-:Y:S01]  /*3f90*/  VIADD R7, R5, 0x202 ;  /* 0x0000020205077836 */ /* 0x000fe20000000000 */
[----:B------:R-:W-:Y:S01]  /*3fa0*/  UMOV UR53, UR45 ;  /* 0x0000002d00357c82 */ /* 0x000fe20008000000 */
        /* <DEDUP_REMOVED lines=36> */
[----:B------:R-:W-:Y:S01]  /*41f0*/  UMOV UR21, UR25 ;  /* 0x0000001900157c82 */ /* 0x000fe20008000000 */
[----:B------:R-:W-:-:S02]  /*4200*/  UMOV UR23, 0x40 ;  /* 0x0000004000177882 */ /* 0x000fc40000000000 */
        /* <DEDUP_REMOVED lines=359> */
[----:B------:R-:W-:Y:S01]  /*5880*/  UMOV UR7, 0x40000000 ;  /* 0x4000000000077882 */ /* 0x000fe20000000000 */
[----:B------:R-:W-:Y:S01]  /*5890*/  UMOV UR8, UR4 ;  /* 0x0000000400087c82 */ /* 0x000fe20008000000 */
[----:B------:R-:W-:Y:S01]  /*58a0*/  HGMMA.64x8x16.F32.BF16 R48, gdesc[UR4], R48 ;  /* 0x00000000043079f0 */ /* 0x000fe20008701830 */
[----:B------:R-:W-:Y:S01]  /*58b0*/  UMOV UR6, UR9 ;  /* 0x0000000900067c82 */ /* 0x000fe20008000000 */
[----:B------:R-:W-:Y:S01]  /*58c0*/  UMOV UR7, 0x40000000 ;  /* 0x4000000000077882 */ /* 0x000fe20000000000 */
[----:B------:R-:W-:Y:S01]  /*58d0*/  UMOV UR9, UR5 ;  /* 0x0000000500097c82 */ /* 0x000fe20008000000 */
[----:B------:R-:W-:Y:S04]  /*58e0*/  HGMMA.64x8x16.F32.BF16 R52, gdesc[UR4], R52 ;  /* 0x00000000043479f0 */ /* 0x000fe80008701834 */
[----:B------:R-:W-:Y:S01]  /*58f0*/  UMOV UR6, UR12 ;  /* 0x0000000c00067c82 */ /* 0x000fe20008000000 */
[----:B------:R-:W-:Y:S01]  /*5900*/  UMOV UR7, 0x40000000 ;  /* 0x4000000000077882 */ /* 0x000fe20000000000 */
[----:B------:R-:W-:Y:S01]  /*5910*/  HGMMA.64x8x16.F32.BF16 R216, gdesc[UR8], R216 ;  /* 0x0000000008d879f0 */ /* 0x000fe200087018d8 */
[----:B------:R-:W-:-:S03]  /*5920*/  UMOV UR11, UR19 ;  /* 0x00000013000b7c82 */ /* 0x000fc60008000000 */
[----:B------:R-:W-:Y:S01]  /*5930*/  HGMMA.64x8x16.F32.BF16 R220, gdesc[UR4], R220, gsb0 ;  /* 0x0000000004dc79f0 */ /* 0x000fe200080018dc */
[----:B------:R-:W-:Y:S02]  /*5940*/  ULDC UR4, c[0x0][0x744] ;  /* 0x0001d10000047ab9 */ /* 0x000fe40000000800 */
[----:B------:R-:W-:Y:S02]  /*5950*/  WARPGROUP.DEPBAR.LE gsb0, 0x1 ;  /* 0x00008000000079c5 */ /* 0x000fe40000010100 */
[----:B------:R-:W-:Y:S02]  /*5960*/  FSEL R24, R24, -INF , P1 ;  /* 0xff80000018187808 */ /* 0x000fe40000800000 */
[----:B------:R-:W-:Y:S02]  /*5970*/  ISETP.GT.AND P1, PT, R11, 0x1, PT ;  /* 0x000000010b00780c */ /* 0x000fe40003f24270 */
[----:B------:R-:W-:Y:S01]  /*5980*/  FSEL R40, R40, -INF , P2 ;  /* 0xff80000028287808 */ /* 0x000fe20001000000 */
[----:B-1----:R-:W-:Y:S01]  /*5990*/  FFMA.FTZ R7, R24, UR4, -R13 ;  /* 0x0000000418077c23 */ /* 0x002fe2000801080d */
[----:B------:R-:W-:-:S02]  /*59a0*/  FSEL R6, R25, -INF , P1 ;  /* 0xff80000019067808 */ /* 0x000fc40000800000 */
[----:B------:R-:W-:Y:S01]  /*59b0*/  ISETP.GT.AND P1, PT, R11, 0x10, PT ;  /* 0x000000100b00780c */ /* 0x000fe20003f24270 */
[--C-:B------:R-:W-:Y:S01]  /*59c0*/  FFMA.FTZ R40, R40, UR4, -R13.reuse ;  /* 0x0000000428287c23 */ /* 0x100fe2000801080d */
[----:B------:R-:W-:Y:S01]  /*59d0*/  ISETP.GT.AND P2, PT, R19, 0x1, PT ;  /* 0x000000011300780c */ /* 0x000fe20003f44270 */
[--C-:B------:R-:W-:Y:S01]  /*59e0*/  FFMA.FTZ R12, R6, UR4, -R13.reuse ;  /* 0x00000004060c7c23 */ /* 0x100fe2000801080d */
[----:B------:R-:W-:Y:S01]  /*59f0*/  FSEL R28, R28, -INF , P1 ;  /* 0xff8000001c1c7808 */ /* 0x000fe20000800000 */
[----:B------:R-:W-:Y:S01]  /*5a00*/  MUFU.EX2 R7, R7 ;  /* 0x0000000700077308 */ /* 0x000fe20000000800 */
[----:B------:R-:W-:Y:S02]  /*5a10*/  ISETP.GT.AND P1, PT, R11, 0x11, PT ;  /* 0x000000110b00780c */ /* 0x000fe40003f24270 */
[----:B------:R-:W-:Y:S01]  /*5a20*/  FSEL R27, R27, -INF , P2 ;  /* 0xff8000001b1b7808 */ /* 0x000fe20001000000 */
[----:B------:R-:W-:Y:S01]  /*5a30*/  FFMA.FTZ R6, R28, UR4, -R13 ;  /* 0x000000041c067c23 */ /* 0x000fe2000801080d */
[----:B------:R-:W-:-:S02]  /*5a40*/  FSEL R8, R29, -INF , P1 ;  /* 0xff8000001d087808 */ /* 0x000fc40000800000 */
[----:B------:R-:W-:Y:S01]  /*5a50*/  ISETP.GT.AND P1, PT, R11, 0x20, PT ;  /* 0x000000200b00780c */ /* 0x000fe20003f24270 */
[--C-:B--2---:R-:W-:Y:S01]  /*5a60*/  FFMA.FTZ R22, R27, UR4, -R10.reuse ;  /* 0x000000041b167c23 */ /* 0x104fe2000801080a */
[----:B------:R-:W-:Y:S01]  /*5a70*/  FSEL R31, R31, -INF , P4 ;  /* 0xff8000001f1f7808 */ /* 0x000fe20002000000 */
[--C-:B------:R-:W-:Y:S01]  /*5a80*/  FFMA.FTZ R9, R8, UR4, -R13.reuse ;  /* 0x0000000408097c23 */ /* 0x100fe2000801080d */
[----:B------:R-:W-:Y:S01]  /*5a90*/  FSEL R32, R32, -INF , P1 ;  /* 0xff80000020207808 */ /* 0x000fe20000800000 */
[----:B------:R-:W0:Y:S01]  /*5aa0*/  MUFU.EX2 R12, R12 ;  /* 0x0000000c000c7308 */ /* 0x000e220000000800 */
[----:B------:R-:W-:Y:S01]  /*5ab0*/  ISETP.GT.AND P1, PT, R11, 0x21, PT ;  /* 0x000000210b00780c */ /* 0x000fe20003f24270 */
[----:B------:R-:W-:Y:S01]  /*5ac0*/  FFMA.FTZ R24, R31, UR4, -R10 ;  /* 0x000000041f187c23 */ /* 0x000fe2000801080a */
[----:B------:R-:W-:Y:S01]  /*5ad0*/  ISETP.GT.AND P2, PT, R19, 0x21, PT ;  /* 0x000000211300780c */ /* 0x000fe20003f44270 */
[----:B------:R-:W-:Y:S01]  /*5ae0*/  FFMA.FTZ R5, R32, UR4, -R13 ;  /* 0x0000000420057c23 */ /* 0x000fe2000801080d */
[----:B------:R-:W-:-:S02]  /*5af0*/  FSEL R8, R33, -INF , P1 ;  /* 0xff80000021087808 */ /* 0x000fc40000800000 */
[----:B------:R-:W-:Y:S01]  /*5b00*/  ISETP.GT.AND P1, PT, R11, 0x30, PT ;  /* 0x000000300b00780c */ /* 0x000fe20003f24270 */
[----:B------:R-:W-:Y:S01]  /*5b10*/  MUFU.EX2 R22, R22 ;  /* 0x0000001600167308 */ /* 0x000fe20000000800 */
[----:B------:R-:W-:Y:S01]  /*5b20*/  ISETP.GT.AND P4, PT, R19, 0x31, PT ;  /* 0x000000311300780c */ /* 0x000fe20003f84270 */
[--C-:B------:R-:W-:Y:S01]  /*5b30*/  FFMA.FTZ R8, R8, UR4, -R13.reuse ;  /* 0x0000000408087c23 */ /* 0x100fe2000801080d */
[----:B------:R-:W-:Y:S02]  /*5b40*/  FSEL R36, R36, -INF , P1 ;  /* 0xff80000024247808 */ /* 0x000fe40000800000 */
[----:B------:R-:W-:Y:S02]  /*5b50*/  ISETP.GT.AND P1, PT, R11, 0x31, PT ;  /* 0x000000310b00780c */ /* 0x000fe40003f24270 */
[----:B------:R-:W-:Y:S01]  /*5b60*/  FSEL R29, R35, -INF , P2 ;  /* 0xff800000231d7808 */ /* 0x000fe20001000000 */
[--C-:B------:R-:W-:Y:S01]  /*5b70*/  FFMA.FTZ R11, R36, UR4, -R13.reuse ;  /* 0x00000004240b7c23 */ /* 0x100fe2000801080d */
[----:B------:R-:W-:Y:S01]  /*5b80*/  FSEL R16, R37, -INF , P1 ;  /* 0xff80000025107808 */ /* 0x000fe20000800000 */
[----:B------:R-:W-:Y:S01]  /*5b90*/  MUFU.EX2 R6, R6 ;  /* 0x0000000600067308 */ /* 0x000fe20000000800 */
[----:B------:R-:W-:Y:S01]  /*5ba0*/  ISETP.GT.AND P1, PT, R19, RZ, PT ;  /* 0x000000ff1300720c */ /* 0x000fe20003f24270 */
[----:B------:R-:W-:Y:S01]  /*5bb0*/  FFMA.FTZ R29, R29, UR4, -R10 ;  /* 0x000000041d1d7c23 */ /* 0x000fe2000801080a */
[----:B------:R-:W-:Y:S01]  /*5bc0*/  FSEL R25, R39, -INF , P4 ;  /* 0xff80000027197808 */ /* 0x000fe20002000000 */
[----:B------:R-:W-:Y:S01]  /*5bd0*/  FFMA.FTZ R14, R16, UR4, -R13 ;  /* 0x00000004100e7c23 */ /* 0x000fe2000801080d */
[----:B------:R-:W-:-:S02]  /*5be0*/  FSEL R16, R41, -INF , P3 ;  /* 0xff80000029107808 */ /* 0x000fc40001800000 */
[----:B------:R-:W-:Y:S01]  /*5bf0*/  ISETP.GT.AND P3, PT, R19, 0x10, PT ;  /* 0x000000101300780c */ /* 0x000fe20003f64270 */
[--C-:B------:R-:W-:Y:S01]  /*5c00*/  FFMA.FTZ R25, R25, UR4, -R10.reuse ;  /* 0x0000000419197c23 */ /* 0x100fe2000801080a */
[----:B------:R-:W-:Y:S01]  /*5c10*/  FSEL R21, R26, -INF , P1 ;  /* 0xff8000001a157808 */ /* 0x000fe20000800000 */
[----:B------:R-:W-:Y:S01]  /*5c20*/  FFMA.FTZ R18, R16, UR4, -R13 ;  /* 0x0000000410127c23 */ /* 0x000fe2000801080d */
[----:B------:R-:W-:Y:S01]  /*5c30*/  IMAD R16, R227, 0x4, R225 ;  /* 0x00000004e3107824 */ /* 0x000fe200078e02e1 */
[----:B------:R-:W-:Y:S01]  /*5c40*/  FSEL R17, R30, -INF , P3 ;  /* 0xff8000001e117808 */ /* 0x000fe20001800000 */
[----:B------:R-:W-:Y:S01]  /*5c50*/  MUFU.EX2 R9, R9 ;  /* 0x0000000900097308 */ /* 0x000fe20000000800 */
[C---:B------:R-:W-:Y:S02]  /*5c60*/  ISETP.GT.AND P3, PT, R19.reuse, 0x30, PT ;  /* 0x000000301300780c */ /* 0x040fe40003f64270 */
[----:B------:R-:W1:Y:S01]  /*5c70*/  LDS R15, [R16+0x2c300] ;  /* 0x02c30000100f7984 */ /* 0x000e620000000800 */
[----:B------:R-:W-:Y:S01]  /*5c80*/  ISETP.GT.AND P1, PT, R19, 0x20, PT ;  /* 0x000000201300780c */ /* 0x000fe20003f24270 */
[----:B------:R-:W-:Y:S01]  /*5c90*/  FFMA.FTZ R19, R21, UR4, -R10 ;  /* 0x0000000415137c23 */ /* 0x000fe2000801080a */
[----:B------:R-:W-:Y:S01]  /*5ca0*/  FSEL R23, R38, -INF , P3 ;  /* 0xff80000026177808 */ /* 0x000fe20001800000 */
[----:B------:R-:W2:Y:S01]  /*5cb0*/  LDS R16, [R16+0x2c320] ;  /* 0x02c3200010107984 */ /* 0x000ea20000000800 */
[----:B------:R-:W-:Y:S01]  /*5cc0*/  FSEL R21, R34, -INF , P1 ;  /* 0xff80000022157808 */ /* 0x000fe20000800000 */
[----:B------:R-:W-:-:S02]  /*5cd0*/  WARPGROUP.DEPBAR.LE gsb0, 0x0 ;  /* 0x00008000000079c5 */ /* 0x000fc40000010000 */
[----:B------:R-:W-:Y:S01]  /*5ce0*/  FSEL R27, R42, -INF , P5 ;  /* 0xff8000002a1b7808 */ /* 0x000fe20002800000 */
[--C-:B------:R-:W-:Y:S01]  /*5cf0*/  FFMA.FTZ R30, R23, UR4, -R10.reuse ;  /* 0x00000004171e7c23 */ /* 0x100fe2000801080a */
[----:B------:R-:W-:Y:S01]  /*5d00*/  FSEL R43, R43, -INF , P6 ;  /* 0xff8000002b2b7808 */ /* 0x000fe20003000000 */
[--C-:B------:R-:W-:Y:S01]  /*5d10*/  FFMA.FTZ R17, R17, UR4, -R10.reuse ;  /* 0x0000000411117c23 */ /* 0x100fe2000801080a */
[----:B------:R-:W-:Y:S01]  /*5d20*/  LOP3.LUT R26, R20, 0x3fff, RZ, 0xc0, !PT ;  /* 0x00003fff141a7812 */ /* 0x000fe200078ec0ff */
[--C-:B------:R-:W-:Y:S01]  /*5d30*/  FFMA.FTZ R28, R21, UR4, -R10.reuse ;  /* 0x00000004151c7c23 */ /* 0x100fe2000801080a */
[--C-:B------:R-:W-:Y:S01]  /*5d40*/  FFMA.FTZ R23, R27, UR4, -R10.reuse ;  /* 0x000000041b177c23 */ /* 0x100fe2000801080a */
[----:B------:R-:W-:Y:S01]  /*5d50*/  FFMA.FTZ R20, R43, UR4, -R10 ;  /* 0x000000042b147c23 */ /* 0x000fe2000801080a */
[----:B------:R-:W3:Y:S01]  /*5d60*/  MUFU.EX2 R19, R19 ;  /* 0x0000001300137308 */ /* 0x000ee20000000800 */
[----:B------:R-:W-:-:S04]  /*5d70*/  LOP3.LUT R10, R26, 0x80000, RZ, 0xfc, !PT ;  /* 0x000800001a0a7812 */ /* 0x000fc800078efcff */
[C---:B------:R-:W-:Y:S01]  /*5d80*/  R2UR UR58, R10.reuse ;  /* 0x000000000a3a72ca */ /* 0x040fe200000e0000 */
[----:B------:R-:W-:Y:S02]  /*5d90*/  VIADD R31, R10, 0x180 ;  /* 0x000001800a1f7836 */ /* 0x000fe40000000000 */
[----:B------:R-:W-:Y:S03]  /*5da0*/  MUFU.EX2 R8, R8 ;  /* 0x0000000800087308 */ /* 0x000fe60000000800 */
[----:B------:R-:W-:-:S05]  /*5db0*/  R2UR UR6, R31 ;  /* 0x000000001f0672ca */ /* 0x000fca00000e0000 */
[----:B------:R4:W-:Y:S08]  /*5dc0*/  MUFU.EX2 R21, R17 ;  /* 0x0000001100157308 */ /* 0x0009f00000000800 */
[----:B------:R-:W5:Y:S01]  /*5dd0*/  MUFU.EX2 R24, R24 ;  /* 0x0000001800187308 */ /* 0x000f620000000800 */
[----:B----4-:R-:W-:Y:S02]  /*5de0*/  VIADD R17, R10, 0x80 ;  /* 0x000000800a117836 */ /* 0x010fe40000000000 */
[--C-:B-1----:R-:W-:Y:S01]  /*5df0*/  FADD.FTZ R44, R44, -R15.reuse ;  /* 0x8000000f2c2c7221 */ /* 0x102fe20000010000 */
[--C-:B------:R-:W-:Y:S01]  /*5e00*/  FADD.FTZ R27, R48, -R15.reuse ;  /* 0x8000000f301b7221 */ /* 0x100fe20000010000 */
[--C-:B--2---:R-:W-:Y:S01]  /*5e10*/  FADD.FTZ R46, R46, -R16.reuse ;  /* 0x800000102e2e7221 */ /* 0x104fe20000010000 */
[--C-:B------:R-:W-:Y:S01]  /*5e20*/  FADD.FTZ R47, R47, -R16.reuse ;  /* 0x800000102f2f7221 */ /* 0x100fe20000010000 */
[----:B------:R-:W-:Y:S01]  /*5e30*/  R2UR UR4, R17 ;  /* 0x00000000110472ca */ /* 0x000fe200000e0000 */
[----:B------:R-:W-:Y:S01]  /*5e40*/  VIADD R17, R10, 0x100 ;  /* 0x000001000a117836 */ /* 0x000fe20000000000 */
[----:B------:R-:W1:Y:S01]  /*5e50*/  MUFU.EX2 R5, R5 ;  /* 0x0000000500057308 */ /* 0x000e620000000800 */
[--C-:B------:R-:W-:Y:S01]  /*5e60*/  FADD.FTZ R50, R50, -R16.reuse ;  /* 0x8000001032327221 */ /* 0x100fe20000010000 */
[--C-:B------:R-:W-:Y:S01]  /*5e70*/  FADD.FTZ R51, R51, -R16.reuse ;  /* 0x8000001033337221 */ /* 0x100fe20000010000 */
[--C-:B------:R-:W-:Y:S01]  /*5e80*/  FADD.FTZ R33, R54, -R16.reuse ;  /* 0x8000001036217221 */ /* 0x100fe20000010000 */
[----:B------:R-:W-:Y:S01]  /*5e90*/  R2UR UR5, R17 ;  /* 0x00000000110572ca */ /* 0x000fe200000e0000 */
[--C-:B------:R-:W-:Y:S01]  /*5ea0*/  FADD.FTZ R32, R55, -R16.reuse ;  /* 0x8000001037207221 */ /* 0x100fe20000010000 */
[--C-:B------:R-:W-:Y:S01]  /*5eb0*/  FADD.FTZ R31, R218, -R16.reuse ;  /* 0x80000010da1f7221 */ /* 0x100fe20000010000 */
[--C-:B------:R-:W-:Y:S01]  /*5ec0*/  FADD.FTZ R219, R219, -R16.reuse ;  /* 0x80000010dbdb7221 */ /* 0x100fe20000010000 */
[----:B------:R-:W-:Y:S01]  /*5ed0*/  MUFU.EX2 R28, R28 ;  /* 0x0000001c001c7308 */ /* 0x000fe20000000800 */
[--C-:B------:R-:W-:Y:S01]  /*5ee0*/  FADD.FTZ R222, R222, -R16.reuse ;  /* 0x80000010dede7221 */ /* 0x100fe20000010000 */
[----:B------:R-:W-:Y:S01]  /*5ef0*/  FADD.FTZ R223, R223, -R16 ;  /* 0x80000010dfdf7221 */ /* 0x000fe20000010000 */
[--C-:B------:R-:W-:Y:S01]  /*5f00*/  FADD.FTZ R26, R49, -R15.reuse ;  /* 0x8000000f311a7221 */ /* 0x100fe20000010000 */
[--C-:B------:R-:W-:Y:S01]  /*5f10*/  FADD.FTZ R53, R53, -R15.reuse ;  /* 0x8000000f35357221 */ /* 0x100fe20000010000 */
[----:B0-----:R-:W-:Y:S01]  /*5f20*/  F2FP.BF16.F32.PACK_AB R16, R12, R7 ;  /* 0x000000070c10723e */ /* 0x001fe200000010ff */
[--C-:B------:R-:W-:Y:S01]  /*5f30*/  FADD.FTZ R45, R45, -R15.reuse ;  /* 0x8000000f2d2d7221 */ /* 0x100fe20000010000 */
[----:B---3--:R-:W-:Y:S01]  /*5f40*/  F2FP.BF16.F32.PACK_AB R17, R22, R19 ;  /* 0x000000131611723e */ /* 0x008fe200000010ff */
[----:B------:R-:W-:Y:S01]  /*5f50*/  BAR.SYNC.DEFER_BLOCKING 0x9, 0x100 ;  /* 0x0244000000007b1d */ /* 0x000fe20000010000 */
[--C-:B------:R-:W-:Y:S01]  /*5f60*/  FADD.FTZ R220, R220, -R15.reuse ;  /* 0x8000000fdcdc7221 */ /* 0x100fe20000010000 */
[----:B------:R-:W-:Y:S01]  /*5f70*/  FMUL.FTZ R44, R7, R44 ;  /* 0x0000002c072c7220 */ /* 0x000fe20000410000 */
[----:B------:R-:W-:Y:S01]  /*5f80*/  FMUL.FTZ R27, R6, R27 ;  /* 0x0000001b061b7220 */ /* 0x000fe20000410000 */
[C---:B------:R-:W-:Y:S01]  /*5f90*/  FMUL.FTZ R26, R9.reuse, R26 ;  /* 0x0000001a091a7220 */ /* 0x040fe20000410000 */
[----:B------:R-:W-:Y:S01]  /*5fa0*/  F2FP.BF16.F32.PACK_AB R6, R9, R6 ;  /* 0x000000060906723e */ /* 0x000fe200000010ff */
[----:B------:R-:W0:Y:S01]  /*5fb0*/  MUFU.EX2 R29, R29 ;  /* 0x0000001d001d7308 */ /* 0x000e220000000800 */
[----:B-----5:R-:W-:Y:S01]  /*5fc0*/  F2FP.BF16.F32.PACK_AB R7, R24, R21 ;  /* 0x000000151807723e */ /* 0x020fe200000010ff */
[----:B------:R-:W-:Y:S01]  /*5fd0*/  FMUL.FTZ R53, R8, R53 ;  /* 0x0000003508357220 */ /* 0x000fe20000410000 */
[----:B------:R-:W-:Y:S01]  /*5fe0*/  FMUL.FTZ R45, R12, R45 ;  /* 0x0000002d0c2d7220 */ /* 0x000fe20000410000 */
[----:B-1----:R-:W-:Y:S01]  /*5ff0*/  F2FP.BF16.F32.PACK_AB R8, R8, R5 ;  /* 0x000000050808723e */ /* 0x002fe200000010ff */
[--C-:B------:R-:W-:Y:S01]  /*6000*/  FADD.FTZ R52, R52, -R15.reuse ;  /* 0x8000000f34347221 */ /* 0x100fe20000010000 */
[--C-:B------:R-:W-:Y:S01]  /*6010*/  FADD.FTZ R217, R217, -R15.reuse ;  /* 0x8000000fd9d97221 */ /* 0x100fe20000010000 */
[--C-:B------:R-:W-:Y:S01]  /*6020*/  FADD.FTZ R216, R216, -R15.reuse ;  /* 0x8000000fd8d87221 */ /* 0x100fe20000010000 */
[----:B------:R-:W1:Y:S01]  /*6030*/  MUFU.EX2 R11, R11 ;  /* 0x0000000b000b7308 */ /* 0x000e620000000800 */
[----:B------:R-:W-:Y:S01]  /*6040*/  FMUL.FTZ R52, R5, R52 ;  /* 0x0000003405347220 */ /* 0x000fe20000410000 */
[----:B------:R-:W-:Y:S01]  /*6050*/  SHF.R.U32.HI R5, RZ, 0x4, R4 ;  /* 0x00000004ff057819 */ /* 0x000fe20000011604 */
[----:B------:R-:W-:Y:S01]  /*6060*/  FADD.FTZ R15, R221, -R15 ;  /* 0x8000000fdd0f7221 */ /* 0x000fe20000010000 */
[----:B------:R-:W-:Y:S01]  /*6070*/  FMUL.FTZ R19, R19, R46 ;  /* 0x0000002e13137220 */ /* 0x000fe20000410000 */
[----:B------:R-:W-:Y:S01]  /*6080*/  FMUL.FTZ R22, R22, R47 ;  /* 0x0000002f16167220 */ /* 0x000fe20000410000 */
[----:B------:R-:W-:Y:S01]  /*6090*/  FMUL.FTZ R50, R21, R50 ;  /* 0x0000003215327220 */ /* 0x000fe20000410000 */
[----:B------:R-:W-:Y:S01]  /*60a0*/  FMUL.FTZ R51, R24, R51 ;  /* 0x0000003318337220 */ /* 0x000fe20000410000 */
[----:B------:R-:W2:Y:S01]  /*60b0*/  MUFU.EX2 R14, R14 ;  /* 0x0000000e000e7308 */ /* 0x000ea20000000800 */
[C---:B0-----:R-:W-:Y:S01]  /*60c0*/  F2FP.BF16.F32.PACK_AB R9, R29.reuse, R28 ;  /* 0x0000001c1d09723e */ /* 0x041fe200000010ff */
[----:B------:R2:W-:Y:S01]  /*60d0*/  STSM.16.M88.2 [R0+0x2c500], R16 ;  /* 0x02c5001000007844 */ /* 0x0005e20000000100 */
[----:B------:R-:W-:Y:S01]  /*60e0*/  FMUL.FTZ R33, R28, R33 ;  /* 0x000000211c217220 */ /* 0x000fe20000410000 */
[----:B------:R-:W-:Y:S01]  /*60f0*/  FMUL.FTZ R32, R29, R32 ;  /* 0x000000201d207220 */ /* 0x000fe20000410000 */
[----:B------:R-:W-:Y:S01]  /*6100*/  LOP3.LUT R5, R5, 0x3fff, RZ, 0xc0, !PT ;  /* 0x00003fff05057812 */ /* 0x000fe200078ec0ff */
[----:B------:R0:W-:Y:S01]  /*6110*/  STSM.16.M88.2 [R0+0x2cd00], R6 ;  /* 0x02cd000600007844 */ /* 0x0001e20000000100 */
[----:B------:R-:W-:Y:S01]  /*6120*/  F2FP.BF16.F32.PACK_AB R19, R22, R19 ;  /* 0x000000131613723e */ /* 0x000fe200000010ff */
[----:B------:R-:W3:Y:S01]  /*6130*/  MUFU.EX2 R13, R40 ;  /* 0x00000028000d7308 */ /* 0x000ee20000000800 */
[----:B-1----:R-:W-:Y:S01]  /*6140*/  FMUL.FTZ R216, R11, R216 ;  /* 0x000000d80bd87220 */ /* 0x002fe20000410000 */
[----:B------:R1:W-:Y:S01]  /*6150*/  STSM.16.M88.2 [R0+0x2d500], R8 ;  /* 0x02d5000800007844 */ /* 0x0003e20000000100 */
[----:B------:R-:W-:Y:S01]  /*6160*/  F2FP.BF16.F32.PACK_AB R26, R26, R27 ;  /* 0x0000001b1a1a723e */ /* 0x000fe200000010ff */
[----:B------:R-:W-:Y:S01]  /*6170*/  UMOV UR18, UR4 ;  /* 0x0000000400127c82 */ /* 0x000fe20008000000 */
[----:B------:R-:W-:Y:S01]  /*6180*/  F2FP.BF16.F32.PACK_AB R27, R51, R50 ;  /* 0x00000032331b723e */ /* 0x000fe200000010ff */
[----:B------:R-:W-:Y:S01]  /*6190*/  UMOV UR10, UR18 ;  /* 0x00000012000a7c82 */ /* 0x000fe20008000000 */
[----:B------:R-:W-:Y:S01]  /*61a0*/  F2FP.BF16.F32.PACK_AB R52, R53, R52 ;  /* 0x000000343534723e */ /* 0x000fe200000010ff */
[----:B------:R-:W4:Y:S01]  /*61b0*/  MUFU.EX2 R18, R18 ;  /* 0x0000001200127308 */ /* 0x000f220000000800 */
[C---:B--2---:R-:W-:Y:S01]  /*61c0*/  F2FP.BF16.F32.PACK_AB R16, R14.reuse, R11 ;  /* 0x0000000b0e10723e */ /* 0x044fe200000010ff */
[----:B------:R-:W-:Y:S01]  /*61d0*/  FMUL.FTZ R217, R14, R217 ;  /* 0x000000d90ed97220 */ /* 0x000fe20000410000 */
[----:B------:R-:W-:Y:S01]  /*61e0*/  F2FP.BF16.F32.PACK_AB R53, R32, R33 ;  /* 0x000000212035723e */ /* 0x000fe200000010ff */
[C---:B0-----:R-:W-:Y:S01]  /*61f0*/  VIADD R6, R10.reuse, 0x200 ;  /* 0x000002000a067836 */ /* 0x041fe20000000000 */
[----:B------:R-:W-:Y:S01]  /*6200*/  R2UR UR56, R5 ;  /* 0x00000000053872ca */ /* 0x000fe200000e0000 */
[----:B------:R-:W-:Y:S01]  /*6210*/  UMOV UR14, UR5 ;  /* 0x00000005000e7c82 */ /* 0x000fe20008000000 */
[----:B------:R-:W-:Y:S01]  /*6220*/  VIADD R7, R10, 0x10 ;  /* 0x000000100a077836 */ /* 0x000fe20000000000 */
[----:B------:R-:W0:Y:S01]  /*6230*/  MUFU.EX2 R30, R30 ;  /* 0x0000001e001e7308 */ /* 0x000e220000000800 */
[----:B---3--:R-:W-:Y:S01]  /*6240*/  FMUL.FTZ R220, R13, R220 ;  /* 0x000000dc0ddc7220 */ /* 0x008fe20000410000 */
[----:B------:R-:W-:Y:S01]  /*6250*/  R2UR UR7, R6 ;  /* 0x00000000060772ca */ /* 0x000fe200000e0000 */
[----:B------:R-:W-:Y:S01]  /*6260*/  VIADD R6, R5, 0x80 ;  /* 0x0000008005067836 */ /* 0x000fe20000000000 */
[----:B------:R-:W-:Y:S01]  /*6270*/  R2UR UR46, R7 ;  /* 0x00000000072e72ca */ /* 0x000fe200000e0000 */
[----:B------:R-:W-:Y:S01]  /*6280*/  VIADD R7, R10, 0x110 ;  /* 0x000001100a077836 */ /* 0x000fe20000000000 */
[----:B------:R-:W-:Y:S01]  /*6290*/  MOV R11, UR59 ;  /* 0x0000003b000b7c02 */ /* 0x000fe20008000f00 */
[----:B-1----:R-:W-:Y:S01]  /*62a0*/  VIADD R8, R5, 0x180 ;  /* 0x0000018005087836 */ /* 0x002fe20000000000 */
[----:B------:R-:W1:Y:S01]  /*62b0*/  MUFU.EX2 R25, R25 ;  /* 0x0000001900197308 */ /* 0x000e620000000800 */
[C---:B----4-:R-:W-:Y:S01]  /*62c0*/  F2FP.BF16.F32.PACK_AB R12, R18.reuse, R13 ;  /* 0x0000000d120c723e */ /* 0x050fe200000010ff */
[----:B------:R-:W-:Y:S01]  /*62d0*/  FMUL.FTZ R15, R18, R15 ;  /* 0x0000000f120f7220 */ /* 0x000fe20000410000 */
[----:B------:R-:W-:Y:S01]  /*62e0*/  F2FP.BF16.F32.PACK_AB R18, R45, R44 ;  /* 0x0000002c2d12723e */ /* 0x000fe200000010ff */
[----:B------:R-:W-:Y:S01]  /*62f0*/  UMOV UR16, UR56 ;  /* 0x0000003800107c82 */ /* 0x000fe20008000000 */
[----:B------:R-:W-:Y:S01]  /*6300*/  UMOV UR12, UR56 ;  /* 0x00000038000c7c82 */ /* 0x000fe20008000000 */
[----:B------:R-:W-:Y:S01]  /*6310*/  R2UR UR44, R6 ;  /* 0x00000000062c72ca */ /* 0x000fe200000e0000 */
[----:B------:R-:W-:Y:S01]  /*6320*/  VIADD R6, R10, 0x90 ;  /* 0x000000900a067836 */ /* 0x000fe20000000000 */
[----:B------:R-:W2:Y:S01]  /*6330*/  MUFU.EX2 R23, R23 ;  /* 0x0000001700177308 */ /* 0x000ea20000000800 */
[----:B0-----:R-:W-:Y:S01]  /*6340*/  FMUL.FTZ R31, R30, R31 ;  /* 0x0000001f1e1f7220 */ /* 0x001fe20000410000 */
[----:B------:R-:W-:Y:S01]  /*6350*/  F2FP.BF16.F32.PACK_AB R220, R15, R220 ;  /* 0x000000dc0fdc723e */ /* 0x000fe200000010ff */
[----:B------:R-:W-:Y:S01]  /*6360*/  VIADD R4, R4, 0xffff0000 ;  /* 0xffff000004047836 */ /* 0x000fe20000000000 */
[----:B------:R-:W-:Y:S01]  /*6370*/  R2UR UR4, R6 ;  /* 0x00000000060472ca */ /* 0x000fe200000e0000 */
[C---:B------:R-:W-:Y:S01]  /*6380*/  VIADD R6, R10.reuse, 0x190 ;  /* 0x000001900a067836 */ /* 0x040fe20000000000 */
[----:B------:R-:W-:Y:S01]  /*6390*/  R2UR UR54, R7 ;  /* 0x00000000073672ca */ /* 0x000fe200000e0000 */
[----:B------:R-:W-:Y:S01]  /*63a0*/  VIADD R7, R10, 0x20 ;  /* 0x000000200a077836 */ /* 0x000fe20000000000 */
[----:B------:R-:W0:Y:S01]  /*63b0*/  MUFU.EX2 R20, R20 ;  /* 0x0000001400147308 */ /* 0x000e220000000800 */
[C---:B-1----:R-:W-:Y:S01]  /*63c0*/  F2FP.BF16.F32.PACK_AB R17, R25.reuse, R30 ;  /* 0x0000001e1911723e */ /* 0x042fe200000010ff */
[----:B------:R-:W-:Y:S01]  /*63d0*/  FMUL.FTZ R14, R25, R219 ;  /* 0x000000db190e7220 */ /* 0x000fe20000410000 */
[----:B------:R-:W-:Y:S01]  /*63e0*/  F2FP.BF16.F32.PACK_AB R30, R217, R216 ;  /* 0x000000d8d91e723e */ /* 0x000fe200000010ff */
[----:B------:R-:W-:Y:S01]  /*63f0*/  UMOV UR52, UR44 ;  /* 0x0000002c00347c82 */ /* 0x000fe20008000000 */
[----:B------:R-:W-:Y:S01]  /*6400*/  R2UR UR50, R6 ;  /* 0x00000000063272ca */ /* 0x000fe200000e0000 */
[----:B------:R-:W-:Y:S01]  /*6410*/  STSM.16.M88.2 [R0+0x2dd00], R16 ;  /* 0x02dd001000007844 */ /* 0x000fe20000000100 */
[----:B------:R-:W-:Y:S01]  /*6420*/  F2FP.BF16.F32.PACK_AB R31, R14, R31 ;  /* 0x0000001f0e1f723e */ /* 0x000fe200000010ff */
[----:B------:R-:W-:-:S02]  /*6430*/  VIADD R6, R10, 0x210 ;  /* 0x000002100a067836 */ /* 0x000fc40000000000 */
[----:B--2---:R-:W-:Y:S01]  /*6440*/  FMUL.FTZ R222, R23, R222 ;  /* 0x000000de17de7220 */ /* 0x004fe20000410000 */
[----:B------:R-:W-:Y:S01]  /*6450*/  MOV R9, UR58 ;  /* 0x0000003a00097c02 */ /* 0x000fe20008000f00 */
[----:B------:R-:W-:Y:S01]  /*6460*/  UMOV UR48, UR44 ;  /* 0x0000002c00307c82 */ /* 0x000fe20008000000 */
[----:B------:R-:W-:Y:S01]  /*6470*/  UMOV UR40, UR44 ;  /* 0x0000002c00287c82 */ /* 0x000fe20008000000 */
[----:B------:R-:W-:Y:S01]  /*6480*/  R2UR UR42, R6 ;  /* 0x00000000062a72ca */ /* 0x000fe200000e0000 */
[----:B------:R-:W-:Y:S01]  /*6490*/  VIADD R6, R5, 0x100 ;  /* 0x0000010005067836 */ /* 0x000fe20000000000 */
[----:B------:R-:W-:Y:S01]  /*64a0*/  R2UR UR26, R7 ;  /* 0x00000000071a72ca */ /* 0x000fe200000e0000 */
[----:B------:R-:W-:Y:S01]  /*64b0*/  VIADD R7, R10, 0x120 ;  /* 0x000001200a077836 */ /* 0x000fe20000000000 */
[C---:B0-----:R-:W-:Y:S01]  /*64c0*/  F2FP.BF16.F32.PACK_AB R13, R20.reuse, R23 ;  /* 0x00000017140d723e */ /* 0x041fe200000010ff */
[----:B------:R-:W-:Y:S01]  /*64d0*/  FMUL.FTZ R223, R20, R223 ;  /* 0x000000df14df7220 */ /* 0x000fe20000410000 */
[----:B------:R-:W-:Y:S01]  /*64e0*/  R2UR UR24, R6 ;  /* 0x00000000061872ca */ /* 0x000fe200000e0000 */
[----:B------:R-:W-:Y:S01]  /*64f0*/  VIADD R6, R10, 0xa0 ;  /* 0x000000a00a067836 */ /* 0x000fe20000000000 */
[----:B------:R-:W-:Y:S01]  /*6500*/  R2UR UR34, R7 ;  /* 0x00000000072272ca */ /* 0x000fe200000e0000 */
[----:B------:R0:W-:Y:S01]  /*6510*/  STSM.16.M88.2 [R0+0x2e500], R12 ;  /* 0x02e5000c00007844 */ /* 0x0001e20000000100 */
[----:B------:R-:W-:Y:S01]  /*6520*/  F2FP.BF16.F32.PACK_AB R221, R223, R222 ;  /* 0x000000dedfdd723e */ /* 0x000fe200000010ff */
[----:B------:R-:W-:Y:S01]  /*6530*/  VIADD R7, R225, 0x2ed00 ;  /* 0x0002ed00e1077836 */ /* 0x000fe20000000000 */
[----:B------:R-:W-:Y:S01]  /*6540*/  R2UR UR38, R6 ;  /* 0x00000000062672ca */ /* 0x000fe200000e0000 */
[----:B------:R1:W-:Y:S06]  /*6550*/  MEMBAR.ALL.CTA ;  /* 0x0000000000007992 */ /* 0x0003ec0000008000 */
[----:B-1----:R-:W1:Y:S01]  /*6560*/  FENCE.VIEW.ASYNC.S ;  /* 0x00000000000073c6 */ /* 0x002e620000000000 */
[C---:B------:R-:W-:Y:S01]  /*6570*/  VIADD R6, R10.reuse, 0x1a0 ;  /* 0x000001a00a067836 */ /* 0x040fe20000000000 */
[----:B------:R-:W-:Y:S01]  /*6580*/  MOV R21, UR55 ;  /* 0x0000003700157c02 */ /* 0x000fe20008000f00 */
[----:B------:R-:W-:Y:S01]  /*6590*/  VIADD R25, R10, 0xb0 ;  /* 0x000000b00a197836 */ /* 0x000fe20000000000 */
[----:B------:R-:W-:-:S02]  /*65a0*/  SHF.R.U32.HI R7, RZ, 0x4, R7 ;  /* 0x00000004ff077819 */ /* 0x000fc40000011607 */
        /* <DEDUP_REMOVED lines=8> */
[----:B------:R-:W-:Y:S01]  /*6630*/  MOV R22, UR54 ;  /* 0x0000003600167c02 */ /* 0x000fe20008000f00 */
[----:B0-----:R-:W-:Y:S01]  /*6640*/  VIADD R13, R10, 0x30 ;  /* 0x000000300a0d7836 */ /* 0x001fe20000000000 */
[----:B------:R-:W-:-:S02]  /*6650*/  SHF.R.U32.HI R4, RZ, 0x4, R4 ;  /* 0x00000004ff047819 */ /* 0x000fc40000011604 */
[----:B------:R-:W-:Y:S01]  /*6660*/  SHF.R.U32.HI R6, RZ, 0x4, R6 ;  /* 0x00000004ff067819 */ /* 0x000fe20000011606 */
[----:B-1----:R-:W-:Y:S06]  /*6670*/  BAR.SYNC.DEFER_BLOCKING 0x9, 0x100 ;  /* 0x0244000000007b1d */ /* 0x002fec0000010000 */
[----:B------:R0:W-:Y:S04]  /*6680*/  STSM.16.M88.2 [R0+0x2ed00], R18 ;  /* 0x02ed001200007844 */ /* 0x0001e80000000100 */
        /* <DEDUP_REMOVED lines=28> */
[----:B------:R-:W-:Y:S01]  /*6850*/  VIADD R25, R10, 0x130 ;  /* 0x000001300a197836 */ /* 0x000fe20000000000 */
[----:B------:R-:W-:Y:S01]  /*6860*/  UMOV UR12, UR14 ;  /* 0x0000000e000c7c82 */ /* 0x000fe20008000000 */
[----:B------:R-:W-:Y:S01]  /*6870*/  MOV R12, UR56 ;  /* 0x00000038000c7c02 */ /* 0x000fe20008000f00 */
[----:B------:R-:W-:Y:S01]  /*6880*/  UMOV UR56, UR12 ;  /* 0x0000000c00387c82 */ /* 0x000fe20008000000 */
[----:B------:R-:W-:Y:S01]  /*6890*/  MOV R15, UR58 ;  /* 0x0000003a000f7c02 */ /* 0x000fe20008000f00 */
[----:B------:R-:W-:Y:S01]  /*68a0*/  UMOV UR58, UR10 ;  /* 0x0000000a003a7c82 */ /* 0x000fe20008000000 */
[----:B------:R-:W-:Y:S01]  /*68b0*/  R2UR UR10, R25 ;  /* 0x00000000190a72ca */ /* 0x000fe200000e0000 */
[----:B------:R-:W-:Y:S01]  /*68c0*/  UMOV UR57, UR19 ;  /* 0x0000001300397c82 */ /* 0x000fe20008000000 */
[----:B------:R-:W-:Y:S01]  /*68d0*/  UMOV UR13, UR15 ;  /* 0x0000000f000d7c82 */ /* 0x000fe20008000000 */
[----:B------:R-:W-:Y:S01]  /*68e0*/  MOV R16, UR59 ;  /* 0x0000003b00107c02 */ /* 0x000fe20008000f00 */
[----:B------:R-:W-:Y:S01]  /*68f0*/  UMOV UR59, UR11 ;  /* 0x0000000b003b7c82 */ /* 0x000fe20008000000 */
[----:B------:R-:W-:Y:S01]  /*6900*/  MOV R14, UR57 ;  /* 0x00000039000e7c02 */ /* 0x000fe20008000f00 */
[----:B------:R-:W-:Y:S01]  /*6910*/  UMOV UR7, 0x40 ;  /* 0x0000004000077882 */ /* 0x000fe20000000000 */
[----:B------:R-:W-:Y:S01]  /*6920*/  MOV R17, UR56 ;  /* 0x0000003800117c02 */ /* 0x000fe20008000f00 */
[----:B------:R-:W-:Y:S01]  /*6930*/  UMOV UR57, UR13 ;  /* 0x0000000d00397c82 */ /* 0x000fe20008000000 */
[----:B------:R-:W-:Y:S01]  /*6940*/  UMOV UR11, 0x40 ;  /* 0x00000040000b7882 */ /* 0x000fe20000000000 */
[----:B------:R-:W-:Y:S01]  /*6950*/  UMOV UR15, 0x40 ;  /* 0x00000040000f7882 */ /* 0x000fe20000000000 */
[----:B0-----:R-:W-:Y:S01]  /*6960*/  MOV R19, UR59 ;  /* 0x0000003b00137c02 */ /* 0x001fe20008000f00 */
[----:B------:R-:W-:Y:S01]  /*6970*/  UMOV UR59, 0x8 ;  /* 0x00000008003b7882 */ /* 0x000fe20000000000 */
[----:B------:R-:W-:Y:S01]  /*6980*/  MOV R20, UR58 ;  /* 0x0000003a00147c02 */ /* 0x000fe20008000f00 */
[----:B------:R-:W-:Y:S01]  /*6990*/  IMAD.U32 R223, RZ, RZ, UR59 ;  /* 0x0000003bffdf7e24 */ /* 0x000fe2000f8e00ff */
[----:B------:R-:W-:Y:S01]  /*69a0*/  MOV R18, UR57 ;  /* 0x0000003900127c02 */ /* 0x000fe20008000f00 */
[----:B------:R-:W-:Y:S01]  /*69b0*/  UMOV UR57, 0x40000040 ;  /* 0x4000004000397882 */ /* 0x000fe20000000000 */
[----:B------:R-:W-:Y:S04]  /*69c0*/  HGMMA.64x16x16.F32.BF16 R136, gdesc[UR44].tnspA.tnspB, R136 ;  /* 0x602000002c8879f0 */ /* 0x000fe80008701888 */
[----:B------:R-:W-:Y:S01]  /*69d0*/  HGMMA.64x16x16.F32.BF16 R152, gdesc[UR16].tnspA.tnspB, R152 ;  /* 0x60200000109879f0 */ /* 0x000fe20008701898 */
[----:B------:R-:W-:Y:S01]  /*69e0*/  R2UR UR16, R8 ;  /* 0x00000000081072ca */ /* 0x000fe200000e0000 */
[----:B------:R-:W-:Y:S01]  /*69f0*/  UMOV UR17, 0x40000040 ;  /* 0x4000004000117882 */ /* 0x000fe20000000000 */
[----:B------:R-:W-:Y:S01]  /*6a00*/  R2UR UR18, R13 ;  /* 0x000000000d1272ca */ /* 0x000fe200000e0000 */
[----:B------:R-:W-:Y:S01]  /*6a10*/  UMOV UR19, 0x40 ;  /* 0x0000004000137882 */ /* 0x000fe20000000000 */
[----:B------:R-:W-:Y:S01]  /*6a20*/  HGMMA.64x16x16.F32.BF16 R168, gdesc[UR52].tnspA.tnspB, R168 ;  /* 0x6020000034a879f0 */ /* 0x000fe200087018a8 */
[----:B------:R-:W-:Y:S01]  /*6a30*/  LOP3.LUT R8, R7, 0x3fff, RZ, 0xc0, !PT ;  /* 0x00003fff07087812 */ /* 0x000fe200078ec0ff */
[----:B------:R-:W-:Y:S01]  /*6a40*/  VIADD R7, R10, 0x1b0 ;  /* 0x000001b00a077836 */ /* 0x000fe20000000000 */
[----:B------:R-:W-:Y:S01]  /*6a50*/  LOP3.LUT R13, R6, 0x3fff, RZ, 0xc0, !PT ;  /* 0x00003fff060d7812 */ /* 0x000fe200078ec0ff */
[----:B------:R-:W-:Y:S01]  /*6a60*/  HGMMA.64x16x16.F32.BF16 R184, gdesc[UR48].tnspA.tnspB, R184 ;  /* 0x6020000030b879f0 */ /* 0x000fe200087018b8 */
[----:B------:R-:W-:Y:S01]  /*6a70*/  VIADD R10, R10, 0x230 ;  /* 0x000002300a0a7836 */ /* 0x000fe20000000000 */
[----:B------:R-:W-:Y:S01]  /*6a80*/  UMOV UR52, UR8 ;  /* 0x0000000800347c82 */ /* 0x000fe20008000000 */
[----:B------:R-:W-:Y:S01]  /*6a90*/  R2UR UR12, R13 ;  /* 0x000000000d0c72ca */ /* 0x000fe200000e0000 */
[----:B------:R-:W-:Y:S01]  /*6aa0*/  UMOV UR53, UR9 ;  /* 0x0000000900357c82 */ /* 0x000fe20008000000 */
[----:B------:R-:W-:Y:S01]  /*6ab0*/  R2UR UR14, R7 ;  /* 0x00000000070e72ca */ /* 0x000fe200000e0000 */
[----:B------:R-:W-:Y:S01]  /*6ac0*/  HGMMA.64x16x16.F32.BF16 R200, gdesc[UR40].tnspA.tnspB, R200 ;  /* 0x6020000028c879f0 */ /* 0x000fe200087018c8 */
[----:B------:R-:W-:Y:S01]  /*6ad0*/  UMOV UR4, UR16 ;  /* 0x0000001000047c82 */ /* 0x000fe20008000000 */
        /* <DEDUP_REMOVED lines=9> */
[----:B------:R-:W-:Y:S01]  /*6b70*/  UMOV UR12, UR16 ;  /* 0x00000010000c7c82 */ /* 0x000fe20008000000 */
[----:B------:R-:W-:Y:S01]  /*6b80*/  UMOV UR55, 0x40 ;  /* 0x0000004000377882 */ /* 0x000fe20000000000 */
[C---:B------:R-:W-:Y:S01]  /*6b90*/  LOP3.LUT R6, R8.reuse, 0x400000, RZ, 0xfc, !PT ;  /* 0x0040000008067812 */ /* 0x040fe200078efcff */
[----:B------:R-:W-:Y:S01]  /*6ba0*/  VIADD R7, R13, 0x80 ;  /* 0x000000800d077836 */ /* 0x000fe20000000000 */
[----:B------:R-:W-:Y:S01]  /*6bb0*/  LOP3.LUT R8, R8, 0x80000, RZ, 0xfc, !PT ;  /* 0x0008000008087812 */ /* 0x000fe200078efcff */
[----:B------:R-:W-:Y:S01]  /*6bc0*/  HGMMA.64x16x16.F32.BF16 R136, gdesc[UR24].tnspA.tnspB, R136 ;  /* 0x60200000188879f0 */ /* 0x000fe20008701888 */
[----:B------:R-:W-:-:S03]  /*6bd0*/  UMOV UR25, 0x40000040 ;  /* 0x4000004000197882 */ /* 0x000fc60000000000 */
[----:B------:R-:W-:Y:S04]  /*6be0*/  HGMMA.64x16x16.F32.BF16 R152, gdesc[UR36].tnspA.tnspB, R152 ;  /* 0x60200000249879f0 */ /* 0x000fe80008701898 */
[----:B------:R-:W-:Y:S01]  /*6bf0*/  HGMMA.64x16x16.F32.BF16 R168, gdesc[UR32].tnspA.tnspB, R168 ;  /* 0x6020000020a879f0 */ /* 0x000fe200087018a8 */
[----:B------:R-:W-:-:S03]  /*6c00*/  UMOV UR33, UR25 ;  /* 0x0000001900217c82 */ /* 0x000fc60008000000 */
[----:B------:R-:W-:Y:S01]  /*6c10*/  HGMMA.64x16x16.F32.BF16 R184, gdesc[UR28].tnspA.tnspB, R184 ;  /* 0x602000001cb879f0 */ /* 0x000fe200087018b8 */
[----:B------:R-:W-:-:S03]  /*6c20*/  UMOV UR29, UR25 ;  /* 0x00000019001d7c82 */ /* 0x000fc60008000000 */
[----:B------:R-:W-:Y:S01]  /*6c30*/  HGMMA.64x16x16.F32.BF16 R200, gdesc[UR20].tnspA.tnspB, R200 ;  /* 0x6020000014c879f0 */ /* 0x000fe200087018c8 */
[----:B------:R-:W-:Y:S01]  /*6c40*/  R2UR UR20, R10 ;  /* 0x000000000a1472ca */ /* 0x000fe200000e0000 */
[C---:B------:R-:W-:Y:S01]  /*6c50*/  VIADD R10, R6.reuse, 0x80 ;  /* 0x00000080060a7836 */ /* 0x040fe20000000000 */
[----:B------:R-:W-:-:S11]  /*6c60*/  R2UR UR21, R6 ;  /* 0x00000000061572ca */ /* 0x000fd600000e0000 */
[----:B------:R-:W-:Y:S02]  /*6c70*/  UMOV UR54, UR20 ;  /* 0x0000001400367c82 */ /* 0x000fe40008000000 */
[----:B------:R-:W-:Y:S01]  /*6c80*/  UMOV UR58, UR21 ;  /* 0x00000015003a7c82 */ /* 0x000fe20008000000 */
[----:B------:R-:W-:Y:S01]  /*6c90*/  UMOV UR21, UR25 ;  /* 0x0000001900157c82 */ /* 0x000fe20008000000 */
[----:B------:R-:W-:Y:S01]  /*6ca0*/  IMAD.U32 R222, RZ, RZ, UR58 ;  /* 0x0000003affde7e24 */ /* 0x000fe2000f8e00ff */
[----:B------:R-:W-:Y:S01]  /*6cb0*/  HGMMA.64x16x16.F32.BF16 R136, gdesc[UR16].tnspA.tnspB, R136 ;  /* 0x60200000108879f0 */ /* 0x000fe20008701888 */
[----:B------:R-:W-:-:S03]  /*6cc0*/  UMOV UR17, 0x40000040 ;  /* 0x4000004000117882 */ /* 0x000fc60000000000 */
[----:B------:R-:W-:Y:S01]  /*6cd0*/  HGMMA.64x16x16.F32.BF16 R152, gdesc[UR4].tnspA.tnspB, R152 ;  /* 0x60200000049879f0 */ /* 0x000fe20008701898 */
[----:B------:R-:W-:Y:S01]  /*6ce0*/  R2UR UR4, R7 ;  /* 0x00000000070472ca */ /* 0x000fe200000e0000 */
[----:B------:R-:W-:Y:S01]  /*6cf0*/  VIADD R7, R13, 0x100 ;  /* 0x000001000d077836 */ /* 0x000fe20000000000 */
[----:B------:R-:W-:Y:S01]  /*6d00*/  R2UR UR5, R10 ;  /* 0x000000000a0572ca */ /* 0x000fe200000e0000 */
[----:B------:R-:W-:Y:S01]  /*6d10*/  VIADD R10, R6, 0x100 ;  /* 0x00000100060a7836 */ /* 0x000fe20000000000 */
[----:B------:R-:W-:Y:S01]  /*6d20*/  HGMMA.64x16x16.F32.BF16 R168, gdesc[UR8].tnspA.tnspB, R168 ;  /* 0x6020000008a879f0 */ /* 0x000fe200087018a8 */
[----:B------:R-:W-:Y:S01]  /*6d30*/  UMOV UR8, UR54 ;  /* 0x0000003600087c82 */ /* 0x000fe20008000000 */
[----:B------:R-:W-:Y:S02]  /*6d40*/  UMOV UR9, UR55 ;  /* 0x0000003700097c82 */ /* 0x000fe40008000000 */
[----:B------:R-:W-:Y:S01]  /*6d50*/  HGMMA.64x16x16.F32.BF16 R184, gdesc[UR12].tnspA.tnspB, R184 ;  /* 0x602000000cb879f0 */ /* 0x000fe200087018b8 */
[----:B------:R-:W-:-:S03]  /*6d60*/  UMOV UR13, UR17 ;  /* 0x00000011000d7c82 */ /* 0x000fc60008000000 */
[----:B------:R-:W-:Y:S01]  /*6d70*/  HGMMA.64x16x16.F32.BF16 R200, gdesc[UR52].tnspA.tnspB, R200, gsb0 ;  /* 0x6020000034c879f0 */ /* 0x000fe200080018c8 */
[----:B------:R0:W-:Y:S06]  /*6d80*/  MEMBAR.ALL.CTA ;  /* 0x0000000000007992 */ /* 0x0001ec0000008000 */
[----:B0-----:R-:W0:Y:S01]  /*6d90*/  FENCE.VIEW.ASYNC.S ;  /* 0x00000000000073c6 */ /* 0x001e220000000000 */
[----:B------:R-:W-:Y:S02]  /*6da0*/  R2UR UR52, R24 ;  /* 0x00000000183472ca */ /* 0x000fe400000e0000 */
[----:B------:R-:W-:-:S02]  /*6db0*/  R2UR UR53, R23 ;  /* 0x00000000173572ca */ /* 0x000fc400000e0000 */
[----:B------:R-:W-:Y:S02]  /*6dc0*/  R2UR UR54, R22 ;  /* 0x00000000163672ca */ /* 0x000fe400000e0000 */
[----:B------:R-:W-:-:S07]  /*6dd0*/  R2UR UR55, R21 ;  /* 0x00000000153772ca */ /* 0x000fce00000e0000 */
[----:B------:R-:W-:Y:S02]  /*6de0*/  UMOV UR44, UR52 ;  /* 0x00000034002c7c82 */ /* 0x000fe40008000000 */
[----:B------:R-:W-:Y:S01]  /*6df0*/  UMOV UR45, UR53 ;  /* 0x00000035002d7c82 */ /* 0x000fe20008000000 */
[----:B0-----:R-:W-:Y:S06]  /*6e00*/  BAR.SYNC.DEFER_BLOCKING 0x9, 0x100 ;  /* 0x0244000000007b1d */ /* 0x001fec0000010000 */
[----:B-1----:R-:W-:-:S06]  /*6e10*/  WARPGROUP.ARRIVE ;  /* 0x00000000000079c5 */ /* 0x002fcc0000000000 */
[----:B------:R-:W-:Y:S01]  /*6e20*/  HGMMA.64x64x16.F32.BF16 R24, gdesc[UR56].tnspA, RZ, !UPT ;  /* 0x20e00000381879f0 */ /* 0x000fe2000c7018ff */
[----:B------:R-:W-:Y:S01]  /*6e30*/  UMOV UR56, UR4 ;  /* 0x0000000400387c82 */ /* 0x000fe20008000000 */
[----:B------:R-:W-:Y:S01]  /*6e40*/  UMOV UR57, 0x40000040 ;  /* 0x4000004000397882 */ /* 0x000fe20000000000 */
[----:B------:R-:W-:Y:S01]  /*6e50*/  UMOV UR58, UR5 ;  /* 0x00000005003a7c82 */ /* 0x000fe20008000000 */
[----:B------:R-:W-:Y:S01]  /*6e60*/  UMOV UR59, 0x8 ;  /* 0x00000008003b7882 */ /* 0x000fe20000000000 */
[----:B--2---:R-:W-:Y:S01]  /*6e70*/  IMAD.U32 R220, RZ, RZ, UR58 ;  /* 0x0000003affdc7e24 */ /* 0x004fe2000f8e00ff */
[----:B------:R-:W-:Y:S01]  /*6e80*/  R2UR UR4, R7 ;  /* 0x00000000070472ca */ /* 0x000fe200000e0000 */
[----:B------:R-:W-:Y:S01]  /*6e90*/  IMAD.U32 R221, RZ, RZ, UR59 ;  /* 0x0000003bffdd7e24 */ /* 0x000fe2000f8e00ff */
[----:B------:R-:W-:Y:S01]  /*6ea0*/  R2UR UR5, R10 ;  /* 0x000000000a0572ca */ /* 0x000fe200000e0000 */
[----:B------:R-:W-:Y:S02]  /*6eb0*/  VIADD R7, R13, 0x180 ;  /* 0x000001800d077836 */ /* 0x000fe40000000000 */
[----:B------:R-:W-:-:S02]  /*6ec0*/  VIADD R10, R6, 0x180 ;  /* 0x00000180060a7836 */ /* 0x000fc40000000000 */
[----:B------:R-:W-:Y:S01]  /*6ed0*/  VIADD R6, R6, 0x200 ;  /* 0x0000020006067836 */ /* 0x000fe20000000000 */
[----:B------:R-:W-:Y:S01]  /*6ee0*/  HGMMA.64x64x16.F32.BF16 R24, gdesc[UR56].tnspA, R24 ;  /* 0x20e00000381879f0 */ /* 0x000fe20008701818 */
[----:B------:R-:W-:Y:S02]  /*6ef0*/  R2UR UR59, R19 ;  /* 0x00000000133b72ca */ /* 0x000fe400000e0000 */
[----:B------:R-:W-:Y:S02]  /*6f00*/  R2UR UR58, R20 ;  /* 0x00000000143a72ca */ /* 0x000fe400000e0000 */
[----:B------:R-:W-:Y:S02]  /*6f10*/  R2UR UR57, R18 ;  /* 0x00000000123972ca */ /* 0x000fe400000e0000 */
[----:B------:R-:W-:-:S07]  /*6f20*/  R2UR UR56, R17 ;  /* 0x00000000113872ca */ /* 0x000fce00000e0000 */
        /* <DEDUP_REMOVED lines=9> */
[----:B------:R-:W-:Y:S01]  /*6fc0*/  R2UR UR4, R7 ;  /* 0x00000000070472ca */ /* 0x000fe200000e0000 */
[----:B------:R-:W-:Y:S01]  /*6fd0*/  IMAD.U32 R219, RZ, RZ, UR59 ;  /* 0x0000003bffdb7e24 */ /* 0x000fe2000f8e00ff */
[----:B------:R-:W-:Y:S01]  /*6fe0*/  R2UR UR5, R10 ;  /* 0x000000000a0572ca */ /* 0x000fe200000e0000 */
[----:B------:R-:W-:Y:S01]  /*6ff0*/  VIADD R7, R13, 0x200 ;  /* 0x000002000d077836 */ /* 0x000fe20000000000 */
[----:B------:R-:W-:Y:S01]  /*7000*/  HGMMA.64x64x16.F32.BF16 R24, gdesc[UR56].tnspA, R24 ;  /* 0x20e00000381879f0 */ /* 0x000fe20008701818 */
[----:B------:R-:W-:-:S08]  /*7010*/  R2UR UR59, R16 ;  /* 0x00000000103b72ca */ /* 0x000fd000000e0000 */
        /* <DEDUP_REMOVED lines=9> */
[----:B------:R-:W-:Y:S01]  /*70b0*/  R2UR UR5, R7 ;  /* 0x00000000070572ca */ /* 0x000fe200000e0000 */
[----:B------:R-:W-:Y:S02]  /*70c0*/  IMAD.U32 R216, RZ, RZ, UR58 ;  /* 0x0000003affd87e24 */ /* 0x000fe4000f8e00ff */
[----:B------:R-:W-:Y:S01]  /*70d0*/  IMAD.U32 R217, RZ, RZ, UR59 ;  /* 0x0000003bffd97e24 */ /* 0x000fe2000f8e00ff */
[----:B------:R-:W-:Y:S01]  /*70e0*/  HGMMA.64x64x16.F32.BF16 R24, gdesc[UR56].tnspA, R24 ;  /* 0x20e00000381879f0 */ /* 0x000fe20008701818 */
[----:B------:R-:W-:Y:S01]  /*70f0*/  R2UR UR57, R14 ;  /* 0x000000000e3972ca */ /* 0x000fe200000e0000 */
[----:B------:R-:W-:Y:S01]  /*7100*/  UMOV UR58, UR4 ;  /* 0x00000004003a7c82 */ /* 0x000fe20008000000 */
[----:B------:R-:W-:Y:S01]  /*7110*/  R2UR UR56, R12 ;  /* 0x000000000c3872ca */ /* 0x000fe200000e0000 */
[----:B------:R-:W-:Y:S01]  /*7120*/  UMOV UR59, 0x8 ;  /* 0x00000008003b7882 */ /* 0x000fe20000000000 */
[----:B------:R-:W-:-:S02]  /*7130*/  IMAD.U32 R22, RZ, RZ, UR58 ;  /* 0x0000003aff167e24 */ /* 0x000fc4000f8e00ff */
[----:B------:R-:W-:-:S07]  /*7140*/  IMAD.U32 R23, RZ, RZ, UR59 ;  /* 0x0000003bff177e24 */ /* 0x000fce000f8e00ff */
[----:B------:R-:W-:Y:S01]  /*7150*/  UMOV UR53, UR57 ;  /* 0x0000003900357c82 */ /* 0x000fe20008000000 */
[----:B------:R-:W-:Y:S01]  /*7160*/  UMOV UR57, 0x40000040 ;  /* 0x4000004000397882 */ /* 0x000fe20000000000 */
[----:B------:R-:W-:Y:S01]  /*7170*/  UMOV UR52, UR56 ;  /* 0x0000003800347c82 */ /* 0x000fe20008000000 */
[----:B------:R-:W-:Y:S01]  /*7180*/  UMOV UR56, UR5 ;  /* 0x0000000500387c82 */ /* 0x000fe20008000000 */
[----:B------:R-:W-:Y:S01]  /*7190*/  UMOV UR5, UR17 ;  /* 0x0000001100057c82 */ /* 0x000fe20008000000 */
[----:B------:R-:W-:Y:S01]  /*71a0*/  HGMMA.64x64x16.F32.BF16 R24, gdesc[UR56].tnspA, R24, gsb0 ;  /* 0x20e00000381879f0 */ /* 0x000fe20008001818 */
[----:B------:R-:W-:Y:S01]  /*71b0*/  R2UR UR59, R11 ;  /* 0x000000000b3b72ca */ /* 0x000fe200000e0000 */
[----:B------:R-:W-:Y:S01]  /*71c0*/  WARPGROUP.ARRIVE ;  /* 0x00000000000079c5 */ /* 0x000fe20000000000 */
[----:B------:R-:W-:Y:S01]  /*71d0*/  R2UR UR58, R9 ;  /* 0x00000000093a72ca */ /* 0x000fe200000e0000 */
[----:B------:R-:W-:Y:S01]  /*71e0*/  UMOV UR57, 0x40000040 ;  /* 0x4000004000397882 */ /* 0x000fe20000000000 */
[----:B------:R-:W-:Y:S01]  /*71f0*/  R2UR UR56, R6 ;  /* 0x00000000063872ca */ /* 0x000fe200000e0000 */
[----:B------:R-:W-:-:S02]  /*7200*/  VIADD R6, R5, 0x480 ;  /* 0x0000048005067836 */ /* 0x000fc40000000000 */
[----:B------:R-:W-:-:S10]  /*7210*/  VIADD R9, R8, 0x210 ;  /* 0x0000021008097836 */ /* 0x000fd40000000000 */
[----:B------:R-:W-:Y:S01]  /*7220*/  HGMMA.64x16x16.F32.BF16 R144, gdesc[UR56].tnspA.tnspB, R144 ;  /* 0x60200000389079f0 */ /* 0x000fe20008701890 */
[----:B------:R-:W-:Y:S01]  /*7230*/  UMOV UR58, UR36 ;  /* 0x00000024003a7c82 */ /* 0x000fe20008000000 */
[----:B------:R-:W-:Y:S01]  /*7240*/  UMOV UR59, UR37 ;  /* 0x00000025003b7c82 */ /* 0x000fe20008000000 */
[----:B------:R-:W-:Y:S01]  /*7250*/  UMOV UR37, UR25 ;  /* 0x0000001900257c82 */ /* 0x000fe20008000000 */
[----:B------:R-:W-:Y:S01]  /*7260*/  HGMMA.64x16x16.F32.BF16 R160, gdesc[UR56].tnspA.tnspB, R160 ;  /* 0x6020000038a079f0 */ /* 0x000fe200087018a0 */
[----:B------:R-:W-:Y:S01]  /*7270*/  UMOV UR58, UR40 ;  /* 0x00000028003a7c82 */ /* 0x000fe20008000000 */
[----:B------:R-:W-:Y:S02]  /*7280*/  UMOV UR59, UR41 ;  /* 0x00000029003b7c82 */ /* 0x000fe40008000000 */
[----:B------:R-:W-:Y:S01]  /*7290*/  HGMMA.64x16x16.F32.BF16 R176, gdesc[UR56].tnspA.tnspB, R176 ;  /* 0x6020000038b079f0 */ /* 0x000fe200087018b0 */
[----:B------:R-:W-:Y:S01]  /*72a0*/  UMOV UR58, UR44 ;  /* 0x0000002c003a7c82 */ /* 0x000fe20008000000 */
[----:B------:R-:W-:Y:S01]  /*72b0*/  UMOV UR59, UR45 ;  /* 0x0000002d003b7c82 */ /* 0x000fe20008000000 */
[----:B------:R-:W-:Y:S01]  /*72c0*/  R2UR UR44, R6 ;  /* 0x00000000062c72ca */ /* 0x000fe200000e0000 */
[----:B------:R-:W-:Y:S01]  /*72d0*/  HGMMA.64x16x16.F32.BF16 R192, gdesc[UR56].tnspA.tnspB, R192 ;  /* 0x6020000038c079f0 */ /* 0x000fe200087018c0 */
[----:B------:R-:W-:Y:S01]  /*72e0*/  UMOV UR58, UR48 ;  /* 0x00000030003a7c82 */ /* 0x000fe20008000000 */
[----:B------:R-:W-:Y:S01]  /*72f0*/  UMOV UR59, UR49 ;  /* 0x00000031003b7c82 */ /* 0x000fe20008000000 */
[----:B------:R-:W-:Y:S01]  /*7300*/  UMOV UR45, 0x40000040 ;  /* 0x40000040002d7882 */ /* 0x000fe20000000000 */
[----:B------:R-:W-:Y:S01]  /*7310*/  HGMMA.64x16x16.F32.BF16 R208, gdesc[UR56].tnspA.tnspB, R208 ;  /* 0x6020000038d079f0 */ /* 0x000fe200087018d0 */
[----:B------:R-:W-:Y:S01]  /*7320*/  UMOV UR49, UR45 ;  /* 0x0000002d00317c82 */ /* 0x000fe20008000000 */
[----:B------:R-:W-:Y:S01]  /*7330*/  UMOV UR41, UR45 ;  /* 0x0000002d00297c82 */ /* 0x000fe20008000000 */
[C---:B------:R-:W-:Y:S01]  /*7340*/  VIADD R6, R5.reuse, 0x500 ;  /* 0x0000050005067836 */ /* 0x040fe20000000000 */
[----:B------:R-:W-:Y:S01]  /*7350*/  UMOV UR58, UR8 ;  /* 0x00000008003a7c82 */ /* 0x000fe20008000000 */
[----:B------:R-:W-:Y:S01]  /*7360*/  VIADD R5, R5, 0x580 ;  /* 0x0000058005057836 */ /* 0x000fe20000000000 */
[----:B------:R-:W-:Y:S01]  /*7370*/  UMOV UR59, UR9 ;  /* 0x00000009003b7c82 */ /* 0x000fe20008000000 */
[----:B------:R-:W-:Y:S01]  /*7380*/  UMOV UR9, UR17 ;  /* 0x0000001100097c82 */ /* 0x000fe20008000000 */
[----:B------:R-:W-:Y:S01]  /*7390*/  UMOV UR48, UR44 ;  /* 0x0000002c00307c82 */ /* 0x000fe20008000000 */
[----:B------:R-:W-:Y:S01]  /*73a0*/  UMOV UR40, UR44 ;  /* 0x0000002c00287c82 */ /* 0x000fe20008000000 */
[----:B------:R-:W-:Y:S01]  /*73b0*/  R2UR UR24, R6 ;  /* 0x00000000061872ca */ /* 0x000fe200000e0000 */
[----:B------:R-:W-:Y:S01]  /*73c0*/  VIADD R6, R8, 0x100 ;  /* 0x0000010008067836 */ /* 0x000fe20000000000 */
[----:B------:R-:W-:-:S02]  /*73d0*/  R2UR UR16, R5 ;  /* 0x00000000051072ca */ /* 0x000fc400000e0000 */
[----:B------:R-:W-:Y:S01]  /*73e0*/  LOP3.LUT R5, R4, 0x3fff, RZ, 0xc0, !PT ;  /* 0x00003fff04057812 */ /* 0x000fe200078ec0ff */
[----:B------:R-:W-:-:S04]  /*73f0*/  VIADD R4, R8, 0x80 ;  /* 0x0000008008047836 */ /* 0x000fc80000000000 */
[----:B------:R-:W-:Y:S02]  /*7400*/  IMAD R12, R2, 0x800, R5 ;  /* 0x00000800020c7824 */ /* 0x000fe400078e0205 */
[----:B------:R-:W-:Y:S02]  /*7410*/  VIADD R5, R8, 0x10 ;  /* 0x0000001008057836 */ /* 0x000fe40000000000 */
        /* <DEDUP_REMOVED lines=8> */
[----:B------:R-:W-:Y:S01]  /*74a0*/  HGMMA.64x16x16.F32.BF16 R144, gdesc[UR44].tnspA.tnspB, R144 ;  /* 0x602000002c9079f0 */ /* 0x000fe20008701890 */
[----:B------:R-:W-:Y:S01]  /*74b0*/  UMOV UR46, UR52 ;  /* 0x00000034002e7c82 */ /* 0x000fe20008000000 */
[----:B------:R-:W-:Y:S01]  /*74c0*/  UMOV UR47, UR53 ;  /* 0x00000035002f7c82 */ /* 0x000fe20008000000 */
[----:B------:R-:W-:Y:S01]  /*74d0*/  UMOV UR52, UR44 ;  /* 0x0000002c00347c82 */ /* 0x000fe20008000000 */
[----:B------:R-:W-:Y:S01]  /*74e0*/  UMOV UR53, UR45 ;  /* 0x0000002d00357c82 */ /* 0x000fe20008000000 */
[----:B------:R-:W-:Y:S01]  /*74f0*/  HGMMA.64x16x16.F32.BF16 R160, gdesc[UR44].tnspA.tnspB, R160 ;  /* 0x602000002ca079f0 */ /* 0x000fe200087018a0 */
[----:B------:R-:W-:Y:S01]  /*7500*/  R2UR UR46, R5 ;  /* 0x00000000052e72ca */ /* 0x000fe200000e0000 */
[C---:B------:R-:W-:Y:S01]  /*7510*/  VIADD R5, R8.reuse, 0x90 ;  /* 0x0000009008057836 */ /* 0x040fe20000000000 */
[----:B------:R-:W-:Y:S01]  /*7520*/  UMOV UR47, 0x40 ;  /* 0x00000040002f7882 */ /* 0x000fe20000000000 */
[----:B------:R-:W-:Y:S01]  /*7530*/  HGMMA.64x16x16.F32.BF16 R176, gdesc[UR52].tnspA.tnspB, R176 ;  /* 0x6020000034b079f0 */ /* 0x000fe200087018b0 */
[----:B------:R-:W-:Y:S01]  /*7540*/  R2UR UR54, R8 ;  /* 0x00000000083672ca */ /* 0x000fe200000e0000 */
[----:B------:R-:W-:Y:S01]  /*7550*/  UMOV UR55, 0x40 ;  /* 0x0000004000377882 */ /* 0x000fe20000000000 */
[----:B------:R-:W-:Y:S01]  /*7560*/  R2UR UR52, R12 ;  /* 0x000000000c3472ca */ /* 0x000fe200000e0000 */
[----:B------:R-:W-:Y:S01]  /*7570*/  HGMMA.64x16x16.F32.BF16 R192, gdesc[UR48].tnspA.tnspB, R192 ;  /* 0x6020000030c079f0 */ /* 0x000fe200087018c0 */
[----:B------:R-:W-:Y:S01]  /*7580*/  UMOV UR53, 0x40000040 ;  /* 0x4000004000357882 */ /* 0x000fe20000000000 */
[----:B------:R-:W-:Y:S01]  /*7590*/  UMOV UR45, 0x40000040 ;  /* 0x40000040002d7882 */ /* 0x000fe20000000000 */
[----:B------:R-:W-:Y:S01]  /*75a0*/  R2UR UR50, R9 ;  /* 0x00000000093272ca */ /* 0x000fe200000e0000 */
[----:B------:R-:W-:Y:S01]  /*75b0*/  HGMMA.64x16x16.F32.BF16 R208, gdesc[UR40].tnspA.tnspB, R208 ;  /* 0x6020000028d079f0 */ /* 0x000fe200087018d0 */
[----:B------:R-:W-:Y:S01]  /*75c0*/  UMOV UR49, UR45 ;  /* 0x0000002d00317c82 */ /* 0x000fe20008000000 */
[----:B------:R-:W-:Y:S01]  /*75d0*/  UMOV UR51, 0x40 ;  /* 0x0000004000337882 */ /* 0x000fe20000000000 */
[C---:B------:R-:W-:Y:S01]  /*75e0*/  VIADD R9, R8.reuse, 0x20 ;  /* 0x0000002008097836 */ /* 0x040fe20000000000 */
[----:B------:R-:W-:Y:S01]  /*75f0*/  UMOV UR43, 0x40 ;  /* 0x00000040002b7882 */ /* 0x000fe20000000000 */
[----:B------:R-:W-:Y:S03]  /*7600*/  HGMMA.64x16x16.F32.BF16 R144, gdesc[UR24].tnspA.tnspB, R144 ;  /* 0x60200000189079f0 */ /* 0x000fe60008701890 */
[----:B------:R-:W-:Y:S01]  /*7610*/  R2UR UR26, R9 ;  /* 0x00000000091a72ca */ /* 0x000fe200000e0000 */
[----:B------:R-:W-:Y:S01]  /*7620*/  VIADD R9, R8, 0xa0 ;  /* 0x000000a008097836 */ /* 0x000fe20000000000 */
[----:B------:R-:W-:Y:S01]  /*7630*/  R2UR UR24, R236 ;  /* 0x00000000ec1872ca */ /* 0x000fe200000e0000 */
[----:B------:R-:W-:Y:S01]  /*7640*/  UMOV UR27, 0x40 ;  /* 0x00000040001b7882 */ /* 0x000fe20000000000 */
[----:B------:R-:W-:Y:S01]  /*7650*/  HGMMA.64x16x16.F32.BF16 R160, gdesc[UR36].tnspA.tnspB, R160 ;  /* 0x6020000024a079f0 */ /* 0x000fe200087018a0 */
[----:B------:R-:W-:Y:S01]  /*7660*/  UMOV UR25, 0x40000040 ;  /* 0x4000004000197882 */ /* 0x000fe20000000000 */
[----:B------:R-:W-:Y:S01]  /*7670*/  R2UR UR42, R9 ;  /* 0x00000000092a72ca */ /* 0x000fe200000e0000 */
[C---:B------:R-:W-:Y:S01]  /*7680*/  VIADD R9, R8.reuse, 0x1a0 ;  /* 0x000001a008097836 */ /* 0x040fe20000000000 */
[----:B------:R-:W-:Y:S01]  /*7690*/  HGMMA.64x16x16.F32.BF16 R176, gdesc[UR32].tnspA.tnspB, R176 ;  /* 0x6020000020b079f0 */ /* 0x000fe200087018b0 */
[C---:B------:R-:W-:Y:S01]  /*76a0*/  VIADD R236, R8.reuse, 0x120 ;  /* 0x0000012008ec7836 */ /* 0x040fe20000000000 */
[----:B------:R-:W-:Y:S01]  /*76b0*/  UMOV UR41, UR25 ;  /* 0x0000001900297c82 */ /* 0x000fe20008000000 */
[----:B------:R-:W-:Y:S01]  /*76c0*/  UMOV UR37, UR25 ;  /* 0x0000001900257c82 */ /* 0x000fe20008000000 */
[----:B------:R-:W-:Y:S01]  /*76d0*/  HGMMA.64x16x16.F32.BF16 R192, gdesc[UR28].tnspA.tnspB, R192 ;  /* 0x602000001cc079f0 */ /* 0x000fe200087018c0 */
[----:B------:R-:W-:Y:S01]  /*76e0*/  R2UR UR34, R9 ;  /* 0x00000000092272ca */ /* 0x000fe200000e0000 */
[----:B------:R-:W-:Y:S01]  /*76f0*/  VIADD R9, R8, 0x220 ;  /* 0x0000022008097836 */ /* 0x000fe20000000000 */
[----:B------:R-:W-:Y:S01]  /*7700*/  R2UR UR38, R236 ;  /* 0x00000000ec2672ca */ /* 0x000fe200000e0000 */
[----:B------:R-:W-:Y:S01]  /*7710*/  HGMMA.64x16x16.F32.BF16 R208, gdesc[UR20].tnspA.tnspB, R208 ;  /* 0x6020000014d079f0 */ /* 0x000fe200087018d0 */
[----:B------:R-:W-:Y:S01]  /*7720*/  R2UR UR21, R4 ;  /* 0x00000000041572ca */ /* 0x000fe200000e0000 */
[----:B------:R-:W-:Y:S01]  /*7730*/  VIADD R4, R8, 0x180 ;  /* 0x0000018008047836 */ /* 0x000fe20000000000 */
[----:B------:R-:W-:Y:S01]  /*7740*/  R2UR UR20, R6 ;  /* 0x00000000061472ca */ /* 0x000fe200000e0000 */
[----:B------:R-:W-:Y:S01]  /*7750*/  UMOV UR40, UR24 ;  /* 0x0000001800287c82 */ /* 0x000fe20008000000 */
[----:B------:R-:W-:Y:S01]  /*7760*/  R2UR UR30, R9 ;  /* 0x00000000091e72ca */ /* 0x000fe200000e0000 */
        /* <DEDUP_REMOVED lines=9> */
[----:B------:R-:W-:Y:S01]  /*7800*/  UMOV UR23, 0x40 ;  /* 0x0000004000177882 */ /* 0x000fe20000000000 */
[----:B------:R-:W-:Y:S01]  /*7810*/  VIADD R236, R12, 0x180 ;  /* 0x000001800cec7836 */ /* 0x000fe20000000000 */
[----:B------:R-:W-:Y:S01]  /*7820*/  HGMMA.64x16x16.F32.BF16 R144, gdesc[UR16].tnspA.tnspB, R144 ;  /* 0x60200000109079f0 */ /* 0x000fe20008701890 */
[----:B------:R-:W-:Y:S01]  /*7830*/  UMOV UR18, UR58 ;  /* 0x0000003a00127c82 */ /* 0x000fe20008000000 */
[----:B------:R-:W-:-:S02]  /*7840*/  UMOV UR19, UR59 ;  /* 0x0000003b00137c82 */ /* 0x000fc40008000000 */
[----:B------:R-:W-:Y:S01]  /*7850*/  HGMMA.64x16x16.F32.BF16 R160, gdesc[UR4].tnspA.tnspB, R160 ;  /* 0x6020000004a079f0 */ /* 0x000fe200087018a0 */
[----:B------:R-:W-:Y:S01]  /*7860*/  R2UR UR4, R4 ;  /* 0x00000000040472ca */ /* 0x000fe200000e0000 */
[----:B------:R-:W-:Y:S01]  /*7870*/  VIADD R4, R8, 0x200 ;  /* 0x0000020008047836 */ /* 0x000fe20000000000 */
[----:B------:R-:W-:Y:S01]  /*7880*/  UMOV UR7, 0x40 ;  /* 0x0000004000077882 */ /* 0x000fe20000000000 */
[----:B------:R-:W-:Y:S01]  /*7890*/  HGMMA.64x16x16.F32.BF16 R176, gdesc[UR8].tnspA.tnspB, R176 ;  /* 0x6020000008b079f0 */ /* 0x000fe200087018b0 */
[----:B------:R-:W-:Y:S01]  /*78a0*/  UMOV UR8, UR52 ;  /* 0x0000003400087c82 */ /* 0x000fe20008000000 */
[----:B------:R-:W-:Y:S01]  /*78b0*/  UMOV UR9, UR53 ;  /* 0x0000003500097c82 */ /* 0x000fe20008000000 */
[----:B------:R-:W-:Y:S01]  /*78c0*/  UMOV UR10, UR21 ;  /* 0x00000015000a7c82 */ /* 0x000fe20008000000 */
[----:B------:R-:W-:Y:S01]  /*78d0*/  HGMMA.64x16x16.F32.BF16 R192, gdesc[UR12].tnspA.tnspB, R192 ;  /* 0x602000000cc079f0 */ /* 0x000fe200087018c0 */
[----:B------:R-:W-:Y:S01]  /*78e0*/  UMOV UR11, 0x40 ;  /* 0x00000040000b7882 */ /* 0x000fe20000000000 */
[----:B------:R-:W-:Y:S01]  /*78f0*/  IMAD.U32 R20, RZ, RZ, UR10 ;  /* 0x0000000aff147e24 */ /* 0x000fe2000f8e00ff */
[----:B------:R-:W-:Y:S01]  /*7900*/  UMOV UR15, 0x40 ;  /* 0x00000040000f7882 */ /* 0x000fe20000000000 */
[----:B------:R-:W-:Y:S01]  /*7910*/  HGMMA.64x16x16.F32.BF16 R208, gdesc[UR16].tnspA.tnspB, R208, gsb0 ;  /* 0x6020000010d079f0 */ /* 0x000fe200080018d0 */
[----:B------:R-:W-:Y:S01]  /*7920*/  IMAD.U32 R21, RZ, RZ, UR11 ;  /* 0x0000000bff157e24 */ /* 0x000fe2000f8e00ff */
[----:B------:R-:W-:Y:S01]  /*7930*/  UMOV UR19, 0x40 ;  /* 0x0000004000137882 */ /* 0x000fe20000000000 */
[----:B------:R-:W-:-:S02]  /*7940*/  WARPGROUP.DEPBAR.LE gsb0, 0x1 ;  /* 0x00008000000079c5 */ /* 0x000fc40000010100 */
[----:B------:R-:W-:-:S06]  /*7950*/  WARPGROUP.ARRIVE ;  /* 0x00000000000079c5 */ /* 0x000fcc0000000000 */
[----:B------:R-:W-:Y:S04]  /*7960*/  HGMMA.64x16x16.F32.BF16 R56, gdesc[UR52].tnspA.tnspB, R56 ;  /* 0x60200000343879f0 */ /* 0x000fe80008701838 */
[----:B------:R-:W-:Y:S01]  /*7970*/  HGMMA.64x16x16.F32.BF16 R64, gdesc[UR8].tnspA.tnspB, R64 ;  /* 0x60200000084079f0 */ /* 0x000fe20008701840 */
[----:B------:R-:W-:Y:S01]  /*7980*/  UMOV UR8, UR52 ;  /* 0x0000003400087c82 */ /* 0x000fe20008000000 */
[----:B------:R-:W-:Y:S01]  /*7990*/  UMOV UR9, UR53 ;  /* 0x0000003500097c82 */ /* 0x000fe20008000000 */
[----:B------:R-:W-:Y:S01]  /*79a0*/  UMOV UR10, UR20 ;  /* 0x00000014000a7c82 */ /* 0x000fe20008000000 */
[----:B------:R-:W-:Y:S01]  /*79b0*/  UMOV UR11, 0x40 ;  /* 0x00000040000b7882 */ /* 0x000fe20000000000 */
[----:B------:R-:W-:Y:S01]  /*79c0*/  IMAD.U32 R18, RZ, RZ, UR10 ;  /* 0x0000000aff127e24 */ /* 0x000fe2000f8e00ff */
[----:B------:R-:W-:Y:S01]  /*79d0*/  HGMMA.64x16x16.F32.BF16 R72, gdesc[UR8].tnspA.tnspB, R72 ;  /* 0x60200000084879f0 */ /* 0x000fe20008701848 */
[----:B------:R-:W-:Y:S01]  /*79e0*/  UMOV UR10, UR4 ;  /* 0x00000004000a7c82 */ /* 0x000fe20008000000 */
[----:B------:R-:W-:Y:S01]  /*79f0*/  R2UR UR4, R4 ;  /* 0x00000000040472ca */ /* 0x000fe200000e0000 */
[----:B------:R-:W-:Y:S01]  /*7a00*/  IMAD.U32 R19, RZ, RZ, UR11 ;  /* 0x0000000bff137e24 */ /* 0x000fe2000f8e00ff */
        /* <DEDUP_REMOVED lines=8> */
[----:B------:R-:W-:Y:S01]  /*7a90*/  UMOV UR11, 0x40 ;  /* 0x00000040000b7882 */ /* 0x000fe20000000000 */
[----:B------:R-:W-:Y:S01]  /*7aa0*/  VIADD R4, R12, 0x80 ;  /* 0x000000800c047836 */ /* 0x000fe20000000000 */
[----:B------:R-:W-:Y:S01]  /*7ab0*/  ULDC.64 UR52, c[0x0][0x208] ;  /* 0x0000820000347ab9 */ /* 0x000fe20000000a00 */
[----:B------:R-:W-:Y:S01]  /*7ac0*/  UMOV UR10, UR4 ;  /* 0x00000004000a7c82 */ /* 0x000fe20008000000 */
[----:B------:R-:W-:Y:S01]  /*7ad0*/  R2UR UR4, R5 ;  /* 0x00000000050472ca */ /* 0x000fe200000e0000 */
[----:B------:R-:W-:Y:S01]  /*7ae0*/  HGMMA.64x16x16.F32.BF16 R88, gdesc[UR8].tnspA.tnspB, R88 ;  /* 0x60200000085879f0 */ /* 0x000fe20008701858 */
[----:B------:R-:W-:Y:S01]  /*7af0*/  R2UR UR44, R4 ;  /* 0x00000000042c72ca */ /* 0x000fe200000e0000 */
[C---:B------:R-:W-:Y:S01]  /*7b00*/  VIADD R4, R8.reuse, 0x110 ;  /* 0x0000011008047836 */ /* 0x040fe20000000000 */
[----:B------:R-:W-:Y:S01]  /*7b10*/  UMOV UR9, UR45 ;  /* 0x0000002d00097c82 */ /* 0x000fe20008000000 */
[----:B------:R-:W-:-:S02]  /*7b20*/  VIADD R5, R8, 0x190 ;  /* 0x0000019008057836 */ /* 0x000fc40000000000 */
[----:B------:R-:W-:Y:S01]  /*7b30*/  IMAD.U32 R14, RZ, RZ, UR10 ;  /* 0x0000000aff0e7e24 */ /* 0x000fe2000f8e00ff */
[----:B------:R-:W-:Y:S01]  /*7b40*/  R2UR UR5, R4 ;  /* 0x00000000040572ca */ /* 0x000fe200000e0000 */
[----:B------:R-:W-:Y:S01]  /*7b50*/  IMAD.U32 R15, RZ, RZ, UR11 ;  /* 0x0000000bff0f7e24 */ /* 0x000fe2000f8e00ff */
[----:B------:R-:W-:Y:S01]  /*7b60*/  R2UR UR6, R5 ;  /* 0x00000000050672ca */ /* 0x000fe200000e0000 */
[----:B------:R-:W-:Y:S02]  /*7b70*/  UMOV UR11, 0x40 ;  /* 0x00000040000b7882 */ /* 0x000fe40000000000 */
[----:B------:R-:W-:Y:S01]  /*7b80*/  UMOV UR10, UR4 ;  /* 0x00000004000a7c82 */ /* 0x000fe20008000000 */
[----:B------:R-:W-:Y:S01]  /*7b90*/  IMAD.U32 R11, RZ, RZ, UR11 ;  /* 0x0000000bff0b7e24 */ /* 0x000fe2000f8e00ff */
[----:B------:R-:W-:Y:S01]  /*7ba0*/  UMOV UR8, UR44 ;  /* 0x0000002c00087c82 */ /* 0x000fe20008000000 */
[----:B------:R-:W-:Y:S01]  /*7bb0*/  IMAD.U32 R10, RZ, RZ, UR10 ;  /* 0x0000000aff0a7e24 */ /* 0x000fe2000f8e00ff */
[----:B------:R-:W-:Y:S01]  /*7bc0*/  UMOV UR48, UR44 ;  /* 0x0000002c00307c82 */ /* 0x000fe20008000000 */
[----:B------:R-:W-:Y:S01]  /*7bd0*/  R2UR UR4, R236 ;  /* 0x00000000ec0472ca */ /* 0x000fe200000e0000 */
[----:B------:R-:W-:-:S05]  /*7be0*/  VIADD R236, R8, 0x130 ;  /* 0x0000013008ec7836 */ /* 0x000fca0000000000 */
[----:B------:R-:W-:Y:S01]  /*7bf0*/  R2UR UR18, R236 ;  /* 0x00000000ec1272ca */ /* 0x000fe200000e0000 */
        /* <DEDUP_REMOVED lines=14> */
[C---:B------:R-:W-:Y:S01]  /*7ce0*/  VIADD R9, R8.reuse, 0xb0 ;  /* 0x000000b008097836 */ /* 0x040fe20000000000 */
[----:B------:R-:W-:Y:S01]  /*7cf0*/  HGMMA.64x16x16.F32.BF16 R80, gdesc[UR8].tnspA.tnspB, R80 ;  /* 0x60200000085079f0 */ /* 0x000fe20008701850 */
[----:B------:R-:W-:Y:S01]  /*7d00*/  UMOV UR5, 0x40000040 ;  /* 0x4000004000057882 */ /* 0x000fe20000000000 */
[----:B------:R-:W-:Y:S01]  /*7d10*/  UMOV UR20, UR4 ;  /* 0x0000000400147c82 */ /* 0x000fe20008000000 */
[----:B------:R-:W-:Y:S01]  /*7d20*/  UMOV UR16, UR4 ;  /* 0x0000000400107c82 */ /* 0x000fe20008000000 */
[----:B------:R-:W-:Y:S01]  /*7d30*/  UMOV UR12, UR4 ;  /* 0x00000004000c7c82 */ /* 0x000fe20008000000 */
[----:B------:R-:W-:Y:S01]  /*7d40*/  UMOV UR8, UR4 ;  /* 0x0000000400087c82 */ /* 0x000fe20008000000 */
[----:B------:R-:W-:Y:S01]  /*7d50*/  R2UR UR22, R9 ;  /* 0x00000000091672ca */ /* 0x000fe200000e0000 */
[C---:B------:R-:W-:Y:S01]  /*7d60*/  VIADD R9, R8.reuse, 0x1b0 ;  /* 0x000001b008097836 */ /* 0x040fe20000000000 */
[----:B------:R-:W-:Y:S01]  /*7d70*/  UMOV UR21, UR5 ;  /* 0x0000000500157c82 */ /* 0x000fe20008000000 */
[----:B------:R-:W-:Y:S01]  /*7d80*/  HGMMA.64x16x16.F32.BF16 R88, gdesc[UR48].tnspA.tnspB, R88 ;  /* 0x60200000305879f0 */ /* 0x000fe20008701858 */
[----:B------:R-:W-:Y:S01]  /*7d90*/  VIADD R8, R8, 0x230 ;  /* 0x0000023008087836 */ /* 0x000fe20000000000 */
[----:B------:R-:W-:Y:S01]  /*7da0*/  UMOV UR17, UR5 ;  /* 0x0000000500117c82 */ /* 0x000fe20008000000 */
[----:B------:R-:W-:Y:S01]  /*7db0*/  R2UR UR14, R9 ;  /* 0x00000000090e72ca */ /* 0x000fe200000e0000 */
[----:B------:R-:W-:Y:S01]  /*7dc0*/  UMOV UR13, UR5 ;  /* 0x00000005000d7c82 */ /* 0x000fe20008000000 */
[----:B------:R-:W-:Y:S01]  /*7dd0*/  UMOV UR9, UR5 ;  /* 0x0000000500097c82 */ /* 0x000fe20008000000 */
[----:B------:R-:W-:Y:S01]  /*7de0*/  IMAD.U32 R6, RZ, RZ, UR10 ;  /* 0x0000000aff067e24 */ /* 0x000fe2000f8e00ff */
[----:B------:R-:W-:Y:S01]  /*7df0*/  R2UR UR10, R8 ;  /* 0x00000000080a72ca */ /* 0x000fe200000e0000 */
[----:B------:R-:W-:Y:S01]  /*7e00*/  IMAD.U32 R7, RZ, RZ, UR11 ;  /* 0x0000000bff077e24 */ /* 0x000fe2000f8e00ff */
[----:B------:R-:W-:Y:S01]  /*7e10*/  UMOV UR11, 0x40 ;  /* 0x00000040000b7882 */ /* 0x000fe20000000000 */
[----:B------:R-:W-:Y:S04]  /*7e20*/  HGMMA.64x16x16.F32.BF16 R56, gdesc[UR24].tnspA.tnspB, R56 ;  /* 0x60200000183879f0 */ /* 0x000fe80008701838 */
[----:B------:R-:W-:Y:S04]  /*7e30*/  HGMMA.64x16x16.F32.BF16 R64, gdesc[UR40].tnspA.tnspB, R64 ;  /* 0x60200000284079f0 */ /* 0x000fe80008701840 */
[----:B------:R-:W-:Y:S04]  /*7e40*/  HGMMA.64x16x16.F32.BF16 R72, gdesc[UR36].tnspA.tnspB, R72 ;  /* 0x60200000244879f0 */ /* 0x000fe80008701848 */
[----:B------:R-:W-:Y:S04]  /*7e50*/  HGMMA.64x16x16.F32.BF16 R80, gdesc[UR32].tnspA.tnspB, R80 ;  /* 0x60200000205079f0 */ /* 0x000fe80008701850 */
[----:B------:R-:W-:Y:S04]  /*7e60*/  HGMMA.64x16x16.F32.BF16 R88, gdesc[UR28].tnspA.tnspB, R88 ;  /* 0x602000001c5879f0 */ /* 0x000fe80008701858 */
[----:B------:R-:W-:Y:S01]  /*7e70*/  HGMMA.64x16x16.F32.BF16 R56, gdesc[UR4].tnspA.tnspB, R56 ;  /* 0x60200000043879f0 */ /* 0x000fe20008701838 */
[----:B------:R-:W-:-:S03]  /*7e80*/  USHF.L.U32 UR4, UR60, 0xe, URZ ;  /* 0x0000000e3c047899 */ /* 0x000fc6000800063f */
[----:B------:R-:W-:Y:S03]  /*7e90*/  HGMMA.64x16x16.F32.BF16 R64, gdesc[UR20].tnspA.tnspB, R64 ;  /* 0x60200000144079f0 */ /* 0x000fe60008701840 */
[----:B------:R-:W-:Y:S01]  /*7ea0*/  IMAD.U32 R236, RZ, RZ, UR4 ;  /* 0x00000004ffec7e24 */ /* 0x000fe2000f8e00ff */
[----:B------:R-:W-:Y:S01]  /*7eb0*/  IADD3 R9, P1, R232, UR4, RZ ;  /* 0x00000004e8097c10 */ /* 0x000fe2000ff3e0ff */
[----:B------:R-:W-:Y:S01]  /*7ec0*/  ULDC.64 UR4, c[0x0][0x2c0] ;  /* 0x0000b00000047ab9 */ /* 0x000fe20000000a00 */
[----:B------:R-:W-:Y:S02]  /*7ed0*/  HGMMA.64x16x16.F32.BF16 R72, gdesc[UR16].tnspA.tnspB, R72 ;  /* 0x60200000104879f0 */ /* 0x000fe40008701848 */
[----:B------:R-:W-:Y:S02]  /*7ee0*/  LEA R8, P2, R9, UR4, 0x2 ;  /* 0x0000000409087c11 */ /* 0x000fe4000f8410ff */
[----:B------:R-:W-:-:S04]  /*7ef0*/  LEA.HI.X.SX32 R236, R236, R234, 0x1, P1 ;  /* 0x000000eaecec7211 */ /* 0x000fc800008f0eff */
[----:B------:R-:W-:Y:S01]  /*7f00*/  LEA.HI.X R9, R9, UR5, R236, 0x2, P2 ;  /* 0x0000000509097c11 */ /* 0x000fe200090f14ec */
[----:B------:R-:W-:Y:S04]  /*7f10*/  HGMMA.64x16x16.F32.BF16 R80, gdesc[UR12].tnspA.tnspB, R80 ;  /* 0x602000000c5079f0 */ /* 0x000fe80008701850 */
[----:B------:R0:W-:Y:S04]  /*7f20*/  REDG.E.ADD.F32x4.FTZ.RN.STRONG.GPU desc[UR52][R8.64], R24 ;  /* 0x00000018080079a6 */ /* 0x0001e8000c10f7b4 */
[----:B------:R0:W-:Y:S01]  /*7f30*/  REDG.E.ADD.F32x4.FTZ.RN.STRONG.GPU desc[UR52][R8.64+0x800], R28 ;  /* 0x0008001c080079a6 */ /* 0x0001e2000c10f7b4 */
[----:B------:R-:W-:Y:S03]  /*7f40*/  HGMMA.64x16x16.F32.BF16 R88, gdesc[UR8].tnspA.tnspB, R88, gsb0 ;  /* 0x60200000085879f0 */ /* 0x000fe60008001858 */
[----:B------:R0:W-:Y:S04]  /*7f50*/  REDG.E.ADD.F32x4.FTZ.RN.STRONG.GPU desc[UR52][R8.64+0x1000], R32 ;  /* 0x00100020080079a6 */ /* 0x0001e8000c10f7b4 */
[----:B------:R0:W-:Y:S01]  /*7f60*/  REDG.E.ADD.F32x4.FTZ.RN.STRONG.GPU desc[UR52][R8.64+0x1800], R36 ;  /* 0x00180024080079a6 */ /* 0x0001e2000c10f7b4 */
[----:B------:R-:W-:-:S03]  /*7f70*/  WARPGROUP.DEPBAR.LE gsb0, 0x1 ;  /* 0x00008000000079c5 */ /* 0x000fc60000010100 */
[----:B------:R0:W-:Y:S04]  /*7f80*/  REDG.E.ADD.F32x4.FTZ.RN.STRONG.GPU desc[UR52][R8.64+0x2000], R40 ;  /* 0x00200028080079a6 */ /* 0x0001e8000c10f7b4 */
[----:B------:R0:W-:Y:S04]  /*7f90*/  REDG.E.ADD.F32x4.FTZ.RN.STRONG.GPU desc[UR52][R8.64+0x2800], R44 ;  /* 0x0028002c080079a6 */ /* 0x0001e8000c10f7b4 */
[----:B------:R0:W-:Y:S04]  /*7fa0*/  REDG.E.ADD.F32x4.FTZ.RN.STRONG.GPU desc[UR52][R8.64+0x3000], R48 ;  /* 0x00300030080079a6 */ /* 0x0001e8000c10f7b4 */
[----:B------:R0:W-:Y:S01]  /*7fb0*/  REDG.E.ADD.F32x4.FTZ.RN.STRONG.GPU desc[UR52][R8.64+0x3800], R52 ;  /* 0x00380034080079a6 */ /* 0x0001e2000c10f7b4 */
[----:B------:R-:W-:Y:S05]  /*7fc0*/  @!P0 BRA `(.L_x_893) ;  /* 0x0000000000048947 */ /* 0x000fea0003800000 */
[----:B------:R-:W-:Y:S01]  /*7fd0*/  BPT.TRAP 0x1 ;  /* 0x000000040000795c */ /* 0x000fe20000300000 */
.L_x_893:
[----:B0-----:R-:W-:Y:S01]  /*7fe0*/  VIADD R24, R13, 0x500 ;  /* 0x000005000d187836 */ /* 0x001fe20000000000 */
        /* <DEDUP_REMOVED lines=37> */
[----:B------:R-:W-:Y:S01]  /*8240*/  UMOV UR45, 0x40000040 ;  /* 0x40000040002d7882 */ /* 0x000fe20000000000 */
[----:B------:R-:W-:Y:S02]  /*8250*/  WARPGROUP.DEPBAR.LE gsb0, 0x0 ;  /* 0x00008000000079c5 */ /* 0x000fe40000010000 */
[----:B------:R-:W-:Y:S01]  /*8260*/  WARPGROUP.ARRIVE ;  /* 0x00000000000079c5 */ /* 0x000fe20000000000 */
[----:B------:R-:W-:Y:S04]  /*8270*/  REDG.E.ADD.F32x4.FTZ.RN.STRONG.GPU desc[UR4][R8.64+0x4000], R24 ;  /* 0x00400018080079a6 */ /* 0x000fe8000c10f784 */
[----:B------:R-:W-:Y:S03]  /*8280*/  REDG.E.ADD.F32x4.FTZ.RN.STRONG.GPU desc[UR4][R8.64+0x4800], R28 ;  /* 0x0048001c080079a6 */ /* 0x000fe6000c10f784 */
[----:B------:R-:W-:Y:S01]  /*8290*/  HGMMA.64x16x16.F32.BF16 R96, gdesc[UR52].tnspA.tnspB, R96 ;  /* 0x60200000346079f0 */ /* 0x000fe20008701860 */
[----:B------:R-:W-:-:S02]  /*82a0*/  R2UR UR54, R20 ;  /* 0x00000000143672ca */ /* 0x000fc400000e0000 */
[----:B------:R-:W-:Y:S01]  /*82b0*/  R2UR UR55, R21 ;  /* 0x00000000153772ca */ /* 0x000fe200000e0000 */
[----:B------:R-:W-:Y:S04]  /*82c0*/  REDG.E.ADD.F32x4.FTZ.RN.STRONG.GPU desc[UR4][R8.64+0x5000], R32 ;  /* 0x00500020080079a6 */ /* 0x000fe8000c10f784 */
[----:B------:R-:W-:Y:S04]  /*82d0*/  REDG.E.ADD.F32x4.FTZ.RN.STRONG.GPU desc[UR4][R8.64+0x5800], R36 ;  /* 0x00580024080079a6 */ /* 0x000fe8000c10f784 */
[----:B------:R-:W-:Y:S04]  /*82e0*/  REDG.E.ADD.F32x4.FTZ.RN.STRONG.GPU desc[UR4][R8.64+0x6000], R40 ;  /* 0x00600028080079a6 */ /* 0x000fe8000c10f784 */
[----:B------:R-:W-:Y:S01]  /*82f0*/  HGMMA.64x16x16.F32.BF16 R104, gdesc[UR52].tnspA.tnspB, R104 ;  /* 0x60200000346879f0 */ /* 0x000fe20008701868 */
[----:B------:R-:W-:Y:S01]  /*8300*/  R2UR UR54, R18 ;  /* 0x00000000123672ca */ /* 0x000fe200000e0000 */
[----:B------:R-:W-:Y:S01]  /*8310*/  REDG.E.ADD.F32x4.FTZ.RN.STRONG.GPU desc[UR4][R8.64+0x6800], R44 ;  /* 0x0068002c080079a6 */ /* 0x000fe2000c10f784 */
[----:B------:R-:W-:-:S03]  /*8320*/  R2UR UR55, R19 ;  /* 0x00000000133772ca */ /* 0x000fc600000e0000 */
[----:B------:R-:W-:Y:S04]  /*8330*/  REDG.E.ADD.F32x4.FTZ.RN.STRONG.GPU desc[UR4][R8.64+0x7000], R48 ;  /* 0x00700030080079a6 */ /* 0x000fe8000c10f784 */
[----:B------:R0:W-:Y:S01]  /*8340*/  REDG.E.ADD.F32x4.FTZ.RN.STRONG.GPU desc[UR4][R8.64+0x7800], R52 ;  /* 0x00780034080079a6 */ /* 0x0001e2000c10f784 */
[----:B------:R-:W-:Y:S01]  /*8350*/  UMOV UR25, 0x40000040 ;  /* 0x4000004000197882 */ /* 0x000fe20000000000 */
[----:B------:R-:W-:Y:S01]  /*8360*/  UMOV UR5, 0x40000040 ;  /* 0x4000004000057882 */ /* 0x000fe20000000000 */
[----:B------:R-:W-:Y:S01]  /*8370*/  UMOV UR41, UR25 ;  /* 0x0000001900297c82 */ /* 0x000fe20008000000 */
[----:B------:R-:W-:Y:S01]  /*8380*/  UMOV UR37, UR25 ;  /* 0x0000001900257c82 */ /* 0x000fe20008000000 */
[----:B------:R-:W-:Y:S01]  /*8390*/  UMOV UR33, UR25 ;  /* 0x0000001900217c82 */ /* 0x000fe20008000000 */
[----:B------:R-:W-:Y:S01]  /*83a0*/  HGMMA.64x16x16.F32.BF16 R112, gdesc[UR52].tnspA.tnspB, R112 ;  /* 0x60200000347079f0 */ /* 0x000fe20008701870 */
[----:B------:R-:W-:Y:S01]  /*83b0*/  R2UR UR54, R16 ;  /* 0x00000000103672ca */ /* 0x000fe200000e0000 */
[----:B------:R-:W-:Y:S01]  /*83c0*/  UMOV UR21, UR5 ;  /* 0x0000000500157c82 */ /* 0x000fe20008000000 */
[----:B------:R-:W-:Y:S01]  /*83d0*/  R2UR UR55, R17 ;  /* 0x00000000113772ca */ /* 0x000fe200000e0000 */
[----:B------:R-:W-:Y:S01]  /*83e0*/  UMOV UR17, UR5 ;  /* 0x0000000500117c82 */ /* 0x000fe20008000000 */
[----:B------:R-:W-:Y:S01]  /*83f0*/  UMOV UR13, UR5 ;  /* 0x00000005000d7c82 */ /* 0x000fe20008000000 */
[----:B0-----:R-:W-:-:S10]  /*8400*/  VIADD R8, R12, 0x480 ;  /* 0x000004800c087836 */ /* 0x001fd40000000000 */
[----:B------:R-:W-:Y:S01]  /*8410*/  HGMMA.64x16x16.F32.BF16 R120, gdesc[UR52].tnspA.tnspB, R120 ;  /* 0x60200000347879f0 */ /* 0x000fe20008701878 */
[----:B------:R-:W-:Y:S02]  /*8420*/  R2UR UR54, R14 ;  /* 0x000000000e3672ca */ /* 0x000fe400000e0000 */
[----:B------:R-:W-:Y:S02]  /*8430*/  R2UR UR55, R15 ;  /* 0x000000000f3772ca */ /* 0x000fe400000e0000 */
[----:B------:R-:W-:-:S11]  /*8440*/  R2UR UR44, R8 ;  /* 0x00000000082c72ca */ /* 0x000fd600000e0000 */
[----:B------:R-:W-:Y:S04]  /*8450*/  HGMMA.64x16x16.F32.BF16 R128, gdesc[UR52].tnspA.tnspB, R128 ;  /* 0x60200000348079f0 */ /* 0x000fe80008701880 */
[----:B------:R-:W-:Y:S01]  /*8460*/  HGMMA.64x16x16.F32.BF16 R96, gdesc[UR44].tnspA.tnspB, R96 ;  /* 0x602000002c6079f0 */ /* 0x000fe20008701860 */
[----:B------:R-:W-:Y:S02]  /*8470*/  R2UR UR46, R10 ;  /* 0x000000000a2e72ca */ /* 0x000fe400000e0000 */
[----:B------:R-:W-:-:S13]  /*8480*/  R2UR UR47, R11 ;  /* 0x000000000b2f72ca */ /* 0x000fda00000e0000 */
[----:B------:R-:W-:Y:S01]  /*8490*/  HGMMA.64x16x16.F32.BF16 R104, gdesc[UR44].tnspA.tnspB, R104 ;  /* 0x602000002c6879f0 */ /* 0x000fe20008701868 */
[----:B------:R-:W-:Y:S01]  /*84a0*/  R2UR UR46, R4 ;  /* 0x00000000042e72ca */ /* 0x000fe200000e0000 */
[C---:B------:R-:W-:Y:S01]  /*84b0*/  VIADD R4, R12.reuse, 0x500 ;  /* 0x000005000c047836 */ /* 0x040fe20000000000 */
[----:B------:R-:W-:Y:S01]  /*84c0*/  R2UR UR47, R5 ;  /* 0x00000000052f72ca */ /* 0x000fe200000e0000 */
[----:B------:R-:W-:-:S03]  /*84d0*/  VIADD R12, R12, 0x580 ;  /* 0x000005800c0c7836 */ /* 0x000fc60000000000 */
[----:B------:R-:W-:Y:S02]  /*84e0*/  R2UR UR24, R4 ;  /* 0x00000000041872ca */ /* 0x000fe400000e0000 */
[----:B------:R-:W-:-:S07]  /*84f0*/  R2UR UR4, R12 ;  /* 0x000000000c0472ca */ /* 0x000fce00000e0000 */
[----:B------:R-:W-:Y:S01]  /*8500*/  HGMMA.64x16x16.F32.BF16 R112, gdesc[UR44].tnspA.tnspB, R112 ;  /* 0x602000002c7079f0 */ /* 0x000fe20008701870 */
[----:B------:R-:W-:Y:S02]  /*8510*/  R2UR UR46, R6 ;  /* 0x00000000062e72ca */ /* 0x000fe400000e0000 */
[----:B------:R-:W-:Y:S01]  /*8520*/  R2UR UR47, R7 ;  /* 0x00000000072f72ca */ /* 0x000fe200000e0000 */
[----:B------:R-:W-:Y:S01]  /*8530*/  UMOV UR40, UR24 ;  /* 0x0000001800287c82 */ /* 0x000fe20008000000 */
[----:B------:R-:W-:Y:S01]  /*8540*/  UMOV UR36, UR24 ;  /* 0x0000001800247c82 */ /* 0x000fe20008000000 */
[----:B------:R-:W-:Y:S01]  /*8550*/  UMOV UR32, UR24 ;  /* 0x0000001800207c82 */ /* 0x000fe20008000000 */
[----:B------:R-:W-:Y:S01]  /*8560*/  UMOV UR20, UR4 ;  /* 0x0000000400147c82 */ /* 0x000fe20008000000 */
[----:B------:R-:W-:Y:S01]  /*8570*/  UMOV UR16, UR4 ;  /* 0x0000000400107c82 */ /* 0x000fe20008000000 */
[----:B------:R-:W-:-:S07]  /*8580*/  UMOV UR12, UR4 ;  /* 0x00000004000c7c82 */ /* 0x000fce0008000000 */
        /* <DEDUP_REMOVED lines=19> */
[----:B------:R-:W-:Y:S05]  /*86c0*/  @!P0 BRA `(.L_x_894) ;  /* 0x0000000000048947 */ /* 0x000fea0003800000 */
[----:B------:R-:W-:Y:S01]  /*86d0*/  BPT.TRAP 0x1 ;  /* 0x000000040000795c */ /* 0x000fe20000300000 */
.L_x_894:
[----:B------:R-:W-:Y:S01]  /*86e0*/  UIADD3 UR60, UR60, 0x1, URZ ;  /* 0x000000013c3c7890 */ /* 0x000fe2000fffe03f */
[----:B------:R-:W-:Y:S01]  /*86f0*/  VIADD R2, R2, 0x1 ;  /* 0x0000000102027836 */ /* 0x000fe20000000000 */
[----:B------:R-:W-:Y:S01]  /*8700*/  LOP3.LUT R226, R226, 0x1, RZ, 0x3c, !PT ;  /* 0x00000001e2e27812 */ /* 0x000fe200078e3cff */
[----:B------:R-:W-:Y:S01]  /*8710*/  VIADD R224, R224, 0x31620 ;  /* 0x00031620e0e07836 */ /* 0x000fe20000000000 */
[----:B------:R-:W-:Y:S02]  /*8720*/  UISETP.GE.AND UP0, UPT, UR60, UR61, UPT ;  /* 0x0000003d3c00728c */ /* 0x000fe4000bf06270 */
[----:B------:R-:W-:Y:S02]  /*8730*/  ISETP.NE.AND P0, PT, R2, 0x2, PT ;  /* 0x000000020200780c */ /* 0x000fe40003f05270 */
[----:B------:R-:W-:Y:S02]  /*8740*/  PRMT R224, RZ, 0x654, R224 ;  /* 0x00000654ffe07816 */ /* 0x000fe400000000e0 */
[----:B------:R-:W-:-:S02]  /*8750*/  PLOP3.LUT P1, PT, PT, PT, UP0, 0x80, 0x0 ;  /* 0x000000000000781c */ /* 0x000fc40003f2f008 */
[----:B------:R-:W-:Y:S01]  /*8760*/  SEL R5, RZ, 0x1, P0 ;  /* 0x00000001ff057807 */ /* 0x000fe20000000000 */
[----:B------:R0:W-:Y:S01]  /*8770*/  SYNCS.ARRIVE.TRANS64.RED.A1T0 RZ, [R224+URZ], RZ ;  /* 0x000000ffe0ff79a7 */ /* 0x0001e2000810043f */
[----:B------:R-:W-:Y:S02]  /*8780*/  SEL R2, R2, RZ, P0 ;  /* 0x000000ff02027207 */ /* 0x000fe40000000000 */
[----:B------:R-:W-:-:S07]  /*8790*/  LOP3.LUT R228, R228, R5, RZ, 0x3c, !PT ;  /* 0x00000005e4e47212 */ /* 0x000fce00078e3cff */
[----:B0-----:R-:W-:Y:S05]  /*87a0*/  @!P1 BRA `(.L_x_895) ;  /* 0xffffff9400a09947 */ /* 0x001fea000383ffff */
        /* <DEDUP_REMOVED lines=82> */
.L_x_882:
        /* <DEDUP_REMOVED lines=16> */
[----:B------:R-:W-:Y:S01]  /*8dd0*/  F2FP.BF16.F32.PACK_AB R160, R161, R160 ;  /* 0x000000a0a1a0723e */ /* 0x000fe200000010ff */
[----:B--2---:R-:W-:Y:S01]  /*8de0*/  ULEA UR5, UR5, UR4, 0x18 ;  /* 0x0000000405057291 */ /* 0x004fe2000f8ec03f */
[----:B------:R-:W-:Y:S02]  /*8df0*/  F2FP.BF16.F32.PACK_AB R154, R157, R156 ;  /* 0x0000009c9d9a723e */ /* 0x000fe400000010ff */
[----:B------:R-:W-:-:S02]  /*8e00*/  F2FP.BF16.F32.PACK_AB R155, R159, R158 ;  /* 0x0000009e9f9b723e */ /* 0x000fc400000010ff */
[----:B------:R-:W-:Y:S01]  /*8e10*/  F2FP.BF16.F32.PACK_AB R161, R163, R162 ;  /* 0x000000a2a3a1723e */ /* 0x000fe200000010ff */
[----:B-1----:R-:W-:Y:S01]  /*8e20*/  VIADD R4, R4, 0xffffff80 ;  /* 0xffffff8004047836 */ /* 0x002fe20000000000 */
[----:B------:R-:W-:Y:S02]  /*8e30*/  F2FP.BF16.F32.PACK_AB R168, R169, R168 ;  /* 0x000000a8a9a8723e */ /* 0x000fe400000010ff */
[----:B------:R-:W-:Y:S01]  /*8e40*/  F2FP.BF16.F32.PACK_AB R162, R165, R164 ;  /* 0x000000a4a5a2723e */ /* 0x000fe200000010ff */
[----:B0-----:R-:W-:Y:S01]  /*8e50*/  IMAD.SHL.U32 R2, R4, 0x40, RZ ;  /* 0x0000004004027824 */ /* 0x001fe200078e00ff */
[----:B------:R-:W-:Y:S02]  /*8e60*/  SHF.R.S32.HI R11, RZ, 0x1f, R4 ;  /* 0x0000001fff0b7819 */ /* 0x000fe40000011404 */
[----:B------:R-:W-:Y:S02]  /*8e70*/  F2FP.BF16.F32.PACK_AB R163, R167, R166 ;  /* 0x000000a6a7a3723e */ /* 0x000fe400000010ff */
[----:B------:R-:W-:-:S02]  /*8e80*/  LEA.HI R5, R11, R4, RZ, 0x5 ;  /* 0x000000040b057211 */ /* 0x000fc400078f28ff */
[----:B------:R-:W-:Y:S02]  /*8e90*/  LOP3.LUT R2, R2, 0x1c0, RZ, 0xc0, !PT ;  /* 0x000001c002027812 */ /* 0x000fe400078ec0ff */
[----:B------:R-:W-:Y:S02]  /*8ea0*/  SHF.R.S32.HI R0, RZ, 0x5, R5 ;  /* 0x00000005ff007819 */ /* 0x000fe40000011405 */
[CC--:B------:R-:W-:Y:S02]  /*8eb0*/  LEA.HI R9, R11.reuse, R4.reuse, RZ, 0x4 ;  /* 0x000000040b097211 */ /* 0x0c0fe400078f20ff */
[CC--:B------:R-:W-:Y:S01]  /*8ec0*/  LEA.HI R3, R11.reuse, R4.reuse, RZ, 0x3 ;  /* 0x000000040b037211 */ /* 0x0c0fe200078f18ff */
[----:B------:R-:W-:Y:S01]  /*8ed0*/  IMAD.SHL.U32 R7, R0, 0x10, RZ ;  /* 0x0000001000077824 */ /* 0x000fe200078e00ff */
[----:B------:R-:W-:Y:S02]  /*8ee0*/  SHF.R.S32.HI R8, RZ, 0x4, R9 ;  /* 0x00000004ff087819 */ /* 0x000fe40000011409 */
[----:B------:R-:W-:-:S02]  /*8ef0*/  LEA.HI R11, R11, R4, RZ, 0x7 ;  /* 0x000000040b0b7211 */ /* 0x000fc400078f38ff */
[----:B------:R-:W-:Y:S02]  /*8f00*/  LOP3.LUT R6, R2, 0x30, R7, 0xf8, !PT ;  /* 0x0000003002067812 */ /* 0x000fe400078ef807 */
[----:B------:R-:W-:Y:S02]  /*8f10*/  SHF.R.U32.HI R2, RZ, 0x3, R2 ;  /* 0x00000003ff027819 */ /* 0x000fe40000011602 */
[----:B------:R-:W-:Y:S02]  /*8f20*/  LOP3.LUT R3, R6, 0x8, R3, 0xf8, !PT ;  /* 0x0000000806037812 */ /* 0x000fe400078ef803 */
[----:B------:R-:W-:Y:S02]  /*8f30*/  LEA.HI R9, R9, R8, RZ, 0x1 ;  /* 0x0000000809097211 */ /* 0x000fe400078f08ff */
[----:B------:R-:W-:Y:S02]  /*8f40*/  LOP3.LUT R6, R3, R2, RZ, 0x3c, !PT ;  /* 0x0000000203067212 */ /* 0x000fe400078e3cff */
[----:B------:R-:W0:Y:S01]  /*8f50*/  LDC.64 R2, c[0x0][0x878] ;  /* 0x00021e00ff027b82 */ /* 0x000e220000000a00 */
[----:B------:R-:W-:-:S02]  /*8f60*/  LOP3.LUT R9, R9, 0x7ffffe, RZ, 0xc0, !PT ;  /* 0x007ffffe09097812 */ /* 0x000fc400078ec0ff */
[----:B------:R-:W-:Y:S02]  /*8f70*/  F2FP.BF16.F32.PACK_AB R169, R171, R170 ;  /* 0x000000aaaba9723e */ /* 0x000fe400000010ff */
[----:B------:R-:W-:Y:S01]  /*8f80*/  F2FP.BF16.F32.PACK_AB R176, R177, R176 ;  /* 0x000000b0b1b0723e */ /* 0x000fe200000010ff */
[----:B------:R-:W-:Y:S01]  /*8f90*/  IMAD.IADD R9, R8, 0x1, -R9 ;  /* 0x0000000108097824 */ /* 0x000fe200078e0a09 */
[----:B------:R-:W-:Y:S02]  /*8fa0*/  SHF.R.S32.HI R8, RZ, 0x7, R11 ;  /* 0x00000007ff087819 */ /* 0x000fe4000001140b */
[----:B------:R-:W-:Y:S02]  /*8fb0*/  F2FP.BF16.F32.PACK_AB R170, R173, R172 ;  /* 0x000000acadaa723e */ /* 0x000fe400000010ff */
[----:B------:R-:W-:Y:S01]  /*8fc0*/  F2FP.BF16.F32.PACK_AB R171, R175, R174 ;  /* 0x000000aeafab723e */ /* 0x000fe200000010ff */
[----:B------:R-:W-:Y:S01]  /*8fd0*/  IMAD R9, R8, 0xa, R9 ;  /* 0x0000000a08097824 */ /* 0x000fe200078e0209 */
[----:B------:R-:W-:-:S02]  /*8fe0*/  F2FP.BF16.F32.PACK_AB R177, R179, R178 ;  /* 0x000000b2b3b1723e */ /* 0x000fc400000010ff */
[----:B------:R-:W-:Y:S01]  /*8ff0*/  F2FP.BF16.F32.PACK_AB R184, R185, R184 ;  /* 0x000000b8b9b8723e */ /* 0x000fe200000010ff */
[----:B------:R-:W-:Y:S01]  /*9000*/  IMAD.U32 R6, R9, 0x200, R6 ;  /* 0x0000020009067824 */ /* 0x000fe200078e0006 */
[----:B------:R-:W-:Y:S01]  /*9010*/  F2FP.BF16.F32.PACK_AB R178, R181, R180 ;  /* 0x000000b4b5b2723e */ /* 0x000fe200000010ff */
[----:B------:R-:W1:Y:S01]  /*9020*/  LDC.64 R8, c[0x0][0x870] ;  /* 0x00021c00ff087b82 */ /* 0x000e620000000a00 */
[----:B------:R-:W-:Y:S02]  /*9030*/  F2FP.BF16.F32.PACK_AB R179, R183, R182 ;  /* 0x000000b6b7b3723e */ /* 0x000fe400000010ff */
[----:B------:R-:W-:Y:S02]  /*9040*/  LEA R10, R6, UR5, 0x1 ;  /* 0x00000005060a7c11 */ /* 0x000fe4000f8e08ff */
[----:B------:R-:W-:Y:S02]  /*9050*/  F2FP.BF16.F32.PACK_AB R185, R187, R186 ;  /* 0x000000babbb9723e */ /* 0x000fe400000010ff */
[----:B0-----:R-:W-:Y:S01]  /*9060*/  ISETP.NE.U32.AND P1, PT, R2, RZ, PT ;  /* 0x000000ff0200720c */ /* 0x001fe20003f25070 */
        /* <DEDUP_REMOVED lines=14> */
[----:B------:R-:W-:Y:S01]  /*9150*/  ISETP.NE.AND.EX P1, PT, R3, RZ, PT, P1 ;  /* 0x000000ff0300720c */ /* 0x000fe20003f25310 */
[----:B------:R0:W-:Y:S01]  /*9160*/  STSM.16.MT88.4 [R10+0x10000], R176 ;  /* 0x010000b00a007844 */ /* 0x0001e20000004200 */
[----:B------:R-:W-:Y:S01]  /*9170*/  F2FP.BF16.F32.PACK_AB R202, R205, R204 ;  /* 0x000000cccdca723e */ /* 0x000fe200000010ff */
[----:B------:R-:W2:Y:S01]  /*9180*/  LDC.64 R2, c[0x0][0x870] ;  /* 0x00021c00ff027b82 */ /* 0x000ea20000000a00 */
        /* <DEDUP_REMOVED lines=8> */
[----:B------:R-:W-:Y:S01]  /*9210*/  F2FP.BF16.F32.PACK_AB R57, R59, R58 ;  /* 0x0000003a3b39723e */ /* 0x000fe200000010ff */
[----:B------:R-:W3:Y:S01]  /*9220*/  @P1 LDC.64 R6, c[0x0][0x878] ;  /* 0x00021e00ff061b82 */ /* 0x000ee20000000a00 */
[----:B------:R-:W-:Y:S01]  /*9230*/  F2FP.BF16.F32.PACK_AB R96, R97, R96 ;  /* 0x000000606160723e */ /* 0x000fe200000010ff */
[----:B------:R0:W-:Y:S01]  /*9240*/  STSM.16.MT88.4 [R10+0x11000], R208 ;  /* 0x011000d00a007844 */ /* 0x0001e20000004200 */
        /* <DEDUP_REMOVED lines=46> */
[----:B-1----:R-:W-:-:S03]  /*9530*/  ISETP.NE.U32.AND P0, PT, R8, RZ, PT ;  /* 0x000000ff0800720c */ /* 0x002fc60003f05070 */
[----:B------:R0:W-:Y:S01]  /*9540*/  STSM.16.MT88.4 [R10+0x7000], R128 ;  /* 0x007000800a007844 */ /* 0x0001e20000004200 */
[----:B------:R-:W-:Y:S01]  /*9550*/  BAR.SYNC.DEFER_BLOCKING 0x1, 0x100 ;  /* 0x0044000000007b1d */ /* 0x000fe20000010000 */
[----:B------:R-:W-:Y:S01]  /*9560*/  ISETP.NE.AND.EX P0, PT, R9, RZ, PT, P0 ;  /* 0x000000ff0900720c */ /* 0x000fe20003f05300 */
[----:B--2---:R-:W-:-:S04]  /*9570*/  IMAD.WIDE R8, R231, 0x4, R2 ;  /* 0x00000004e7087825 */ /* 0x004fc800078e0202 */
[----:B---3--:R-:W-:-:S05]  /*9580*/  @P1 IMAD.WIDE R2, R231, 0x4, R6 ;  /* 0x00000004e7021825 */ /* 0x008fca00078e0206 */
[----:B------:R1:W2:Y:S04]  /*9590*/  @P1 LDG.E R7, desc[UR6][R2.64] ;  /* 0x0000000602071981 */ /* 0x0002a8000c1e1900 */
[----:B------:R-:W3:Y:S01]  /*95a0*/  @P0 LDG.E R6, desc[UR6][R8.64] ;  /* 0x0000000608060981 */ /* 0x000ee2000c1e1900 */
[----:B------:R-:W-:Y:S01]  /*95b0*/  LOP3.LUT R5, R5, 0xffffffe0, RZ, 0xc0, !PT ;  /* 0xffffffe005057812 */ /* 0x000fe200078ec0ff */
[----:B------:R-:W-:-:S04]  /*95c0*/  IMAD.SHL.U32 R11, R0, 0x40, RZ ;  /* 0x00000040000b7824 */ /* 0x000fc800078e00ff */
[----:B------:R-:W-:Y:S01]  /*95d0*/  IMAD.IADD R5, R4, 0x1, -R5 ;  /* 0x0000000104057824 */ /* 0x000fe200078e0a05 */
[----:B------:R-:W-:-:S03]  /*95e0*/  LOP3.LUT R11, R11, 0x1c0, RZ, 0xc0, !PT ;  /* 0x000001c00b0b7812 */ /* 0x000fc600078ec0ff */
[----:B------:R-:W-:Y:S01]  /*95f0*/  IMAD.SHL.U32 R28, R5, 0x8, RZ ;  /* 0x00000008051c7824 */ /* 0x000fe200078e00ff */
[----:B------:R-:W-:-:S04]  /*9600*/  SHF.R.S32.HI R12, RZ, 0x1f, R5 ;  /* 0x0000001fff0c7819 */ /* 0x000fc80000011405 */
[----:B------:R-:W-:Y:S02]  /*9610*/  LOP3.LUT R4, R11, 0x38, R28, 0xf8, !PT ;  /* 0x000000380b047812 */ /* 0x000fe400078ef81c */
[----:B------:R-:W-:Y:S02]  /*9620*/  SHF.R.U32.HI R11, RZ, 0x3, R11 ;  /* 0x00000003ff0b7819 */ /* 0x000fe4000001160b */
[----:B------:R-:W-:Y:S01]  /*9630*/  LEA.HI R12, R12, R5, RZ, 0x3 ;  /* 0x000000050c0c7211 */ /* 0x000fe200078f18ff */
[----:B------:R-:W-:Y:S01]  /*9640*/  ULDC UR4, c[0x0][0x808] ;  /* 0x0002020000047ab9 */ /* 0x000fe20000000800 */
[----:B------:R-:W-:Y:S02]  /*9650*/  LOP3.LUT R11, R4, R11, RZ, 0x3c, !PT ;  /* 0x0000000b040b7212 */ /* 0x000fe400078e3cff */
[----:B------:R-:W-:Y:S02]  /*9660*/  SHF.R.S32.HI R12, RZ, 0x3, R12 ;  /* 0x00000003ff0c7819 */ /* 0x000fe4000001140c */
[----:B-1----:R-:W-:-:S03]  /*9670*/  CS2R R2, SRZ ;  /* 0x0000000000027805 */ /* 0x002fc6000001ff00 */
[----:B------:R-:W-:Y:S01]  /*9680*/  IMAD R11, R12, 0x1400, R11 ;  /* 0x000014000c0b7824 */ /* 0x000fe200078e020b */
[----:B--2---:R-:W-:Y:S02]  /*9690*/  @P1 R2UR UR4, R7 ;  /* 0x00000000070412ca */ /* 0x004fe400000e0000 */
[----:B---3--:R-:W-:Y:S01]  /*96a0*/  @P0 SHF.R.S32.HI R5, RZ, 0x1f, R6 ;  /* 0x0000001fff050819 */ /* 0x008fe20000011406 */
[----:B0-----:R-:W-:-:S12]  /*96b0*/  @P1 BRA `(.L_x_897) ;  /* 0x00000000001c1947 */ /* 0x001fd80003800000 */
[----:B------:R-:W-:Y:S05]  /*96c0*/  @!P0 BRA `(.L_x_897) ;  /* 0x0000000000188947 */ /* 0x000fea0003800000 */
[----:B------:R-:W-:Y:S02]  /*96d0*/  ULDC.64 UR6, c[0x0][0x208] ;  /* 0x0000820000067ab9 */ /* 0x000fe40000000a00 */
[----:B------:R-:W2:Y:S04]  /*96e0*/  LDG.E R7, desc[UR6][R8.64] ;  /* 0x0000000608077981 */ /* 0x000ea8000c1e1900 */
[----:B------:R-:W3:Y:S01]  /*96f0*/  LDG.E R4, desc[UR6][R8.64+0x4] ;  /* 0x0000040608047981 */ /* 0x000ee2000c1e1900 */
[----:B--2---:R-:W-:Y:S02]  /*9700*/  R2UR UR6, R7 ;  /* 0x00000000070672ca */ /* 0x004fe400000e0000 */
[----:B---3--:R-:W-:-:S13]  /*9710*/  R2UR UR4, R4 ;  /* 0x00000000040472ca */ /* 0x008fda00000e0000 */
[----:B------:R-:W-:-:S12]  /*9720*/  UIADD3 UR4, -UR6, UR4, URZ ;  /* 0x0000000406047290 */ /* 0x000fd8000fffe13f */
.L_x_897:
[----:B------:R-:W2:Y:S01]  /*9730*/  LDL.LU R4, [R1] ;  /* 0x0000000001047983 */ /* 0x000ea20000300800 */
[----:B------:R-:W-:Y:S01]  /*9740*/  LEA R30, R11, UR5, 0x1 ;  /* 0x000000050b1e7c11 */ /* 0x000fe2000f8e08ff */
[----:B------:R-:W-:Y:S01]  /*9750*/  @P0 IMAD.MOV.U32 R2, RZ, RZ, R6 ;  /* 0x000000ffff020224 */ /* 0x000fe200078e0006 */
[----:B------:R-:W-:Y:S01]  /*9760*/  ULDC.64 UR6, c[0x0][0x850] ;  /* 0x0002140000067ab9 */ /* 0x000fe20000000a00 */
[----:B------:R-:W3:Y:S01]  /*9770*/  LDL R224, [R1+0x4] ;  /* 0x0000040001e07983 */ /* 0x000ee20000100800 */
[----:B------:R-:W-:Y:S01]  /*9780*/  @P0 IMAD.MOV.U32 R3, RZ, RZ, R5 ;  /* 0x000000ffff030224 */ /* 0x000fe200078e0005 */
[--C-:B------:R-:W-:Y:S01]  /*9790*/  SHF.R.S32.HI R29, RZ, 0x1f, R28.reuse ;  /* 0x0000001fff1d7819 */ /* 0x100fe2000001141c */
[C---:B------:R-:W-:Y:S01]  /*97a0*/  VIADD R31, R0.reuse, 0x8 ;  /* 0x00000008001f7836 */ /* 0x040fe20000000000 */
[----:B------:R0:W1:Y:S01]  /*97b0*/  LDS.128 R36, [R30+0xa400] ;  /* 0x00a400001e247984 */ /* 0x0000620000000c00 */
[C---:B------:R-:W-:Y:S01]  /*97c0*/  IADD3 R2, P1, R0.reuse, R2, RZ ;  /* 0x0000000200027210 */ /* 0x040fe20007f3e0ff */
[----:B------:R-:W-:Y:S01]  /*97d0*/  ULDC UR5, c[0x0][0x83c] ;  /* 0x00020f0000057ab9 */ /* 0x000fe20000000800 */
[----:B------:R-:W-:Y:S01]  /*97e0*/  SHF.R.S32.HI R48, RZ, 0x1f, R231 ;  /* 0x0000001fff307819 */ /* 0x000fe200000114e7 */
[----:B------:R0:W4:Y:S01]  /*97f0*/  LDS.128 R8, [R30+0x1400] ;  /* 0x001400001e087984 */ /* 0x0001220000000c00 */
[----:B------:R-:W-:Y:S01]  /*9800*/  LEA.HI.X.SX32 R3, R0, R3, 0x1, P1 ;  /* 0x0000000300037211 */ /* 0x000fe200008f0eff */
[----:B------:R-:W-:Y:S01]  /*9810*/  IMAD.WIDE.U32 R32, R237, UR6, R28 ;  /* 0x00000006ed207c25 */ /* 0x000fe2000f8e001c */
[----:B------:R-:W-:Y:S01]  /*9820*/  SEL R48, R48, RZ, !P0 ;  /* 0x000000ff30307207 */ /* 0x000fe20004000000 */
[----:B------:R0:W0:Y:S01]  /*9830*/  LDS.128 R12, [R30+0x1800] ;  /* 0x001800001e0c7984 */ /* 0x0000220000000c00 */
[----:B------:R-:W-:Y:S01]  /*9840*/  SEL R231, R231, RZ, !P0 ;  /* 0x000000ffe7e77207 */ /* 0x000fe20004000000 */
[----:B------:R-:W-:Y:S01]  /*9850*/  VIADD R40, R0, 0x20 ;  /* 0x0000002000287836 */ /* 0x000fe20000000000 */
[----:B------:R-:W-:Y:S01]  /*9860*/  BSSY B1, `(.L_x_898) ;  /* 0x000002c000017945 */ /* 0x000fe20003800000 */
[----:B------:R0:W0:Y:S04]  /*9870*/  LDS.128 R16, [R30+0x1c00] ;  /* 0x001c00001e107984 */ /* 0x0000280000000c00 */
[----:B------:R0:W0:Y:S04]  /*9880*/  LDS.128 R20, [R30+0x2000] ;  /* 0x002000001e147984 */ /* 0x0000280000000c00 */
[----:B------:R0:W0:Y:S01]  /*9890*/  LDS.128 R24, [R30+0x2400] ;  /* 0x002400001e187984 */ /* 0x0000220000000c00 */
[----:B--2---:R-:W-:-:S03]  /*98a0*/  R2UR UR8, R4 ;  /* 0x00000000040872ca */ /* 0x004fc600000e0000 */
[----:B------:R2:W0:Y:S01]  /*98b0*/  LDS.128 R4, [R30+0x1000] ;  /* 0x001000001e047984 */ /* 0x0004220000000c00 */
[----:B---3--:R-:W-:-:S04]  /*98c0*/  IMAD R34, R224, UR6, RZ ;  /* 0x00000006e0227c24 */ /* 0x008fc8000f8e02ff */
[----:B------:R-:W-:Y:S01]  /*98d0*/  IMAD R35, R237, UR7, R34 ;  /* 0x00000007ed237c24 */ /* 0x000fe2000f8e0222 */
[----:B------:R-:W-:Y:S01]  /*98e0*/  ULDC.64 UR6, c[0x0][0x858] ;  /* 0x0002160000067ab9 */ /* 0x000fe20000000a00 */
[----:B------:R-:W-:Y:S02]  /*98f0*/  VIADD R34, R0, 0x18 ;  /* 0x0000001800227836 */ /* 0x000fe40000000000 */
[----:B------:R-:W-:Y:S01]  /*9900*/  IMAD.IADD R33, R33, 0x1, R35 ;  /* 0x0000000121217824 */ /* 0x000fe200078e0223 */
[----:B------:R-:W-:Y:S02]  /*9910*/  UIMAD UR4, UR8, -0x50, UR4 ;  /* 0xffffffb0080478a4 */ /* 0x000fe4000f8e0204 */
[----:B------:R-:W-:Y:S02]  /*9920*/  IMAD.U32 R35, RZ, RZ, UR8 ;  /* 0x00000008ff237e24 */ /* 0x000fe4000f8e00ff */
[----:B------:R-:W-:Y:S01]  /*9930*/  IMAD.WIDE.U32 R32, R231, UR6, R32 ;  /* 0x00000006e7207c25 */ /* 0x000fe2000f8e0020 */
[----:B------:R-:W-:-:S03]  /*9940*/  UISETP.LT.AND UP0, UPT, UR4, 0x50, UPT ;  /* 0x000000500400788c */ /* 0x000fc6000bf01270 */
[----:B------:R-:W-:Y:S01]  /*9950*/  IMAD.WIDE R2, R35, 0x50, R2 ;  /* 0x0000005023027825 */ /* 0x000fe200078e0202 */
[----:B------:R-:W-:-:S06]  /*9960*/  USEL UR4, UR4, 0x50, UP0 ;  /* 0x0000005004047887 */ /* 0x000fcc0008000000 */
[C---:B------:R-:W-:Y:S02]  /*9970*/  ISETP.GE.AND P4, PT, R0.reuse, UR4, PT ;  /* 0x0000000400007c0c */ /* 0x040fe4000bf86270 */
[----:B------:R-:W-:Y:S01]  /*9980*/  ISETP.GE.AND P6, PT, R31, UR4, PT ;  /* 0x000000041f007c0c */ /* 0x000fe2000bfc6270 */
[----:B------:R-:W-:Y:S01]  /*9990*/  VIADD R31, R0, 0x10 ;  /* 0x00000010001f7836 */ /* 0x000fe20000000000 */
[----:B------:R-:W-:Y:S02]  /*99a0*/  ISETP.GE.OR P1, PT, R28, UR5, P4 ;  /* 0x000000051c007c0c */ /* 0x000fe4000a726670 */
[----:B------:R-:W-:Y:S02]  /*99b0*/  ISETP.GE.AND P2, PT, R34, UR4, PT ;  /* 0x0000000422007c0c */ /* 0x000fe4000bf46270 */
[----:B------:R-:W-:Y:S01]  /*99c0*/  ISETP.GE.AND P3, PT, R31, UR4, PT ;  /* 0x000000041f007c0c */ /* 0x000fe2000bf66270 */
[----:B------:R-:W-:Y:S01]  /*99d0*/  IMAD R31, R48, UR6, RZ ;  /* 0x00000006301f7c24 */ /* 0x000fe2000f8e02ff */
[----:B------:R-:W-:-:S02]  /*99e0*/  P2R R49, PR, RZ, 0x40 ;  /* 0x00000040ff317803 */ /* 0x000fc40000000000 */
[----:B------:R-:W-:Y:S01]  /*99f0*/  ISETP.GE.AND P5, PT, R40, UR4, PT ;  /* 0x0000000428007c0c */ /* 0x000fe2000bfa6270 */
[----:B------:R-:W-:Y:S01]  /*9a00*/  IMAD R31, R231, UR7, R31 ;  /* 0x00000007e71f7c24 */ /* 0x000fe2000f8e021f */
[----:B------:R-:W-:Y:S02]  /*9a10*/  P2R R50, PR, RZ, 0x8 ;  /* 0x00000008ff327803 */ /* 0x000fe40000000000 */
[----:B------:R-:W-:Y:S01]  /*9a20*/  P2R R51, PR, RZ, 0x4 ;  /* 0x00000004ff337803 */ /* 0x000fe20000000000 */
[----:B------:R-:W-:Y:S01]  /*9a30*/  IMAD.IADD R35, R33, 0x1, R31 ;  /* 0x0000000121237824 */ /* 0x000fe200078e021f */
[----:B------:R-:W-:Y:S01]  /*9a40*/  ISETP.GE.OR P0, PT, R28, UR5, P6 ;  /* 0x000000051c007c0c */ /* 0x000fe2000b706670 */
[----:B012-4-:R-:W-:-:S12]  /*9a50*/  @P1 BRA `(.L_x_899) ;  /* 0x0000000000301947 */ /* 0x017fd80003800000 */
[----:B------:R-:W0:Y:S01]  /*9a60*/  LDS.128 R40, [R30+0xa000] ;  /* 0x00a000001e287984 */ /* 0x000e220000000c00 */
        /* <DEDUP_REMOVED lines=10> */
[----:B0-----:R0:W-:Y:S02]  /*9b10*/  STG.E.128 desc[UR8][R46.64], R40 ;  /* 0x000000282e007986 */ /* 0x0011e4000c101d08 */
.L_x_899:
[----:B------:R-:W-:Y:S05]  /*9b20*/  BSYNC B1 ;  /* 0x0000000000017941 */ /* 0x000fea0003800000 */
.L_x_898:
[----:B------:R-:W-:Y:S04]  /*9b30*/  BSSY B1, `(.L_x_900) ;  /* 0x0000010000017945 */ /* 0x000fe80003800000 */
[----:B------:R-:W-:Y:S05]  /*9b40*/  @P0 BRA `(.L_x_901) ;  /* 0x0000000000380947 */ /* 0x000fea0003800000 */
[----:B------:R-:W-:Y:S01]  /*9b50*/  IADD3 R31, P0, R2, 0x8, RZ ;  /* 0x00000008021f7810 */ /* 0x000fe20007f1e0ff */
[----:B------:R-:W-:Y:S01]  /*9b60*/  ULDC.64 UR6, c[0x0][0x848] ;  /* 0x0002120000067ab9 */ /* 0x000fe20000000a00 */
[----:B0-----:R-:W-:Y:S01]  /*9b70*/  IMAD.MOV.U32 R41, RZ, RZ, R35 ;  /* 0x000000ffff297224 */ /* 0x001fe200078e0023 */
        /* <DEDUP_REMOVED lines=11> */
.L_x_901:
[----:B------:R-:W-:Y:S05]  /*9c30*/  BSYNC B1 ;  /* 0x0000000000017941 */ /* 0x000fea0003800000 */
.L_x_900:
[----:B-1----:R1:W2:Y:S01]  /*9c40*/  LDS.128 R36, [R30+0xa800] ;  /* 0x00a800001e247984 */ /* 0x0022a20000000c00 */
[C---:B------:R-:W-:Y:S01]  /*9c50*/  ISETP.GE.OR P1, PT, R28.reuse, UR5, P3 ;  /* 0x000000051c007c0c */ /* 0x040fe20009f26670 */
[----:B------:R-:W-:Y:S01]  /*9c60*/  BSSY B1, `(.L_x_902) ;  /* 0x0000011000017945 */ /* 0x000fe20003800000 */
[----:B------:R-:W-:-:S11]  /*9c70*/  ISETP.GE.OR P0, PT, R28, UR5, P2 ;  /* 0x000000051c007c0c */ /* 0x000fd60009706670 */
[----:B-1----:R-:W-:Y:S05]  /*9c80*/  @P1 BRA `(.L_x_903) ;  /* 0x0000000000381947 */ /* 0x002fea0003800000 */
        /* <DEDUP_REMOVED lines=14> */
.L_x_903:
[----:B------:R-:W-:Y:S05]  /*9d70*/  BSYNC B1 ;  /* 0x0000000000017941 */ /* 0x000fea0003800000 */
.L_x_902:
[----:B-12---:R1:W2:Y:S01]  /*9d80*/  LDS.128 R36, [R30+0xac00] ;  /* 0x00ac00001e247984 */ /* 0x0062a20000000c00 */
[----:B------:R-:W-:Y:S01]  /*9d90*/  BSSY B1, `(.L_x_904) ;  /* 0x0000011000017945 */ /* 0x000fe20003800000 */
[----:B------:R-:W-:-:S03]  /*9da0*/  VIADD R44, R0, 0x28 ;  /* 0x00000028002c7836 */ /* 0x000fc60000000000 */
        /* <DEDUP_REMOVED lines=15> */
.L_x_905:
[----:B------:R-:W-:Y:S05]  /*9ea0*/  BSYNC B1 ;  /* 0x0000000000017941 */ /* 0x000fea0003800000 */
.L_x_904:
[----:B--23--:R2:W3:Y:S01]  /*9eb0*/  LDS.128 R36, [R30+0xb000] ;  /* 0x00b000001e247984 */ /* 0x00c4e20000000c00 */
[----:B------:R-:W-:Y:S01]  /*9ec0*/  ISETP.GE.OR P0, PT, R28, UR5, P5 ;  /* 0x000000051c007c0c */ /* 0x000fe2000af06670 */
[----:B------:R-:W-:Y:S01]  /*9ed0*/  BSSY B1, `(.L_x_906) ;  /* 0x0000011000017945 */ /* 0x000fe20003800000 */
[----:B------:R-:W-:-:S11]  /*9ee0*/  ISETP.GE.AND P3, PT, R44, UR4, PT ;  /* 0x000000042c007c0c */ /* 0x000fd6000bf66270 */
        /* <DEDUP_REMOVED lines=14> */
[----:B---3--:R4:W-:Y:S02]  /*9fd0*/  STG.E.128 desc[UR8][R42.64], R36 ;  /* 0x000000242a007986 */ /* 0x0089e4000c101d08 */
.L_x_907:
[----:B------:R-:W-:Y:S05]  /*9fe0*/  BSYNC B1 ;  /* 0x0000000000017941 */ /* 0x000fea0003800000 */
.L_x_906:
[----:B---34-:R3:W4:Y:S01]  /*9ff0*/  LDS.128 R36, [R30+0xb400] ;  /* 0x00b400001e247984 */ /* 0x0187220000000c00 */
[----:B------:R-:W-:Y:S01]  /*a000*/  ISETP.GE.OR P0, PT, R28, UR5, P3 ;  /* 0x000000051c007c0c */ /* 0x000fe20009f06670 */
[----:B------:R-:W-:Y:S01]  /*a010*/  BSSY B1, `(.L_x_908) ;  /* 0x0000011000017945 */ /* 0x000fe20003800000 */
[----:B------:R-:W-:-:S11]  /*a020*/  VIADD R44, R0, 0x30 ;  /* 0x00000030002c7836 */ /* 0x000fd60000000000 */
        /* <DEDUP_REMOVED lines=14> */
[----:B----4-:R0:W-:Y:S02]  /*a110*/  STG.E.128 desc[UR8][R42.64], R36 ;  /* 0x000000242a007986 */ /* 0x0101e4000c101d08 */
.L_x_909:
[----:B------:R-:W-:Y:S05]  /*a120*/  BSYNC B1 ;  /* 0x0000000000017941 */ /* 0x000fea0003800000 */
.L_x_908:
[----:B0---4-:R0:W4:Y:S01]  /*a130*/  LDS.128 R36, [R30+0xb800] ;  /* 0x00b800001e247984 */ /* 0x0111220000000c00 */
[----:B------:R-:W-:Y:S01]  /*a140*/  ISETP.GE.AND P2, PT, R44, UR4, PT ;  /* 0x000000042c007c0c */ /* 0x000fe2000bf46270 */
[----:B------:R-:W-:Y:S01]  /*a150*/  BSSY B1, `(.L_x_910) ;  /* 0x0000012000017945 */ /* 0x000fe20003800000 */
[----:B------:R-:W-:Y:S02]  /*a160*/  VIADD R44, R0, 0x38 ;  /* 0x00000038002c7836 */ /* 0x000fe40000000000 */
[----:B------:R-:W-:-:S13]  /*a170*/  ISETP.GE.OR P0, PT, R28, UR5, P2 ;  /* 0x000000051c007c0c */ /* 0x000fda0009706670 */
[----:B0-----:R-:W-:Y:S05]  /*a180*/  @P0 BRA `(.L_x_911) ;  /* 0x0000000000380947 */ /* 0x001fea0003800000 */
        /* <DEDUP_REMOVED lines=14> */
.L_x_911:
[----:B------:R-:W-:Y:S05]  /*a270*/  BSYNC B1 ;  /* 0x0000000000017941 */ /* 0x000fea0003800000 */
.L_x_910:
        /* <DEDUP_REMOVED lines=20> */
.L_x_913:
[----:B------:R-:W-:Y:S05]  /*a3c0*/  BSYNC B1 ;  /* 0x0000000000017941 */ /* 0x000fea0003800000 */
.L_x_912:
        /* <DEDUP_REMOVED lines=20> */
.L_x_915:
[----:B------:R-:W-:Y:S05]  /*a510*/  BSYNC B1 ;  /* 0x0000000000017941 */ /* 0x000fea0003800000 */
.L_x_914:
[----:B0---4-:R0:W4:Y:S01]  /*a520*/  LDS.128 R36, [R30+0xc400] ;  /* 0x00c400001e247984 */ /* 0x0111220000000c00 */
[----:B------:R-:W-:Y:S01]  /*a530*/  ISETP.GE.AND P6, PT, R0, UR4, PT ;  /* 0x0000000400007c0c */ /* 0x000fe2000bfc6270 */
[----:B------:R-:W-:Y:S03]  /*a540*/  BSSY B1, `(.L_x_916) ;  /* 0x0000011000017945 */ /* 0x000fe60003800000 */
[----:B------:R-:W-:Y:S02]  /*a550*/  P2R R40, PR, RZ, 0x40 ;  /* 0x00000040ff287803 */ /* 0x000fe40000000000 */
[----:B------:R-:W-:-:S13]  /*a560*/  ISETP.GE.OR P6, PT, R28, UR5, P6 ;  /* 0x000000051c007c0c */ /* 0x000fda000b7c6670 */
[----:B0-----:R-:W-:Y:S05]  /*a570*/  @P6 BRA `(.L_x_917) ;  /* 0x0000000000346947 */ /* 0x001fea0003800000 */
[----:B------:R-:W-:Y:S01]  /*a580*/  IADD3 R31, P6, R2, 0x48, RZ ;  /* 0x00000048021f7810 */ /* 0x000fe20007fde0ff */
[----:B------:R-:W-:Y:S01]  /*a590*/  ULDC.64 UR4, c[0x0][0x848] ;  /* 0x0002120000047ab9 */ /* 0x000fe20000000a00 */
[----:B------:R-:W-:Y:S01]  /*a5a0*/  IMAD.MOV.U32 R33, RZ, RZ, R35 ;  /* 0x000000ffff217224 */ /* 0x000fe200078e0023 */
[----:B------:R-:W-:Y:S02]  /*a5b0*/  ULDC.64 UR6, c[0x0][0x208] ;  /* 0x0000820000067ab9 */ /* 0x000fe40000000a00 */
        /* <DEDUP_REMOVED lines=8> */
[----:B----4-:R0:W-:Y:S02]  /*a640*/  STG.E.128 desc[UR6][R34.64], R36 ;  /* 0x0000002422007986 */ /* 0x0101e4000c101d06 */
.L_x_917:
[----:B------:R-:W-:Y:S05]  /*a650*/  BSYNC B1 ;  /* 0x0000000000017941 */ /* 0x000fea0003800000 */
.L_x_916:
[----:B------:R-:W-:Y:S01]  /*a660*/  ULDC.64 UR4, c[0x0][0x820] ;  /* 0x0002080000047ab9 */ /* 0x000fe20000000a00 */
[----:B0-----:R-:W-:Y:S01]  /*a670*/  P2R R34, PR, RZ, 0x2 ;  /* 0x00000002ff227803 */ /* 0x001fe20000000000 */
[----:B------:R-:W-:Y:S01]  /*a680*/  IMAD R0, R224, UR4, RZ ;  /* 0x00000004e0007c24 */ /* 0x000fe2000f8e02ff */
[----:B------:R-:W-:Y:S01]  /*a690*/  P2R R35, PR, RZ, 0x1 ;  /* 0x00000001ff237803 */ /* 0x000fe20000000000 */
[----:B------:R-:W-:Y:S01]  /*a6a0*/  IMAD.WIDE.U32 R32, R237, UR4, R28 ;  /* 0x00000004ed207c25 */ /* 0x000fe2000f8e001c */
[----:B------:R-:W-:Y:S01]  /*a6b0*/  ISETP.NE.AND P1, PT, R50, RZ, PT ;  /* 0x000000ff3200720c */ /* 0x000fe20003f25270 */
[----:B------:R-:W-:Y:S01]  /*a6c0*/  ULDC UR6, c[0x0][0x80c] ;  /* 0x0002030000067ab9 */ /* 0x000fe20000000800 */
[----:B------:R-:W-:Y:S01]  /*a6d0*/  ISETP.NE.AND P0, PT, R51, RZ, PT ;  /* 0x000000ff3300720c */ /* 0x000fe20003f05270 */
[----:B------:R-:W-:Y:S01]  /*a6e0*/  IMAD R237, R237, UR5, R0 ;  /* 0x00000005eded7c24 */ /* 0x000fe2000f8e0200 */
[C---:B------:R-:W-:Y:S01]  /*a6f0*/  ISETP.GE.OR P1, PT, R28.reuse, UR6, P1 ;  /* 0x000000061c007c0c */ /* 0x040fe20008f26670 */
[----:B------:R-:W-:Y:S01]  /*a700*/  ULDC.64 UR4, c[0x0][0x828] ;  /* 0x00020a0000047ab9 */ /* 0x000fe20000000a00 */
[----:B------:R-:W-:Y:S01]  /*a710*/  ISETP.GE.OR P0, PT, R28, UR6, P0 ;  /* 0x000000061c007c0c */ /* 0x000fe20008706670 */
[----:B------:R-:W-:Y:S01]  /*a720*/  IMAD.IADD R33, R33, 0x1, R237 ;  /* 0x0000000121217824 */ /* 0x000fe200078e02ed */
[----:B------:R-:W-:Y:S01]  /*a730*/  ISETP.NE.AND P6, PT, R40, RZ, PT ;  /* 0x000000ff2800720c */ /* 0x000fe20003fc5270 */
[----:B------:R-:W-:Y:S01]  /*a740*/  IMAD R0, R48, UR4, RZ ;  /* 0x0000000430007c24 */ /* 0x000fe2000f8e02ff */
[----:B------:R-:W-:Y:S01]  /*a750*/  P2R R43, PR, RZ, 0x2 ;  /* 0x00000002ff2b7803 */ /* 0x000fe20000000000 */
[C---:B------:R-:W-:Y:S01]  /*a760*/  IMAD.WIDE.U32 R40, R231.reuse, UR4, R32 ;  /* 0x00000004e7287c25 */ /* 0x040fe2000f8e0020 */
[----:B------:R-:W-:Y:S01]  /*a770*/  P2R R44, PR, RZ, 0x1 ;  /* 0x00000001ff2c7803 */ /* 0x000fe20000000000 */
[----:B------:R-:W-:Y:S01]  /*a780*/  BSSY B1, `(.L_x_918) ;  /* 0x000001e000017945 */ /* 0x000fe20003800000 */
[----:B------:R-:W-:Y:S01]  /*a790*/  ISETP.NE.AND P1, PT, R34, RZ, PT ;  /* 0x000000ff2200720c */ /* 0x000fe20003f25270 */
[----:B----4-:R-:W-:Y:S01]  /*a7a0*/  IMAD R37, R231, UR5, R0 ;  /* 0x00000005e7257c24 */ /* 0x010fe2000f8e0200 */
[----:B------:R-:W-:-:S02]  /*a7b0*/  ISETP.NE.AND P0, PT, R35, RZ, PT ;  /* 0x000000ff2300720c */ /* 0x000fc40003f05270 */
[----:B------:R0:W4:Y:S01]  /*a7c0*/  LDS.128 R32, [R30] ;  /* 0x000000001e207984 */ /* 0x0001220000000c00 */
[C---:B------:R-:W-:Y:S01]  /*a7d0*/  ISETP.GE.OR P4, PT, R28.reuse, UR6, P4 ;  /* 0x000000061c007c0c */ /* 0x040fe2000a786670 */
[----:B------:R-:W-:Y:S01]  /*a7e0*/  IMAD.IADD R37, R41, 0x1, R37 ;  /* 0x0000000129257824 */ /* 0x000fe200078e0225 */
[----:B------:R-:W-:Y:S02]  /*a7f0*/  P2R R31, PR, RZ, 0x4 ;  /* 0x00000004ff1f7803 */ /* 0x000fe40000000000 */
[----:B------:R-:W-:Y:S02]  /*a800*/  ISETP.NE.AND P2, PT, R49, RZ, PT ;  /* 0x000000ff3100720c */ /* 0x000fe40003f45270 */
[C---:B------:R-:W-:Y:S02]  /*a810*/  ISETP.GE.OR P5, PT, R28.reuse, UR6, P5 ;  /* 0x000000061c007c0c */ /* 0x040fe4000afa6670 */
[C---:B------:R-:W-:Y:S02]  /*a820*/  ISETP.GE.OR P2, PT, R28.reuse, UR6, P2 ;  /* 0x000000061c007c0c */ /* 0x040fe40009746670 */
[----:B------:R-:W-:-:S02]  /*a830*/  ISETP.GE.OR P3, PT, R28, UR6, P3 ;  /* 0x000000061c007c0c */ /* 0x000fc40009f66670 */
[----:B------:R-:W-:Y:S02]  /*a840*/  P2R R42, PR, RZ, 0x4 ;  /* 0x00000004ff2a7803 */ /* 0x000fe40000000000 */
[----:B------:R-:W-:Y:S02]  /*a850*/  ISETP.NE.AND P2, PT, R31, RZ, PT ;  /* 0x000000ff1f00720c */ /* 0x000fe40003f45270 */
[C---:B------:R-:W-:Y:S02]  /*a860*/  ISETP.GE.OR P1, PT, R28.reuse, UR6, P1 ;  /* 0x000000061c007c0c */ /* 0x040fe40008f26670 */
[C---:B------:R-:W-:Y:S02]  /*a870*/  ISETP.GE.OR P2, PT, R28.reuse, UR6, P2 ;  /* 0x000000061c007c0c */ /* 0x040fe40009746670 */
[C---:B------:R-:W-:Y:S02]  /*a880*/  ISETP.GE.OR P0, PT, R28.reuse, UR6, P0 ;  /* 0x000000061c007c0c */ /* 0x040fe40008706670 */
[----:B------:R-:W-:Y:S01]  /*a890*/  ISETP.GE.OR P6, PT, R28, UR6, P6 ;  /* 0x000000061c007c0c */ /* 0x000fe2000b7c6670 */
[----:B0-----:R-:W-:-:S12]  /*a8a0*/  @P4 BRA `(.L_x_919) ;  /* 0x00000000002c4947 */ /* 0x001fd80003800000 */
        /* <DEDUP_REMOVED lines=10> */
[----:B----4-:R0:W-:Y:S02]  /*a950*/  STG.E.128 desc[UR8][R38.64], R32 ;  /* 0x0000002026007986 */ /* 0x0101e4000c101d08 */
.L_x_919:
[----:B------:R-:W-:Y:S05]  /*a960*/  BSYNC B1 ;  /* 0x0000000000017941 */ /* 0x000fea0003800000 */
.L_x_918:
[----:B0---4-:R0:W4:Y:S01]  /*a970*/  LDS.128 R32, [R30+0x400] ;  /* 0x000400001e207984 */ /* 0x0111220000000c00 */
[----:B------:R-:W-:Y:S01]  /*a980*/  ISETP.NE.AND P4, PT, R42, RZ, PT ;  /* 0x000000ff2a00720c */ /* 0x000fe20003f85270 */
[----:B------:R-:W-:-:S12]  /*a990*/  BSSY B1, `(.L_x_920) ;  /* 0x0000010000017945 */ /* 0x000fd80003800000 */
[----:B0-----:R-:W-:Y:S05]  /*a9a0*/  @P4 BRA `(.L_x_921) ;  /* 0x0000000000384947 */ /* 0x001fea0003800000 */
        /* <DEDUP_REMOVED lines=14> */
.L_x_921:
[----:B------:R-:W-:Y:S05]  /*aa90*/  BSYNC B1 ;  /* 0x0000000000017941 */ /* 0x000fea0003800000 */
.L_x_920:
        /* <DEDUP_REMOVED lines=18> */
.L_x_923:
[----:B------:R-:W-:Y:S05]  /*abc0*/  BSYNC B1 ;  /* 0x0000000000017941 */ /* 0x000fea0003800000 */
.L_x_922:
[----:B-123--:R-:W1:Y:S01]  /*abd0*/  LDS.128 R28, [R30+0xc00] ;  /* 0x000c00001e1c7984 */ /* 0x00ee620000000c00 */
[----:B------:R-:W-:Y:S01]  /*abe0*/  ISETP.NE.AND P4, PT, R44, RZ, PT ;  /* 0x000000ff2c00720c */ /* 0x000fe20003f85270 */
[----:B------:R-:W-:-:S12]  /*abf0*/  BSSY B1, `(.L_x_924) ;  /* 0x0000010000017945 */ /* 0x000fd80003800000 */
        /* <DEDUP_REMOVED lines=14> */
[----:B-1----:R2:W-:Y:S02]  /*ace0*/  STG.E.128 desc[UR8][R34.64], R28 ;  /* 0x0000001c22007986 */ /* 0x0025e4000c101d08 */
.L_x_925:
[----:B------:R-:W-:Y:S05]  /*acf0*/  BSYNC B1 ;  /* 0x0000000000017941 */ /* 0x000fea0003800000 */
.L_x_924:
[----:B------:R-:W-:Y:S04]  /*ad00*/  BSSY B1, `(.L_x_926) ;  /* 0x0000010000017945 */ /* 0x000fe80003800000 */
        /* <DEDUP_REMOVED lines=15> */
.L_x_927:
[----:B------:R-:W-:Y:S05]  /*ae00*/  BSYNC B1 ;  /* 0x0000000000017941 */ /* 0x000fea0003800000 */
.L_x_926:
[----:B------:R-:W-:Y:S04]  /*ae10*/  BSSY B1, `(.L_x_928) ;  /* 0x0000010000017945 */ /* 0x000fe80003800000 */
[----:B------:R-:W-:Y:S05]  /*ae20*/  @P3 BRA `(.L_x_929) ;  /* 0x0000000000383947 */ /* 0x000fea0003800000 */
[----:B---3--:R-:W-:Y:S01]  /*ae30*/  IADD3 R7, P3, R2, 0x28, RZ ;  /* 0x0000002802077810 */ /* 0x008fe20007f7e0ff */
        /* <DEDUP_REMOVED lines=13> */
.L_x_929:
[----:B------:R-:W-:Y:S05]  /*af10*/  BSYNC B1 ;  /* 0x0000000000017941 */ /* 0x000fea0003800000 */
.L_x_928:
        /* <DEDUP_REMOVED lines=16> */
.L_x_931:
[----:B------:R-:W-:Y:S05]  /*b020*/  BSYNC B1 ;  /* 0x0000000000017941 */ /* 0x000fea0003800000 */
.L_x_930:
        /* <DEDUP_REMOVED lines=16> */
.L_x_933:
[----:B------:R-:W-:Y:S05]  /*b130*/  BSYNC B1 ;  /* 0x0000000000017941 */ /* 0x000fea0003800000 */
.L_x_932:
        /* <DEDUP_REMOVED lines=16> */
.L_x_935:
[----:B------:R-:W-:Y:S05]  /*b240*/  BSYNC B1 ;  /* 0x0000000000017941 */ /* 0x000fea0003800000 */
.L_x_934:
[----:B------:R-:W-:Y:S05]  /*b250*/  @P6 BRA `(.L_x_878) ;  /* 0x0000004000b46947 */ /* 0x000fea0003800000 */
[----:B---3--:R-:W-:Y:S01]  /*b260*/  IADD3 R5, P0, R2, 0x48, RZ ;  /* 0x0000004802057810 */ /* 0x008fe20007f1e0ff */
        /* <DEDUP_REMOVED lines=14> */
.L_x_896:
[----:B------:R-:W1:Y:S01]  /*b350*/  LDC.64 R4, c[0x0][0x878] ;  /* 0x00021e00ff047b82 */ /* 0x000e620000000a00 */
[----:B------:R-:W-:-:S07]  /*b360*/  ULDC.64 UR4, c[0x0][0x208] ;  /* 0x0000820000047ab9 */ /* 0x000fce0000000a00 */
[----:B------:R-:W2:Y:S08]  /*b370*/  LDC.64 R6, c[0x0][0x870] ;  /* 0x00021c00ff067b82 */ /* 0x000eb00000000a00 */
[----:B0-----:R-:W0:Y:S01]  /*b380*/  LDC.64 R2, c[0x0][0x870] ;  /* 0x00021c00ff027b82 */ /* 0x001e220000000a00 */
[----:B-1----:R-:W-:-:S04]  /*b390*/  ISETP.NE.U32.AND P0, PT, R4, RZ, PT ;  /* 0x000000ff0400720c */ /* 0x002fc80003f05070 */
[----:B------:R-:W-:Y:S02]  /*b3a0*/  ISETP.NE.AND.EX P0, PT, R5, RZ, PT, P0 ;  /* 0x000000ff0500720c */ /* 0x000fe40003f05300 */
[----:B--2---:R-:W-:-:S04]  /*b3b0*/  ISETP.NE.U32.AND P1, PT, R6, RZ, PT ;  /* 0x000000ff0600720c */ /* 0x004fc80003f25070 */
[----:B------:R-:W-:Y:S01]  /*b3c0*/  ISETP.NE.AND.EX P1, PT, R7, RZ, PT, P1 ;  /* 0x000000ff0700720c */ /* 0x000fe20003f25310 */
[----:B0-----:R-:W-:-:S06]  /*b3d0*/  IMAD.WIDE R8, R231, 0x4, R2 ;  /* 0x00000004e7087825 */ /* 0x001fcc00078e0202 */
[----:B------:R-:W0:Y:S06]  /*b3e0*/  @P0 LDC.64 R4, c[0x0][0x878] ;  /* 0x00021e00ff040b82 */ /* 0x000e2c0000000a00 */
[----:B------:R-:W2:Y:S01]  /*b3f0*/  @P1 LDG.E R7, desc[UR4][R8.64] ;  /* 0x0000000408071981 */ /* 0x000ea2000c1e1900 */
[----:B0-----:R-:W-:-:S05]  /*b400*/  @P0 IMAD.WIDE R4, R231, 0x4, R4 ;  /* 0x00000004e7040825 */ /* 0x001fca00078e0204 */
[----:B------:R0:W3:Y:S01]  /*b410*/  @P0 LDG.E R0, desc[UR4][R4.64] ;  /* 0x0000000404000981 */ /* 0x0000e2000c1e1900 */
[----:B------:R-:W-:Y:S01]  /*b420*/  ULDC UR4, c[0x0][0x808] ;  /* 0x0002020000047ab9 */ /* 0x000fe20000000800 */
[----:B------:R-:W1:Y:S02]  /*b430*/  S2R R2, SR_TID.X ;  /* 0x0000000000027919 */ /* 0x000e640000002100 */
[----:B-1----:R-:W-:-:S05]  /*b440*/  VIADD R11, R2, 0xffffff80 ;  /* 0xffffff80020b7836 */ /* 0x002fca0000000000 */
[----:B------:R-:W-:-:S04]  /*b450*/  SHF.R.S32.HI R2, RZ, 0x1f, R11 ;  /* 0x0000001fff027819 */ /* 0x000fc8000001140b */
[----:B------:R-:W-:Y:S02]  /*b460*/  LEA.HI R10, R2, R11, RZ, 0x5 ;  /* 0x0000000b020a7211 */ /* 0x000fe400078f28ff */
[----:B------:R-:W-:Y:S02]  /*b470*/  CS2R R2, SRZ ;  /* 0x0000000000027805 */ /* 0x000fe4000001ff00 */
[----:B------:R-:W-:Y:S02]  /*b480*/  LOP3.LUT R6, R10, 0x1fffffe0, RZ, 0xc0, !PT ;  /* 0x1fffffe00a067812 */ /* 0x000fe400078ec0ff */
[----:B------:R-:W-:-:S03]  /*b490*/  SHF.R.S32.HI R15, RZ, 0x5, R10 ;  /* 0x00000005ff0f7819 */ /* 0x000fc6000001140a */
[----:B------:R-:W-:-:S04]  /*b4a0*/  IMAD.IADD R10, R11, 0x1, -R6 ;  /* 0x000000010b0a7824 */ /* 0x000fc800078e0a06 */
[----:B0-----:R-:W-:-:S05]  /*b4b0*/  IMAD.SHL.U32 R4, R10, 0x8, RZ ;  /* 0x000000080a047824 */ /* 0x001fca00078e00ff */
[----:B------:R-:W-:Y:S01]  /*b4c0*/  SHF.R.S32.HI R5, RZ, 0x1f, R4 ;  /* 0x0000001fff057819 */ /* 0x000fe20000011404 */
[--C-:B--2---:R-:W-:Y:S01]  /*b4d0*/  @P1 IMAD.MOV.U32 R2, RZ, RZ, R7.reuse ;  /* 0x000000ffff021224 */ /* 0x104fe200078e0007 */
[----:B------:R-:W-:-:S04]  /*b4e0*/  @P1 SHF.R.S32.HI R3, RZ, 0x1f, R7 ;  /* 0x0000001fff031819 */ /* 0x000fc80000011407 */
[----:B------:R-:W-:Y:S02]  /*b4f0*/  IADD3 R6, P2, R15, R2, RZ ;  /* 0x000000020f067210 */ /* 0x000fe40007f5e0ff */
        /* <DEDUP_REMOVED lines=9> */
.L_x_936:
[----:B------:R-:W2:Y:S01]  /*b590*/  LDL.LU R0, [R1] ;  /* 0x0000000001007983 */ /* 0x000ea20000300800 */
[----:B------:R-:W-:Y:S01]  /*b5a0*/  ULDC.64 UR6, c[0x0][0x820] ;  /* 0x0002080000067ab9 */ /* 0x000fe20000000a00 */
[----:B------:R-:W-:Y:S02]  /*b5b0*/  ULDC UR5, c[0x0][0x80c] ;  /* 0x0002030000057ab9 */ /* 0x000fe40000000800 */
[----:B------:R-:W3:Y:S01]  /*b5c0*/  LDL R23, [R1+0x4] ;  /* 0x0000040001177983 */ /* 0x000ee20000100800 */
[C---:B------:R-:W-:Y:S01]  /*b5d0*/  LEA.HI.X.SX32 R7, R15.reuse, R3, 0x1, P2 ;  /* 0x000000030f077211 */ /* 0x040fe200010f0eff */
[----:B------:R-:W-:Y:S01]  /*b5e0*/  VIADD R8, R15, 0x8 ;  /* 0x000000080f087836 */ /* 0x000fe20000000000 */
[----:B------:R-:W-:Y:S01]  /*b5f0*/  BSSY B1, `(.L_x_937) ;  /* 0x000002b000017945 */ /* 0x000fe20003800000 */
[----:B------:R-:W-:-:S04]  /*b600*/  IMAD.WIDE.U32 R2, R237, UR6, R4 ;  /* 0x00000006ed027c25 */ /* 0x000fc8000f8e0004 */
[----:B------:R-:W-:Y:S01]  /*b610*/  VIADD R10, R15, 0x20 ;  /* 0x000000200f0a7836 */ /* 0x000fe20000000000 */
[----:B--2---:R-:W-:Y:S01]  /*b620*/  R2UR UR8, R0 ;  /* 0x00000000000872ca */ /* 0x004fe200000e0000 */
[----:B---3--:R-:W-:-:S04]  /*b630*/  IMAD R0, R23, UR6, RZ ;  /* 0x0000000617007c24 */ /* 0x008fc8000f8e02ff */
[----:B------:R-:W-:Y:S01]  /*b640*/  IMAD R9, R237, UR7, R0 ;  /* 0x00000007ed097c24 */ /* 0x000fe2000f8e0200 */
[----:B------:R-:W-:Y:S01]  /*b650*/  ULDC.64 UR6, c[0x0][0x828] ;  /* 0x00020a0000067ab9 */ /* 0x000fe20000000a00 */
[----:B------:R-:W-:Y:S02]  /*b660*/  VIADD R0, R15, 0x10 ;  /* 0x000000100f007836 */ /* 0x000fe40000000000 */
[----:B------:R-:W-:-:S04]  /*b670*/  IMAD.IADD R3, R9, 0x1, R3 ;  /* 0x0000000109037824 */ /* 0x000fc800078e0203 */
[----:B------:R-:W-:Y:S02]  /*b680*/  UIMAD UR4, UR8, -0x50, UR4 ;  /* 0xffffffb0080478a4 */ /* 0x000fe4000f8e0204 */
[----:B------:R-:W-:-:S04]  /*b690*/  IMAD.U32 R13, RZ, RZ, UR8 ;  /* 0x00000008ff0d7e24 */ /* 0x000fc8000f8e00ff */
[C---:B------:R-:W-:Y:S02]  /*b6a0*/  ISETP.GE.AND P0, PT, R15.reuse, UR4, PT ;  /* 0x000000040f007c0c */ /* 0x040fe4000bf06270 */
[----:B------:R-:W-:Y:S02]  /*b6b0*/  ISETP.GE.AND P5, PT, R0, UR4, PT ;  /* 0x0000000400007c0c */ /* 0x000fe4000bfa6270 */
[----:B------:R-:W-:Y:S02]  /*b6c0*/  SHF.R.S32.HI R0, RZ, 0x1f, R231 ;  /* 0x0000001fff007819 */ /* 0x000fe400000114e7 */
[----:B------:R-:W-:Y:S02]  /*b6d0*/  ISETP.GE.OR P2, PT, R4, UR5, P0 ;  /* 0x0000000504007c0c */ /* 0x000fe40008746670 */
[----:B------:R-:W-:Y:S02]  /*b6e0*/  SEL R12, R0, RZ, !P1 ;  /* 0x000000ff000c7207 */ /* 0x000fe40004800000 */
[----:B------:R-:W-:Y:S01]  /*b6f0*/  ISETP.GE.AND P6, PT, R8, UR4, PT ;  /* 0x0000000408007c0c */ /* 0x000fe2000bfc6270 */
[----:B------:R-:W-:Y:S01]  /*b700*/  VIADD R8, R15, 0x18 ;  /* 0x000000180f087836 */ /* 0x000fe20000000000 */
[----:B------:R-:W-:Y:S01]  /*b710*/  SEL R231, R231, RZ, !P1 ;  /* 0x000000ffe7e77207 */ /* 0x000fe20004800000 */
[----:B------:R-:W-:Y:S01]  /*b720*/  IMAD R0, R12, UR6, RZ ;  /* 0x000000060c007c24 */ /* 0x000fe2000f8e02ff */
[----:B------:R-:W-:-:S02]  /*b730*/  ISETP.GE.AND P3, PT, R10, UR4, PT ;  /* 0x000000040a007c0c */ /* 0x000fc4000bf66270 */
[----:B------:R-:W-:Y:S01]  /*b740*/  ISETP.GE.AND P4, PT, R8, UR4, PT ;  /* 0x0000000408007c0c */ /* 0x000fe2000bf86270 */
[C---:B------:R-:W-:Y:S01]  /*b750*/  IMAD R9, R231.reuse, UR7, R0 ;  /* 0x00000007e7097c24 */ /* 0x040fe2000f8e0200 */
[----:B------:R-:W-:Y:S01]  /*b760*/  P2R R14, PR, RZ, 0x40 ;  /* 0x00000040ff0e7803 */ /* 0x000fe20000000000 */
[----:B------:R-:W-:Y:S01]  /*b770*/  IMAD.WIDE.U32 R10, R231, UR6, R2 ;  /* 0x00000006e70a7c25 */ /* 0x000fe2000f8e0002 */
[----:B------:R-:W-:Y:S02]  /*b780*/  P2R R16, PR, RZ, 0x20 ;  /* 0x00000020ff107803 */ /* 0x000fe40000000000 */
[----:B------:R-:W-:Y:S01]  /*b790*/  P2R R17, PR, RZ, 0x10 ;  /* 0x00000010ff117803 */ /* 0x000fe20000000000 */
[----:B------:R-:W-:Y:S01]  /*b7a0*/  IMAD.WIDE R2, R13, 0x50, R6 ;  /* 0x000000500d027825 */ /* 0x000fe200078e0206 */
        /* <DEDUP_REMOVED lines=15> */
.L_x_938:
[----:B------:R-:W-:Y:S05]  /*b8a0*/  BSYNC B1 ;  /* 0x0000000000017941 */ /* 0x000fea0003800000 */
.L_x_937:
        /* <DEDUP_REMOVED lines=13> */
[----:B0-----:R-:W-:Y:S01]  /*b980*/  LEA R20, P1, R6, UR6, 0x1 ;  /* 0x0000000606147c11 */ /* 0x001fe2000f8208ff */
[----:B------:R-:W-:-:S05]  /*b990*/  IMAD.IADD R7, R7, 0x1, R13 ;  /* 0x0000000107077824 */ /* 0x000fca00078e020d */
[----:B------:R-:W-:-:S05]  /*b9a0*/  LEA.HI.X R21, R6, UR7, R7, 0x1, P1 ;  /* 0x0000000706157c11 */ /* 0x000fca00088f0c07 */
[----:B------:R1:W-:Y:S02]  /*b9b0*/  STG.E.128 desc[UR8][R20.64], RZ ;  /* 0x000000ff14007986 */ /* 0x0003e4000c101d08 */
.L_x_940:
[----:B------:R-:W-:Y:S05]  /*b9c0*/  BSYNC B1 ;  /* 0x0000000000017941 */ /* 0x000fea0003800000 */
.L_x_939:
        /* <DEDUP_REMOVED lines=13> */
[----:B01----:R-:W-:Y:S01]  /*baa0*/  LEA R20, P2, R6, UR6, 0x1 ;  /* 0x0000000606147c11 */ /* 0x003fe2000f8408ff */
[----:B------:R-:W-:-:S05]  /*bab0*/  IMAD.IADD R7, R7, 0x1, R13 ;  /* 0x0000000107077824 */ /* 0x000fca00078e020d */
[----:B------:R-:W-:-:S05]  /*bac0*/  LEA.HI.X R21, R6, UR7, R7, 0x1, P2 ;  /* 0x0000000706157c11 */ /* 0x000fca00090f0c07 */
[----:B------:R2:W-:Y:S02]  /*bad0*/  STG.E.128 desc[UR8][R20.64], RZ ;  /* 0x000000ff14007986 */ /* 0x0005e4000c101d08 */
.L_x_942:
[----:B------:R-:W-:Y:S05]  /*bae0*/  BSYNC B1 ;  /* 0x0000000000017941 */ /* 0x000fea0003800000 */
.L_x_941:
        /* <DEDUP_REMOVED lines=14> */
[----:B012---:R-:W-:Y:S01]  /*bbd0*/  LEA R20, P1, R6, UR6, 0x1 ;  /* 0x0000000606147c11 */ /* 0x007fe2000f8208ff */
[----:B------:R-:W-:-:S05]  /*bbe0*/  IMAD.IADD R7, R7, 0x1, R13 ;  /* 0x0000000107077824 */ /* 0x000fca00078e020d */
[----:B------:R-:W-:-:S05]  /*bbf0*/  LEA.HI.X R21, R6, UR7, R7, 0x1, P1 ;  /* 0x0000000706157c11 */ /* 0x000fca00088f0c07 */
[----:B------:R3:W-:Y:S02]  /*bc00*/  STG.E.128 desc[UR8][R20.64], RZ ;  /* 0x000000ff14007986 */ /* 0x0007e4000c101d08 */
.L_x_944:
[----:B------:R-:W-:Y:S05]  /*bc10*/  BSYNC B1 ;  /* 0x0000000000017941 */ /* 0x000fea0003800000 */
.L_x_943:
[----:B------:R-:W-:Y:S01]  /*bc20*/  BSSY B1, `(.L_x_945) ;  /* 0x0000011000017945 */ /* 0x000fe20003800000 */
[----:B------:R-:W-:-:S03]  /*bc30*/  ISETP.GE.AND P1, PT, R19, UR4, PT ;  /* 0x0000000413007c0c */ /* 0x000fc6000bf26270 */
        /* <DEDUP_REMOVED lines=11> */
[----:B0123--:R-:W-:Y:S01]  /*bcf0*/  LEA R20, P2, R6, UR6, 0x1 ;  /* 0x0000000606147c11 */ /* 0x00ffe2000f8408ff */
[----:B------:R-:W-:-:S05]  /*bd00*/  IMAD.IADD R7, R7, 0x1, R13 ;  /* 0x0000000107077824 */ /* 0x000fca00078e020d */
[----:B------:R-:W-:-:S05]  /*bd10*/  LEA.HI.X R21, R6, UR7, R7, 0x1, P2 ;  /* 0x0000000706157c11 */ /* 0x000fca00090f0c07 */
[----:B------:R4:W-:Y:S02]  /*bd20*/  STG.E.128 desc[UR8][R20.64], RZ ;  /* 0x000000ff14007986 */ /* 0x0009e4000c101d08 */
.L_x_946:
[----:B------:R-:W-:Y:S05]  /*bd30*/  BSYNC B1 ;  /* 0x0000000000017941 */ /* 0x000fea0003800000 */
.L_x_945:
[----:B------:R-:W-:Y:S01]  /*bd40*/  ISETP.GE.OR P2, PT, R4, UR5, P1 ;  /* 0x0000000504007c0c */ /* 0x000fe20008f46670 */
[----:B------:R-:W-:Y:S01]  /*bd50*/  BSSY B1, `(.L_x_947) ;  /* 0x0000011000017945 */ /* 0x000fe20003800000 */
[----:B------:R-:W-:-:S11]  /*bd60*/  VIADD R19, R15, 0x30 ;  /* 0x000000300f137836 */ /* 0x000fd60000000000 */
        /* <DEDUP_REMOVED lines=15> */
.L_x_948:
[----:B------:R-:W-:Y:S05]  /*be60*/  BSYNC B1 ;  /* 0x0000000000017941 */ /* 0x000fea0003800000 */
.L_x_947:
[----:B------:R-:W-:Y:S01]  /*be70*/  ISETP.GE.AND P2, PT, R19, UR4, PT ;  /* 0x0000000413007c0c */ /* 0x000fe2000bf46270 */
[----:B------:R-:W-:Y:S01]  /*be80*/  BSSY B1, `(.L_x_949) ;  /* 0x0000014000017945 */ /* 0x000fe20003800000 */
[C---:B------:R-:W-:Y:S02]  /*be90*/  VIADD R19, R15.reuse, 0x38 ;  /* 0x000000380f137836 */ /* 0x040fe40000000000 */
        /* <DEDUP_REMOVED lines=18> */
.L_x_950:
[----:B------:R-:W-:Y:S05]  /*bfc0*/  BSYNC B1 ;  /* 0x0000000000017941 */ /* 0x000fea0003800000 */
.L_x_949:
[----:B------:R-:W-:Y:S01]  /*bfd0*/  ISETP.GE.AND P3, PT, R19, UR4, PT ;  /* 0x0000000413007c0c */ /* 0x000fe2000bf66270 */
        /* <DEDUP_REMOVED lines=17> */
.L_x_952:
[----:B------:R-:W-:Y:S05]  /*c0f0*/  BSYNC B1 ;  /* 0x0000000000017941 */ /* 0x000fea0003800000 */
.L_x_951:
        /* <DEDUP_REMOVED lines=18> */
.L_x_954:
[----:B------:R-:W-:Y:S05]  /*c220*/  BSYNC B1 ;  /* 0x0000000000017941 */ /* 0x000fea0003800000 */
.L_x_953:
        /* <DEDUP_REMOVED lines=18> */
.L_x_956:
[----:B------:R-:W-:Y:S05]  /*c350*/  BSYNC B1 ;  /* 0x0000000000017941 */ /* 0x000fea0003800000 */
.L_x_955:
[----:B------:R-:W-:Y:S01]  /*c360*/  ULDC.64 UR4, c[0x0][0x850] ;  /* 0x0002140000047ab9 */ /* 0x000fe20000000a00 */
[----:B------:R-:W-:Y:S01]  /*c370*/  ULDC UR6, c[0x0][0x83c] ;  /* 0x00020f0000067ab9 */ /* 0x000fe20000000800 */
[----:B------:R-:W-:Y:S01]  /*c380*/  IMAD R0, R23, UR4, RZ ;  /* 0x0000000417007c24 */ /* 0x000fe2000f8e02ff */
[----:B0-----:R-:W-:Y:S01]  /*c390*/  P2R R8, PR, RZ, 0x8 ;  /* 0x00000008ff087803 */ /* 0x001fe20000000000 */
[C---:B------:R-:W-:Y:S01]  /*c3a0*/  IMAD.WIDE.U32 R6, R237.reuse, UR4, R4 ;  /* 0x00000004ed067c25 */ /* 0x040fe2000f8e0004 */
[----:B------:R-:W-:Y:S01]  /*c3b0*/  P2R R9, PR, RZ, 0x10 ;  /* 0x00000010ff097803 */ /* 0x000fe20000000000 */
[----:B------:R-:W-:Y:S01]  /*c3c0*/  BSSY B1, `(.L_x_957) ;  /* 0x0000029000017945 */ /* 0x000fe20003800000 */
[----:B------:R-:W-:Y:S01]  /*c3d0*/  ISETP.GE.OR P0, PT, R4, UR6, P0 ;  /* 0x0000000604007c0c */ /* 0x000fe20008706670 */
[----:B------:R-:W-:Y:S01]  /*c3e0*/  IMAD R237, R237, UR5, R0 ;  /* 0x00000005eded7c24 */ /* 0x000fe2000f8e0200 */
[----:B------:R-:W-:Y:S01]  /*c3f0*/  ISETP.NE.AND P3, PT, R14, RZ, PT ;  /* 0x000000ff0e00720c */ /* 0x000fe20003f65270 */
[----:B------:R-:W-:Y:S01]  /*c400*/  ULDC.64 UR4, c[0x0][0x858] ;  /* 0x0002160000047ab9 */ /* 0x000fe20000000a00 */
[----:B------:R-:W-:Y:S01]  /*c410*/  ISETP.NE.AND P4, PT, R16, RZ, PT ;  /* 0x000000ff1000720c */ /* 0x000fe20003f85270 */
[----:B------:R-:W-:Y:S01]  /*c420*/  IMAD.IADD R7, R237, 0x1, R7 ;  /* 0x00000001ed077824 */ /* 0x000fe200078e0207 */
[----:B------:R-:W-:Y:S01]  /*c430*/  P2R R10, PR, RZ, 0x20 ;  /* 0x00000020ff0a7803 */ /* 0x000fe20000000000 */
[----:B------:R-:W-:Y:S01]  /*c440*/  IMAD R0, R12, UR4, RZ ;  /* 0x000000040c007c24 */ /* 0x000fe2000f8e02ff */
[----:B------:R-:W-:-:S02]  /*c450*/  ISETP.NE.AND P5, PT, R17, RZ, PT ;  /* 0x000000ff1100720c */ /* 0x000fc40003fa5270 */
[C---:B------:R-:W-:Y:S01]  /*c460*/  ISETP.GE.OR P3, PT, R4.reuse, UR6, P3 ;  /* 0x0000000604007c0c */ /* 0x040fe20009f66670 */
[----:B------:R-:W-:Y:S01]  /*c470*/  IMAD R5, R231, UR5, R0 ;  /* 0x00000005e7057c24 */ /* 0x000fe2000f8e0200 */
[C---:B------:R-:W-:Y:S02]  /*c480*/  ISETP.GE.OR P4, PT, R4.reuse, UR6, P4 ;  /* 0x0000000604007c0c */ /* 0x040fe4000a786670 */
[----:B------:R-:W-:Y:S02]  /*c490*/  ISETP.GE.OR P5, PT, R4, UR6, P5 ;  /* 0x0000000604007c0c */ /* 0x000fe4000afa6670 */
[----:B------:R-:W-:Y:S02]  /*c4a0*/  P2R R13, PR, RZ, 0x8 ;  /* 0x00000008ff0d7803 */ /* 0x000fe40000000000 */
[----:B------:R-:W-:Y:S02]  /*c4b0*/  P2R R14, PR, RZ, 0x10 ;  /* 0x00000010ff0e7803 */ /* 0x000fe40000000000 */
[----:B------:R-:W-:-:S02]  /*c4c0*/  ISETP.NE.AND P3, PT, R8, RZ, PT ;  /* 0x000000ff0800720c */ /* 0x000fc40003f65270 */
[----:B------:R-:W-:Y:S01]  /*c4d0*/  ISETP.NE.AND P4, PT, R9, RZ, PT ;  /* 0x000000ff0900720c */ /* 0x000fe20003f85270 */
[----:B------:R-:W-:Y:S01]  /*c4e0*/  IMAD.WIDE.U32 R8, R231, UR4, R6 ;  /* 0x00000004e7087c25 */ /* 0x000fe2000f8e0006 */
[----:B------:R-:W-:Y:S02]  /*c4f0*/  P2R R15, PR, RZ, 0x20 ;  /* 0x00000020ff0f7803 */ /* 0x000fe40000000000 */
[----:B------:R-:W-:Y:S01]  /*c500*/  ISETP.NE.AND P6, PT, R18, RZ, PT ;  /* 0x000000ff1200720c */ /* 0x000fe20003fc5270 */
[----:B------:R-:W-:Y:S01]  /*c510*/  IMAD.IADD R7, R9, 0x1, R5 ;  /* 0x0000000109077824 */ /* 0x000fe200078e0205 */
[----:B------:R-:W-:Y:S02]  /*c520*/  ISETP.NE.AND P5, PT, R10, RZ, PT ;  /* 0x000000ff0a00720c */ /* 0x000fe40003fa5270 */
[C---:B------:R-:W-:Y:S02]  /*c530*/  ISETP.GE.OR P6, PT, R4.reuse, UR6, P6 ;  /* 0x0000000604007c0c */ /* 0x040fe4000b7c6670 */
        /* <DEDUP_REMOVED lines=17> */
.L_x_958:
[----:B------:R-:W-:Y:S05]  /*c650*/  BSYNC B1 ;  /* 0x0000000000017941 */ /* 0x000fea0003800000 */
.L_x_957:
        /* <DEDUP_REMOVED lines=17> */
.L_x_960:
[----:B------:R-:W-:Y:S05]  /*c770*/  BSYNC B1 ;  /* 0x0000000000017941 */ /* 0x000fea0003800000 */
.L_x_959:
        /* <DEDUP_REMOVED lines=17> */
.L_x_962:
[----:B------:R-:W-:Y:S05]  /*c890*/  BSYNC B1 ;  /* 0x0000000000017941 */ /* 0x000fea0003800000 */
.L_x_961:
        /* <DEDUP_REMOVED lines=17> */
.L_x_964:
[----:B------:R-:W-:Y:S05]  /*c9b0*/  BSYNC B1 ;  /* 0x0000000000017941 */ /* 0x000fea0003800000 */
.L_x_963:
        /* <DEDUP_REMOVED lines=16> */
.L_x_966:
[----:B------:R-:W-:Y:S05]  /*cac0*/  BSYNC B1 ;  /* 0x0000000000017941 */ /* 0x000fea0003800000 */
.L_x_965:
        /* <DEDUP_REMOVED lines=16> */
.L_x_968:
[----:B------:R-:W-:Y:S05]  /*cbd0*/  BSYNC B1 ;  /* 0x0000000000017941 */ /* 0x000fea0003800000 */
.L_x_967:
        /* <DEDUP_REMOVED lines=16> */
.L_x_970:
[----:B------:R-:W-:Y:S05]  /*cce0*/  BSYNC B1 ;  /* 0x0000000000017941 */ /* 0x000fea0003800000 */
.L_x_969:
        /* <DEDUP_REMOVED lines=16> */
.L_x_972:
[----:B------:R-:W-:Y:S05]  /*cdf0*/  BSYNC B1 ;  /* 0x0000000000017941 */ /* 0x000fea0003800000 */
.L_x_971:
        /* <DEDUP_REMOVED lines=16> */
.L_x_974:
[----:B------:R-:W-:Y:S05]  /*cf00*/  BSYNC B1 ;  /* 0x0000000000017941 */ /* 0x000fea0003800000 */
.L_x_973:
        /* <DEDUP_REMOVED lines=16> */
.L_x_871:
[----:B------:R-:W-:-:S08]  /*d010*/  NOP ;  /* 0x0000000000007918 */ /* 0x000fd00000000000 */
[----:B------:R-:W0:-:S00]  /*d020*/  USETMAXREG.DEALLOC.CTAPOOL 0x18 ;  /* 0x00000018000079c8 */ /* 0x000e0000080e0500 */
[----:B0-----:R-:W-:-:S06]  /*d030*/  LOP3.LUT R0, R0, 0x3, RZ, 0xc0, !PT ;  /* 0x0000000300007812 */ /* 0x001fcc00078ec0ff */
[----:B------:R-:W0:Y:S02]  /*d040*/  SHFL.IDX PT, R0, R0, RZ, 0x1f ;  /* 0x00001fff00007589 */ /* 0x000e2400000e0000 */
[----:B0-----:R-:W-:-:S13]  /*d050*/  ISETP.NE.AND P0, PT, R0, RZ, PT ;  /* 0x000000ff0000720c */ /* 0x001fda0003f05270 */
[----:B------:R-:W-:Y:S05]  /*d060*/  @P0 BRA `(.L_x_878) ;  /* 0x0000002400300947 */ /* 0x000fea0003800000 */
[----:B------:R-:W0:Y:S01]  /*d070*/  S2UR UR6, SR_CTAID.X ;  /* 0x00000000000679c3 */ /* 0x000e220000002500 */
[----:B------:R-:W-:Y:S02]  /*d080*/  ULDC UR9, c[0x0][0x8d0] ;  /* 0x0002340000097ab9 */ /* 0x000fe40000000800 */
[----:B------:R-:W-:-:S11]  /*d090*/  UISETP.NE.AND UP0, UPT, UR9, 0x1, UPT ;  /* 0x000000010900788c */ /* 0x000fd6000bf05270 */
[----:B------:R-:W-:Y:S01]  /*d0a0*/  @UP0 ULDC UR4, c[0x0][0x8d4] ;  /* 0x0002350000040ab9 */ /* 0x000fe20000000800 */
[----:B------:R-:W-:Y:S01]  /*d0b0*/  @UP0 ULDC UR7, c[0x0][0x8d8] ;  /* 0x0002360000070ab9 */ /* 0x000fe20000000800 */
[----:B0-----:R-:W-:Y:S02]  /*d0c0*/  UIMAD.WIDE.U32 UR4, UR6, UR4, URZ ;  /* 0x00000004060472a5 */ /* 0x001fe4000f8e003f */
[----:B------:R-:W-:Y:S02]  /*d0d0*/  UMOV UR8, UR6 ;  /* 0x0000000600087c82 */ /* 0x000fe40008000000 */
[----:B------:R-:W-:-:S03]  /*d0e0*/  @UP0 USHF.R.U32.HI UR8, URZ, UR7, UR5 ;  /* 0x000000073f080299 */ /* 0x000fc60008011605 */
[----:B------:R-:W-:Y:S02]  /*d0f0*/  ULDC UR4, c[0x0][0x8e8] ;  /* 0x00023a0000047ab9 */ /* 0x000fe40000000800 */
[----:B------:R-:W-:Y:S02]  /*d100*/  UISETP.GE.AND UP0, UPT, UR8, UR4, UPT ;  /* 0x000000040800728c */ /* 0x000fe4000bf06270 */
[----:B------:R-:W-:-:S04]  /*d110*/  UIADD3 UR4, -UR8, URZ, URZ ;  /* 0x0000003f08047290 */ /* 0x000fc8000fffe13f */
[----:B------:R-:W-:Y:S01]  /*d120*/  PLOP3.LUT P0, PT, PT, PT, UP0, 0x80, 0x0 ;  /* 0x000000000000781c */ /* 0x000fe20003f0f008 */
[----:B------:R-:W-:-:S12]  /*d130*/  UIMAD UR9, UR9, UR4, UR6 ;  /* 0x00000004090972a4 */ /* 0x000fd8000f8e0206 */
        /* <DEDUP_REMOVED lines=9> */
.L_x_975:
[----:B------:R-:W-:Y:S01]  /*d1d0*/  ULDC UR5, c[0x0][0x8c4] ;  /* 0x0002310000057ab9 */ /* 0x000fe20000000800 */
[----:B------:R-:W-:Y:S01]  /*d1e0*/  UMOV UR4, UR9 ;  /* 0x0000000900047c82 */ /* 0x000fe20008000000 */
[----:B------:R-:W-:-:S11]  /*d1f0*/  UISETP.NE.AND UP0, UPT, UR5, 0x1, UPT ;  /* 0x000000010500788c */ /* 0x000fd6000bf05270 */
[----:B------:R-:W-:Y:S02]  /*d200*/  @UP0 ULDC.64 UR10, c[0x0][0x8c8] ;  /* 0x00023200000a0ab9 */ /* 0x000fe40000000a00 */
[----:B------:R-:W-:-:S04]  /*d210*/  UIMAD.WIDE.U32 UR6, UR9, UR10, URZ ;  /* 0x0000000a090672a5 */ /* 0x000fc8000f8e003f */
[----:B------:R-:W-:-:S04]  /*d220*/  @UP0 USHF.R.U32.HI UR4, URZ, UR11, UR7 ;  /* 0x0000000b3f040299 */ /* 0x000fc80008011607 */
[----:B------:R-:W-:-:S12]  /*d230*/  UIMAD UR5, UR4, UR5, URZ ;  /* 0x00000005040572a4 */ /* 0x000fd8000f8e023f */
.L_x_976:
        /* <DEDUP_REMOVED lines=9> */
[----:B------:R-:W-:-:S03]  /*d2d0*/  @UP0 USHF.R.U32.HI UR21, URZ, UR8, UR7 ;  /* 0x000000083f150299 */ /* 0x000fc60008011607 */
[----:B------:R-:W-:Y:S01]  /*d2e0*/  ULDC.64 UR6, c[0x0][0x8f8] ;  /* 0x00023e0000067ab9 */ /* 0x000fe20000000a00 */
[----:B------:R-:W-:Y:S01]  /*d2f0*/  UIADD3 UR20, -UR21, URZ, URZ ;  /* 0x0000003f15147290 */ /* 0x000fe2000fffe13f */
[----:B------:R-:W-:-:S03]  /*d300*/  ISETP.NE.U32.AND P0, PT, RZ, UR6, PT ;  /* 0x00000006ff007c0c */ /* 0x000fc6000bf05070 */
[----:B------:R-:W-:Y:S01]  /*d310*/  UIMAD UR20, UR10, UR20, UR5 ;  /* 0x000000140a1472a4 */ /* 0x000fe2000f8e0205 */
[----:B------:R-:W-:-:S13]  /*d320*/  ISETP.NE.AND.EX P0, PT, RZ, UR7, PT, P0 ;  /* 0x00000007ff007c0c */ /* 0x000fda000bf05300 */
        /* <DEDUP_REMOVED lines=9> */
.L_x_977:
[----:B------:R-:W-:Y:S02]  /*d3c0*/  ULDC.64 UR6, c[0x0][0x8f0] ;  /* 0x00023c0000067ab9 */ /* 0x000fe40000000a00 */
[----:B------:R-:W-:-:S04]  /*d3d0*/  ISETP.NE.U32.AND P0, PT, RZ, UR6, PT ;  /* 0x00000006ff007c0c */ /* 0x000fc8000bf05070 */
[----:B------:R-:W-:-:S13]  /*d3e0*/  ISETP.NE.AND.EX P0, PT, RZ, UR7, PT, P0 ;  /* 0x00000007ff007c0c */ /* 0x000fda000bf05300 */
[----:B------:R-:W-:Y:S05]  /*d3f0*/  @!P0 BRA `(.L_x_979) ;  /* 0x00000000002c8947 */ /* 0x000fea0003800000 */
[----:B------:R-:W-:Y:S01]  /*d400*/  ULDC.64 UR6, c[0x0][0x8f0] ;  /* 0x00023c0000067ab9 */ /* 0x000fe20000000a00 */
[----:B------:R-:W-:Y:S01]  /*d410*/  ULDC.64 UR8, c[0x0][0x208] ;  /* 0x0000820000087ab9 */ /* 0x000fe20000000a00 */
[----:B------:R-:W-:-:S06]  /*d420*/  UIMAD.WIDE UR6, UR21, 0x4, UR6 ;  /* 0x00000004150678a5 */ /* 0x000fcc000f8e0206 */
[----:B------:R-:W-:Y:S02]  /*d430*/  IMAD.U32 R2, RZ, RZ, UR6 ;  /* 0x00000006ff027e24 */ /* 0x000fe4000f8e00ff */
[----:B------:R-:W-:-:S05]  /*d440*/  IMAD.U32 R3, RZ, RZ, UR7 ;  /* 0x00000007ff037e24 */ /* 0x000fca000f8e00ff */
[----:B------:R-:W2:Y:S04]  /*d450*/  LDG.E R0, desc[UR8][R2.64] ;  /* 0x0000000802007981 */ /* 0x000ea8000c1e1900 */
[----:B------:R-:W3:Y:S01]  /*d460*/  LDG.E R4, desc[UR8][R2.64+0x4] ;  /* 0x0000040802047981 */ /* 0x000ee2000c1e1900 */
[----:B--2---:R-:W-:Y:S02]  /*d470*/  R2UR UR5, R0 ;  /* 0x00000000000572ca */ /* 0x004fe400000e0000 */
[----:B---3--:R-:W-:-:S13]  /*d480*/  R2UR UR6, R4 ;  /* 0x00000000040672ca */ /* 0x008fda00000e0000 */
[----:B------:R-:W-:Y:S01]  /*d490*/  UIADD3 UR5, -UR5, UR6, URZ ;  /* 0x0000000605057290 */ /* 0x000fe2000fffe13f */
[----:B------:R-:W-:Y:S11]  /*d4a0*/  BRA `(.L_x_978) ;  /* 0x0000000000047947 */ /* 0x000ff60003800000 */
.L_x_979:
[----:B------:R-:W-:-:S05]  /*d4b0*/  ULDC UR5, c[0x0][0x8ec] ;  /* 0x00023b0000057ab9 */ /* 0x000fca0000000800 */
.L_x_978:
[----:B------:R-:W-:Y:S01]  /*d4c0*/  UIADD3 UR5, UR5, 0x4f, URZ ;  /* 0x0000004f05057890 */ /* 0x000fe2000fffe03f */
[----:B------:R-:W-:Y:S02]  /*d4d0*/  IMAD.MOV.U32 R4, RZ, RZ, 0x1 ;  /* 0x00000001ff047424 */ /* 0x000fe400078e00ff */
[----:B------:R-:W-:Y:S01]  /*d4e0*/  IMAD.MOV.U32 R8, RZ, RZ, RZ ;  /* 0x000000ffff087224 */ /* 0x000fe200078e00ff */
[----:B------:R-:W-:Y:S01]  /*d4f0*/  UIMAD.WIDE UR6, UR5, 0x66666667, URZ ;  /* 0x66666667050678a5 */ /* 0x000fe2000f8e023f */
[----:B------:R-:W-:-:S03]  /*d500*/  IMAD.MOV.U32 R9, RZ, RZ, 0x1 ;  /* 0x00000001ff097424 */ /* 0x000fc600078e00ff */
[----:B------:R-:W-:-:S04]  /*d510*/  USHF.R.U32.HI UR5, URZ, 0x1f, UR7 ;  /* 0x0000001f3f057899 */ /* 0x000fc80008011607 */
[----:B------:R-:W-:-:S04]  /*d520*/  ULEA.HI.SX32 UR5, UR7, UR5, 0x1b ;  /* 0x0000000507057291 */ /* 0x000fc8000f8fda3f */
[----:B------:R-:W-:-:S04]  /*d530*/  UISETP.GE.AND UP0, UPT, UR4, UR5, UPT ;  /* 0x000000050400728c */ /* 0x000fc8000bf06270 */
[----:B------:R-:W-:-:S06]  /*d540*/  USEL UR21, UR21, 0xffffffff, !UP0 ;  /* 0xffffffff15157887 */ /* 0x000fcc000c000000 */
        /* <DEDUP_REMOVED lines=16> */
[----:B------:R-:W-:Y:S01]  /*d650*/  UISETP.NE.AND.EX UP2, UPT, UR11, URZ, UPT, UP2 ;  /* 0x0000003f0b00728c */ /* 0x000fe2000bf45320 */
[----:B------:R-:W-:-:S04]  /*d660*/  ULDC.64 UR12, c[0x0][0x778] ;  /* 0x0001de00000c7ab9 */ /* 0x000fc80000000a00 */
[----:B------:R-:W2:Y:S01]  /*d670*/  @P1 LDG.E R7, desc[UR16][R2.64] ;  /* 0x0000001002071981 */ /* 0x000ea2000c1e1900 */
[----:B------:R-:W-:Y:S01]  /*d680*/  PLOP3.LUT P2, PT, PT, PT, UP0, 0x80, 0x0 ;  /* 0x000000000000781c */ /* 0x000fe20003f4f008 */
[----:B------:R-:W-:Y:S01]  /*d690*/  UIMAD.WIDE UR12, UR21, 0x4, UR12 ;  /* 0x00000004150c78a5 */ /* 0x000fe2000f8e020c */
[----:B------:R-:W-:Y:S01]  /*d6a0*/  PLOP3.LUT P3, PT, PT, PT, UP2, 0x80, 0x0 ;  /* 0x000000000000781c */ /* 0x000fe20003f6f028 */
[----:B------:R0:W3:Y:S02]  /*d6b0*/  @P1 LDG.E R0, desc[UR16][R2.64] ;  /* 0x0000001002001981 */ /* 0x0000e4000c1e1900 */
[----:B------:R-:W-:Y:S02]  /*d6c0*/  @UP2 ULDC.64 UR6, c[0x0][0x780] ;  /* 0x0001e00000062ab9 */ /* 0x000fe40000000a00 */
[----:B------:R-:W-:Y:S01]  /*d6d0*/  @UP2 UIMAD.WIDE UR6, UR21, 0x4, UR6 ;  /* 0x00000004150628a5 */ /* 0x000fe2000f8e0206 */
[----:B0-----:R-:W-:Y:S02]  /*d6e0*/  IMAD.U32 R2, RZ, RZ, UR12 ;  /* 0x0000000cff027e24 */ /* 0x001fe4000f8e00ff */
[----:B------:R-:W-:-:S05]  /*d6f0*/  IMAD.U32 R3, RZ, RZ, UR13 ;  /* 0x0000000dff037e24 */ /* 0x000fca000f8e00ff */
[----:B------:R0:W4:Y:S02]  /*d700*/  @P2 LDG.E R5, desc[UR16][R2.64] ;  /* 0x0000001002052981 */ /* 0x000124000c1e1900 */
[----:B0-----:R-:W-:Y:S02]  /*d710*/  IMAD.U32 R2, RZ, RZ, UR6 ;  /* 0x00000006ff027e24 */ /* 0x001fe4000f8e00ff */
[----:B------:R-:W-:-:S05]  /*d720*/  IMAD.U32 R3, RZ, RZ, UR7 ;  /* 0x00000007ff037e24 */ /* 0x000fca000f8e00ff */
[----:B------:R-:W5:Y:S01]  /*d730*/  @P3 LDG.E R6, desc[UR16][R2.64] ;  /* 0x0000001002063981 */ /* 0x000f62000c1e1900 */
[----:B------:R-:W-:Y:S01]  /*d740*/  ULDC.64 UR16, c[0x0][0x788] ;  /* 0x0001e20000107ab9 */ /* 0x000fe20000000a00 */
[----:B------:R-:W-:Y:S01]  /*d750*/  UMOV UR54, URZ ;  /* 0x0000003f00367c82 */ /* 0x000fe20008000000 */
[----:B------:R-:W-:Y:S01]  /*d760*/  ISETP.NE.U32.AND P0, PT, RZ, UR16, PT ;  /* 0x00000010ff007c0c */ /* 0x000fe2000bf05070 */
[----:B------:R-:W-:-:S03]  /*d770*/  UMOV UR11, URZ ;  /* 0x0000003f000b7c82 */ /* 0x000fc60008000000 */
[----:B------:R-:W-:Y:S02]  /*d780*/  ISETP.NE.AND.EX P0, PT, RZ, UR17, PT, P0 ;  /* 0x00000011ff007c0c */ /* 0x000fe4000bf05300 */
[----:B--2---:R-:W-:Y:S02]  /*d790*/  @P1 R2UR UR5, R7 ;  /* 0x00000000070512ca */ /* 0x004fe400000e0000 */
[----:B---3--:R-:W-:-:S11]  /*d7a0*/  @P1 R2UR UR54, R0 ;  /* 0x00000000003612ca */ /* 0x008fd600000e0000 */
[----:B------:R-:W-:-:S04]  /*d7b0*/  @UP1 ULEA UR5, UR21, UR5, 0x6 ;  /* 0x0000000515051291 */ /* 0x000fc8000f8e303f */
[----:B------:R-:W-:-:S04]  /*d7c0*/  @UP1 USHF.R.S32.HI UR6, URZ, 0x1f, UR5 ;  /* 0x0000001f3f061899 */ /* 0x000fc80008011405 */
[----:B------:R-:W-:Y:S01]  /*d7d0*/  @UP1 ULEA.HI UR6, UR6, UR5, URZ, 0x6 ;  /* 0x0000000506061291 */ /* 0x000fe2000f8f303f */
[----:B----4-:R-:W-:Y:S02]  /*d7e0*/  @P2 R2UR UR11, R5 ;  /* 0x00000000050b22ca */ /* 0x010fe400000e0000 */
[----:B------:R-:W-:Y:S01]  /*d7f0*/  ULDC UR5, c[0x0][0x280] ;  /* 0x0000a00000057ab9 */ /* 0x000fe20000000800 */
[----:B------:R-:W-:-:S04]  /*d800*/  @UP1 ULOP3.LUT UR7, UR6, 0xffffffc0, URZ, 0xc0, !UPT ;  /* 0xffffffc006071892 */ /* 0x000fc8000f8ec03f */
[----:B------:R-:W-:Y:S01]  /*d810*/  @UP1 USHF.R.S32.HI UR10, URZ, 0x1f, UR7 ;  /* 0x0000001f3f0a1899 */ /* 0x000fe20008011407 */
[----:B-----5:R-:W-:Y:S01]  /*d820*/  @P3 R2UR UR5, R6 ;  /* 0x00000000060532ca */ /* 0x020fe200000e0000 */
        /* <DEDUP_REMOVED lines=10> */
.L_x_981:
        /* <DEDUP_REMOVED lines=14> */
.L_x_982:
        /* <DEDUP_REMOVED lines=9> */
.L_x_983:
[----:B------:R-:W-:Y:S01]  /*da40*/  UIMAD UR7, UR4, 0x50, UR5 ;  /* 0x00000050040778a4 */ /* 0x000fe2000f8e0205 */
[----:B------:R-:W-:Y:S01]  /*da50*/  IMAD.MOV.U32 R8, RZ, RZ, RZ ;  /* 0x000000ffff087224 */ /* 0x000fe200078e00ff */
[----:B------:R-:W-:Y:S01]  /*da60*/  ULDC UR8, c[0x0][0x74c] ;  /* 0x0001d30000087ab9 */ /* 0x000fe20000000800 */
[----:B------:R-:W-:Y:S01]  /*da70*/  UIADD3 UR5, UR5, 0x3f, URZ ;  /* 0x0000003f05057890 */ /* 0x000fe2000fffe03f */
[----:B------:R-:W-:Y:S01]  /*da80*/  IMAD.MOV.U32 R9, RZ, RZ, 0x1 ;  /* 0x00000001ff097424 */ /* 0x000fe200078e00ff */
[----:B------:R-:W-:Y:S02]  /*da90*/  UIADD3 UR7, UR7, -UR8, -UR6 ;  /* 0x8000000807077290 */ /* 0x000fe4000fffe806 */
[----:B------:R-:W-:Y:S02]  /*daa0*/  USHF.R.S32.HI UR6, URZ, 0x1f, UR5 ;  /* 0x0000001f3f067899 */ /* 0x000fe40008011405 */
[----:B------:R-:W-:Y:S02]  /*dab0*/  USHF.R.S32.HI UR8, URZ, 0x1f, UR7 ;  /* 0x0000001f3f087899 */ /* 0x000fe40008011407 */
[----:B------:R-:W-:-:S02]  /*dac0*/  ULEA.HI UR6, UR6, UR5, URZ, 0x6 ;  /* 0x0000000506067291 */ /* 0x000fc4000f8f303f */
[----:B------:R-:W-:Y:S02]  /*dad0*/  ULEA.HI UR8, UR8, UR7, URZ, 0x6 ;  /* 0x0000000708087291 */ /* 0x000fe4000f8f303f */
[----:B------:R-:W-:Y:S02]  /*dae0*/  USHF.R.S32.HI UR55, URZ, 0x6, UR6 ;  /* 0x000000063f377899 */ /* 0x000fe40008011406 */
[----:B------:R-:W-:-:S06]  /*daf0*/  USHF.R.S32.HI UR8, URZ, 0x6, UR8 ;  /* 0x000000063f087899 */ /* 0x000fcc0008011408 */
[----:B------:R-:W-:-:S04]  /*db00*/  VIMNMX R0, RZ, UR8, !PT ;  /* 0x00000008ff007c48 */ /* 0x000fc8000ffe0100 */
[----:B------:R-:W-:-:S13]  /*db10*/  ISETP.LT.AND P0, PT, R0, UR55, PT ;  /* 0x0000003700007c0c */ /* 0x000fda000bf01270 */
[----:B------:R-:W-:Y:S05]  /*db20*/  @!P0 BRA `(.L_x_980) ;  /* 0x0000001400f88947 */ /* 0x000fea0003800000 */
[----:B------:R-:W-:Y:S01]  /*db30*/  ULDC UR5, c[0x0][0x2e8] ;  /* 0x0000ba0000057ab9 */ /* 0x000fe20000000800 */
[----:B------:R-:W-:Y:S01]  /*db40*/  ELECT P0, URZ, PT ;  /* 0x00000000003f782f */ /* 0x000fe20003800000 */
[----:B------:R-:W-:Y:S01]  /*db50*/  IMAD.MOV.U32 R8, RZ, RZ, RZ ;  /* 0x000000ffff087224 */ /* 0x000fe200078e00ff */
[----:B------:R-:W-:Y:S01]  /*db60*/  UISETP.NE.AND UP2, UPT, UR5, 0x1, UPT ;  /* 0x000000010500788c */ /* 0x000fe2000bf45270 */
[----:B------:R-:W-:Y:S01]  /*db70*/  IMAD.MOV.U32 R9, RZ, RZ, 0x1 ;  /* 0x00000001ff097424 */ /* 0x000fe200078e00ff */
[----:B------:R-:W-:Y:S02]  /*db80*/  UISETP.NE.U32.AND UP1, UPT, UR14, URZ, UPT ;  /* 0x0000003f0e00728c */ /* 0x000fe4000bf25070 */
[----:B------:R-:W-:Y:S02]  /*db90*/  USHF.R.S32.HI UR47, URZ, 0x1f, UR21 ;  /* 0x0000001f3f2f7899 */ /* 0x000fe40008011415 */
[----:B------:R-:W-:Y:S02]  /*dba0*/  UISETP.NE.AND.EX UP1, UPT, UR15, URZ, UPT, UP1 ;  /* 0x0000003f0f00728c */ /* 0x000fe4000bf25310 */
[----:B------:R-:W-:Y:S01]  /*dbb0*/  UIMAD UR11, UR4, 0x50, UR11 ;  /* 0x00000050040b78a4 */ /* 0x000fe2000f8e020b */
        /* <DEDUP_REMOVED lines=10> */
[----:B------:R-:W-:-:S04]  /*dc60*/  MOV R6, 0x400 ;  /* 0x0000040000067802 */ /* 0x000fc80000000f00 */
[----:B0-----:R-:W-:Y:S01]  /*dc70*/  LEA R6, R3, R6, 0x18 ;  /* 0x0000000603067211 */ /* 0x001fe200078ec0ff */
[----:B------:R-:W-:-:S05]  /*dc80*/  IMAD.MOV.U32 R3, RZ, RZ, 0x1 ;  /* 0x00000001ff037424 */ /* 0x000fca00078e00ff */
[----:B------:R-:W-:-:S04]  /*dc90*/  SHF.L.U32 R3, R3, 0x1f, RZ ;  /* 0x0000001f03037819 */ /* 0x000fc800000006ff */
[----:B------:R-:W0:Y:S02]  /*dca0*/  SYNCS.PHASECHK.TRANS64.TRYWAIT P0, [R6+URZ+0x31620], R3 ;  /* 0x03162003060075a7 */ /* 0x000e24000800017f */
[----:B0-----:R-:W-:Y:S05]  /*dcb0*/  @!P0 BRA `(.L_x_984) ;  /* 0x0000001800608947 */ /* 0x001fea0003800000 */
.L_x_999:
[----:B------:R-:W-:Y:S01]  /*dcc0*/  ISETP.NE.AND P0, PT, R11, RZ, PT ;  /* 0x000000ff0b00720c */ /* 0x000fe20003f05270 */
[----:B------:R-:W-:Y:S02]  /*dcd0*/  IMAD.U32 R14, RZ, RZ, UR20 ;  /* 0x00000014ff0e7e24 */ /* 0x000fe4000f8e00ff */
[----:B------:R-:W-:-:S03]  /*dce0*/  IMAD.MOV.U32 R4, RZ, RZ, 0x1 ;  /* 0x00000001ff047424 */ /* 0x000fc600078e00ff */
[----:B------:R-:W-:-:S07]  /*dcf0*/  SHF.R.S32.HI R14, RZ, 0x1f, R14 ;  /* 0x0000001fff0e7819 */ /* 0x000fce000001140e */
[----:B------:R-:W-:Y:S05]  /*dd00*/  @P0 BRA `(.L_x_985) ;  /* 0x0000000000140947 */ /* 0x000fea0003800000 */
[----:B------:R-:W-:Y:S01]  /*dd10*/  LOP3.LUT P1, RZ, R21, 0x1f, RZ, 0xc0, !PT ;  /* 0x0000001f15ff7812 */ /* 0x000fe2000782c0ff */
[----:B0-----:R-:W-:-:S04]  /*dd20*/  IMAD.MOV.U32 R3, RZ, RZ, 0x8100 ;  /* 0x00008100ff037424 */ /* 0x001fc800078e00ff */
[----:B------:R1:W-:Y:S08]  /*dd30*/  SYNCS.ARRIVE.TRANS64 RZ, [R6+URZ+0x31610], R3 ;  /* 0x0316100306ff79a7 */ /* 0x0003f0000800003f */
[----:B------:R-:W-:Y:S05]  /*dd40*/  @!P1 BRA `(.L_x_985) ;  /* 0x0000000000049947 */ /* 0x000fea0003800000 */
[----:B------:R-:W-:Y:S01]  /*dd50*/  BPT.TRAP 0x1 ;  /* 0x000000040000795c */ /* 0x000fe20000300000 */
.L_x_985:
        /* <DEDUP_REMOVED lines=9> */
[----:B------:R-:W-:Y:S01]  /*ddf0*/  IMAD.U32 R10, RZ, RZ, UR55 ;  /* 0x00000037ff0a7e24 */ /* 0x000fe2000f8e00ff */
[----:B------:R-:W-:Y:S01]  /*de00*/  UMOV UR57, 0x14f00000 ;  /* 0x14f0000000397882 */ /* 0x000fe20000000000 */
[----:B------:R-:W-:Y:S01]  /*de10*/  UMOV UR18, URZ ;  /* 0x0000003f00127c82 */ /* 0x000fe20008000000 */
[----:B------:R-:W-:Y:S01]  /*de20*/  UIMAD UR23, UR21, UR23, UR10 ;  /* 0x00000017151772a4 */ /* 0x000fe2000f8e020a */
[----:B01----:R-:W-:Y:S01]  /*de30*/  IMAD.MOV.U32 R3, RZ, RZ, 0x14000 ;  /* 0x00014000ff037424 */ /* 0x003fe200078e00ff */
[----:B------:R-:W-:Y:S01]  /*de40*/  UIMAD UR9, UR9, UR14, URZ ;  /* 0x0000000e090972a4 */ /* 0x000fe2000f8e023f */
[----:B------:R-:W-:Y:S01]  /*de50*/  VIADD R10, R10, 0xffffffff ;  /* 0xffffffff0a0a7836 */ /* 0x000fe20000000000 */
[----:B------:R-:W-:Y:S01]  /*de60*/  USHF.L.U32 UR46, UR46, 0x6, URZ ;  /* 0x000000062e2e7899 */ /* 0x000fe2000800063f */
[----:B------:R-:W-:Y:S01]  /*de70*/  IMAD.MOV.U32 R8, RZ, RZ, 0x1 ;  /* 0x00000001ff087424 */ /* 0x000fe200078e00ff */
[----:B------:R-:W-:Y:S01]  /*de80*/  UIMAD UR15, UR20, UR15, UR9 ;  /* 0x0000000f140f72a4 */ /* 0x000fe2000f8e0209 */
[----:B------:R-:W-:Y:S01]  /*de90*/  IMAD.MOV.U32 R9, RZ, RZ, 0x1 ;  /* 0x00000001ff097424 */ /* 0x000fe200078e00ff */
[----:B------:R-:W-:-:S02]  /*dea0*/  UIADD3 UR16, UR8, 0x14100, URZ ;  /* 0x0001410008107890 */ /* 0x000fc4000fffe03f */
        /* <DEDUP_REMOVED lines=133> */
.L_x_991:
[----:B------:R-:W-:-:S04]  /*e700*/  SHF.L.U32 R5, R9, 0x1f, RZ ;  /* 0x0000001f09057819 */ /* 0x000fc800000006ff */
[----:B------:R-:W0:Y:S02]  /*e710*/  SYNCS.PHASECHK.TRANS64.TRYWAIT P1, [R6+URZ+0x31638], R5 ;  /* 0x03163805060075a7 */ /* 0x000e24000802017f */
[----:B0-----:R-:W-:Y:S05]  /*e720*/  @!P1 BRA `(.L_x_987) ;  /* 0x0000000c00d89947 */ /* 0x001fea0003800000 */
.L_x_1000:
[----:B------:R-:W-:Y:S05]  /*e730*/  @P0 BRA `(.L_x_988) ;  /* 0x0000000000140947 */ /* 0x000fea0003800000 */
[----:B------:R-:W-:Y:S01]  /*e740*/  ISETP.NE.AND P1, PT, R15, RZ, PT ;  /* 0x000000ff0f00720c */ /* 0x000fe20003f25270 */
[----:B0-----:R-:W-:-:S04]  /*e750*/  IMAD.MOV.U32 R5, RZ, RZ, 0x8100 ;  /* 0x00008100ff057424 */ /* 0x001fc800078e00ff */
[----:B------:R1:W-:Y:S08]  /*e760*/  SYNCS.ARRIVE.TRANS64 RZ, [R6+URZ+0x31630], R5 ;  /* 0x0316300506ff79a7 */ /* 0x0003f0000800003f */
[----:B------:R-:W-:Y:S05]  /*e770*/  @!P1 BRA `(.L_x_988) ;  /* 0x0000000000049947 */ /* 0x000fea0003800000 */
[----:B------:R-:W-:Y:S01]  /*e780*/  BPT.TRAP 0x1 ;  /* 0x000000040000795c */ /* 0x000fe20000300000 */
.L_x_988:
        /* <DEDUP_REMOVED lines=47> */
.L_x_1002:
[----:B------:R-:W-:Y:S01]  /*ea80*/  LOP3.LUT R9, R9, 0x1, RZ, 0x3c, !PT ;  /* 0x0000000109097812 */ /* 0x000fe200078e3cff */
[----:B------:R-:W-:Y:S06]  /*ea90*/  @P2 BRA `(.L_x_990) ;  /* 0x0000000000142947 */ /* 0x000fec0003800000 */
[----:B------:R-:W-:Y:S01]  /*eaa0*/  ISETP.NE.AND P1, PT, R15, RZ, PT ;  /* 0x000000ff0f00720c */ /* 0x000fe20003f25270 */
[----:B0-----:R-:W-:-:S04]  /*eab0*/  IMAD.MOV.U32 R2, RZ, RZ, 0x8100 ;  /* 0x00008100ff027424 */ /* 0x001fc800078e00ff */
[----:B------:R1:W-:Y:S08]  /*eac0*/  SYNCS.ARRIVE.TRANS64 RZ, [R20+URZ+0x31610], R2 ;  /* 0x0316100214ff79a7 */ /* 0x0003f0000800003f */
[----:B------:R-:W-:Y:S05]  /*ead0*/  @!P1 BRA `(.L_x_990) ;  /* 0x0000000000049947 */ /* 0x000fea0003800000 */
[----:B------:R-:W-:Y:S01]  /*eae0*/  BPT.TRAP 0x1 ;  /* 0x000000040000795c */ /* 0x000fe20000300000 */
.L_x_990:
        /* <DEDUP_REMOVED lines=53> */
.L_x_986:
[----:B------:R-:W-:Y:S01]  /*ee40*/  SHF.L.U32 R15, R9, 0x1f, RZ ;  /* 0x0000001f090f7819 */ /* 0x000fe200000006ff */
[----:B------:R-:W0:Y:S01]  /*ee50*/  LDC.64 R12, c[0x0][0x730] ;  /* 0x0001cc00ff0c7b82 */ /* 0x000e220000000a00 */
[----:B------:R-:W-:Y:S02]  /*ee60*/  IMAD.U32 R16, RZ, RZ, UR38 ;  /* 0x00000026ff107e24 */ /* 0x000fe4000f8e00ff */
[----:B------:R-:W-:Y:S02]  /*ee70*/  IMAD.U32 R2, RZ, RZ, UR38 ;  /* 0x00000026ff027e24 */ /* 0x000fe4000f8e00ff */
[----:B------:R-:W-:Y:S02]  /*ee80*/  IMAD.U32 R3, RZ, RZ, UR39 ;  /* 0x00000027ff037e24 */ /* 0x000fe4000f8e00ff */
[----:B------:R-:W-:Y:S01]  /*ee90*/  IMAD.MOV.U32 R2, RZ, RZ, R16 ;  /* 0x000000ffff027224 */ /* 0x000fe200078e0010 */
        /* <DEDUP_REMOVED lines=11> */
.L_x_1003:
[----:B------:R-:W-:Y:S01]  /*ef50*/  IMAD.IADD R10, R11, 0x1, R3 ;  /* 0x000000010b0a7824 */ /* 0x000fe200078e0203 */
[----:B------:R-:W-:Y:S06]  /*ef60*/  @P0 BRA `(.L_x_993) ;  /* 0x0000000000140947 */ /* 0x000fec0003800000 */
[----:B------:R-:W-:Y:S01]  /*ef70*/  LOP3.LUT P0, RZ, R21, 0x1f, RZ, 0xc0, !PT ;  /* 0x0000001f15ff7812 */ /* 0x000fe2000780c0ff */
[----:B------:R-:W-:-:S04]  /*ef80*/  IMAD.MOV.U32 R11, RZ, RZ, 0x8100 ;  /* 0x00008100ff0b7424 */ /* 0x000fc800078e00ff */
[----:B------:R1:W-:Y:S08]  /*ef90*/  SYNCS.ARRIVE.TRANS64 RZ, [R6+URZ+0x31630], R11 ;  /* 0x0316300b06ff79a7 */ /* 0x0003f0000800003f */
[----:B------:R-:W-:Y:S05]  /*efa0*/  @!P0 BRA `(.L_x_993) ;  /* 0x0000000000048947 */ /* 0x000fea0003800000 */
[----:B------:R-:W-:Y:S01]  /*efb0*/  BPT.TRAP 0x1 ;  /* 0x000000040000795c */ /* 0x000fe20000300000 */
.L_x_993:
        /* <DEDUP_REMOVED lines=52> */
[----:B--2---:R-:W-:Y:S01]  /*f300*/  NOP ;  /* 0x0000000000007918 */ /* 0x004fe20000000000 */
.L_x_980:
[----:B------:R-:W-:Y:S05]  /*f310*/  WARPSYNC.ALL ;  /* 0x0000000000007948 */ /* 0x000fea0003800000 */
[----:B------:R-:W-:-:S13]  /*f320*/  ELECT P0, URZ, PT ;  /* 0x00000000003f782f */ /* 0x000fda0003800000 */
[----:B------:R-:W-:Y:S05]  /*f330*/  @!P0 BRA `(.L_x_878) ;  /* 0x00000000007c8947 */ /* 0x000fea0003800000 */
[----:B------:R-:W2:Y:S02]  /*f340*/  LDL R0, [R1+0x8] ;  /* 0x0000080001007983 */ /* 0x000ea40000100800 */
[----:B--2---:R-:W-:-:S13]  /*f350*/  R2UR UR4, R0 ;  /* 0x00000000000472ca */ /* 0x004fda00000e0000 */
[----:B------:R-:W-:-:S06]  /*f360*/  ULOP3.LUT UR4, UR4, 0x2, URZ, 0xfc, !UPT ;  /* 0x0000000204047892 */ /* 0x000fcc000f8efc3f */
[----:B------:R-:W-:-:S05]  /*f370*/  IMAD.U32 R0, RZ, RZ, UR4 ;  /* 0x00000004ff007e24 */ /* 0x000fca000f8e00ff */
[----:B------:R-:W-:-:S13]  /*f380*/  ISETP.NE.AND P1, PT, R0, 0x3, PT ;  /* 0x000000030000780c */ /* 0x000fda0003f25270 */
[----:B------:R-:W-:Y:S05]  /*f390*/  @!P1 BRA `(.L_x_994) ;  /* 0x0000000000049947 */ /* 0x000fea0003800000 */
[----:B------:R-:W-:Y:S01]  /*f3a0*/  BPT.TRAP 0x1 ;  /* 0x000000040000795c */ /* 0x000fe20000300000 */
.L_x_994:
[----:B------:R-:W2:Y:S01]  /*f3b0*/  S2R R3, SR_CgaCtaId ;  /* 0x0000000000037919 */ /* 0x000ea20000008800 */
[----:B------:R-:W-:-:S04]  /*f3c0*/  MOV R0, 0x400 ;  /* 0x0000040000007802 */ /* 0x000fc80000000f00 */
[----:B--2---:R-:W-:Y:S02]  /*f3d0*/  LEA R2, R3, R0, 0x18 ;  /* 0x0000000003027211 */ /* 0x004fe400078ec0ff */
[----:B------:R-:W-:-:S03]  /*f3e0*/  SHF.L.U32 R0, R4, 0x1f, RZ ;  /* 0x0000001f04007819 */ /* 0x000fc600000006ff */
[----:B------:R-:W-:-:S04]  /*f3f0*/  VIADD R3, R2, 0x31620 ;  /* 0x0003162002037836 */ /* 0x000fc80000000000 */
[----:B------:R-:W-:-:S04]  /*f400*/  IMAD R5, R8, 0x8, R3 ;  /* 0x0000000808057824 */ /* 0x000fc800078e0203 */
[----:B------:R-:W2:Y:S02]  /*f410*/  SYNCS.PHASECHK.TRANS64.TRYWAIT P0, [R5+URZ], R0 ;  /* 0x00000000050075a7 */ /* 0x000ea4000800017f */
[----:B--2---:R-:W-:Y:S05]  /*f420*/  @!P0 BRA `(.L_x_995) ;  /* 0x0000000000d88947 */ /* 0x004fea0003800000 */
.L_x_1004:
[----:B------:R-:W-:-:S05]  /*f430*/  VIADD R8, R8, 0x1 ;  /* 0x0000000108087836 */ /* 0x000fca0000000000 */
[----:B------:R-:W-:-:S04]  /*f440*/  ISETP.NE.AND P0, PT, R8, 0x2, PT ;  /* 0x000000020800780c */ /* 0x000fc80003f05270 */
[----:B--2---:R-:W-:Y:S02]  /*f450*/  SEL R5, RZ, 0x1, P0 ;  /* 0x00000001ff057807 */ /* 0x004fe40000000000 */
[----:B------:R-:W-:Y:S02]  /*f460*/  SEL R8, R8, RZ, P0 ;  /* 0x000000ff08087207 */ /* 0x000fe40000000000 */
[----:B------:R-:W-:-:S03]  /*f470*/  LOP3.LUT R0, R4, R5, RZ, 0x3c, !PT ;  /* 0x0000000504007212 */ /* 0x000fc600078e3cff */
[----:B------:R-:W-:Y:S01]  /*f480*/  IMAD R3, R8, 0x8, R3 ;  /* 0x0000000808037824 */ /* 0x000fe200078e0203 */
[----:B------:R-:W-:-:S04]  /*f490*/  SHF.L.U32 R0, R0, 0x1f, RZ ;  /* 0x0000001f00007819 */ /* 0x000fc800000006ff */
[----:B------:R-:W2:Y:S02]  /*f4a0*/  SYNCS.PHASECHK.TRANS64.TRYWAIT P0, [R3+URZ], R0 ;  /* 0x00000000030075a7 */ /* 0x000ea4000800017f */
[----:B--2---:R-:W-:Y:S05]  /*f4b0*/  @!P0 BRA `(.L_x_996) ;  /* 0x0000000000c88947 */ /* 0x004fea0003800000 */
.L_x_1005:
[----:B------:R-:W-:Y:S05]  /*f4c0*/  @!P1 BRA `(.L_x_997) ;  /* 0x0000000000049947 */ /* 0x000fea0003800000 */
[----:B------:R-:W-:Y:S01]  /*f4d0*/  BPT.TRAP 0x1 ;  /* 0x000000040000795c */ /* 0x000fe20000300000 */
.L_x_997:
[----:B------:R-:W-:-:S07]  /*f4e0*/  SHF.L.U32 R9, R9, 0x1f, RZ ;  /* 0x0000001f09097819 */ /* 0x000fce00000006ff */
.L_x_998:
[----:B---3--:R3:W4:Y:S02]  /*f4f0*/  SYNCS.PHASECHK.TRANS64.TRYWAIT P0, [R2+URZ+0x31638], R9 ;  /* 0x03163809020075a7 */ /* 0x008724000800017f */
[----:B----4-:R-:W-:Y:S05]  /*f500*/  @!P0 NANOSLEEP.SYNCS 0x989680 ;  /* 0x009896800000895d */ /* 0x010fea0003900000 */
[----:B------:R-:W4:Y:S02]  /*f510*/  @!P0 SYNCS.PHASECHK.TRANS64 P0, [R2+URZ+0x31638], R9 ;  /* 0x03163809020085a7 */ /* 0x000f24000800007f */
[----:B----4-:R-:W-:Y:S05]  /*f520*/  @!P0 BRA `(.L_x_998) ;  /* 0xfffffffc00f08947 */ /* 0x010fea000383ffff */
.L_x_878:
[----:B------:R-:W-:Y:S05]  /*f530*/  BSYNC B0 ;  /* 0x0000000000007941 */ /* 0x000fea0003800000 */
.L_x_870:
[----:B------:R-:W-:Y:S05]  /*f540*/  EXIT ;  /* 0x000000000000794d */ /* 0x000fea0003800000 */
.L_x_884:
[----:B0-----:R0:W1:Y:S02]  /*f550*/  SYNCS.PHASECHK.TRANS64.TRYWAIT P0, [R225+URZ+0x31600], R10 ;  /* 0x0316000ae10075a7 */ /* 0x001064000800017f */
[----:B-1----:R-:W-:Y:S05]  /*f560*/  @!P0 NANOSLEEP.SYNCS 0x989680 ;  /* 0x009896800000895d */ /* 0x002fea0003900000 */
[----:B------:R-:W1:Y:S02]  /*f570*/  @!P0 SYNCS.PHASECHK.TRANS64 P0, [R225+URZ+0x31600], R10 ;  /* 0x0316000ae10085a7 */ /* 0x000e64000800007f */
[----:B-1----:R-:W-:Y:S05]  /*f580*/  @!P0 BRA `(.L_x_884) ;  /* 0xfffffffc00f08947 */ /* 0x002fea000383ffff */
[----:B------:R-:W-:Y:S05]  /*f590*/  BRA `(.L_x_883) ;  /* 0xffffff20002c7947 */ /* 0x000fea000383ffff */
.L_x_888:
[----:B-1----:R1:W2:Y:S02]  /*f5a0*/  SYNCS.PHASECHK.TRANS64.TRYWAIT P1, [R224+URZ+0x31610], R7 ;  /* 0x03161007e00075a7 */ /* 0x0022a4000802017f */
[----:B--2---:R-:W-:Y:S05]  /*f5b0*/  @!P1 NANOSLEEP.SYNCS 0x989680 ;  /* 0x009896800000995d */ /* 0x004fea0003900000 */
[----:B------:R-:W2:Y:S02]  /*f5c0*/  @!P1 SYNCS.PHASECHK.TRANS64 P1, [R224+URZ+0x31610], R7 ;  /* 0x03161007e00095a7 */ /* 0x000ea4000802007f */
[----:B--2---:R-:W-:Y:S05]  /*f5d0*/  @!P1 BRA `(.L_x_888) ;  /* 0xfffffffc00f09947 */ /* 0x004fea000383ffff */
[----:B------:R-:W-:Y:S05]  /*f5e0*/  BRA `(.L_x_887) ;  /* 0xffffff2800647947 */ /* 0x000fea000383ffff */
.L_x_892:
[----:B---3--:R3:W4:Y:S02]  /*f5f0*/  SYNCS.PHASECHK.TRANS64.TRYWAIT P1, [R225+URZ+0x31630], R8 ;  /* 0x03163008e10075a7 */ /* 0x008724000802017f */
[----:B----4-:R-:W-:Y:S05]  /*f600*/  @!P1 NANOSLEEP.SYNCS 0x989680 ;  /* 0x009896800000995d */ /* 0x010fea0003900000 */
[----:B------:R-:W4:Y:S02]  /*f610*/  @!P1 SYNCS.PHASECHK.TRANS64 P1, [R225+URZ+0x31630], R8 ;  /* 0x03163008e10095a7 */ /* 0x000f24000802007f */
[----:B----4-:R-:W-:Y:S05]  /*f620*/  @!P1 BRA `(.L_x_892) ;  /* 0xfffffffc00f09947 */ /* 0x010fea000383ffff */
[----:B------:R-:W-:Y:S05]  /*f630*/  BRA `(.L_x_891) ;  /* 0xffffff4400647947 */ /* 0x000fea000383ffff */
.L_x_984:
[----:B0-----:R0:W1:Y:S02]  /*f640*/  SYNCS.PHASECHK.TRANS64.TRYWAIT P0, [R6+URZ+0x31620], R3 ;  /* 0x03162003060075a7 */ /* 0x001064000800017f */
[----:B-1----:R-:W-:Y:S05]  /*f650*/  @!P0 NANOSLEEP.SYNCS 0x989680 ;  /* 0x009896800000895d */ /* 0x002fea0003900000 */
[----:B------:R-:W1:Y:S02]  /*f660*/  @!P0 SYNCS.PHASECHK.TRANS64 P0, [R6+URZ+0x31620], R3 ;  /* 0x03162003060085a7 */ /* 0x000e64000800007f */
[----:B-1----:R-:W-:Y:S05]  /*f670*/  @!P0 BRA `(.L_x_984) ;  /* 0xfffffffc00f08947 */ /* 0x002fea000383ffff */
[----:B------:R-:W-:Y:S05]  /*f680*/  BRA `(.L_x_999) ;  /* 0xffffffe4008c7947 */ /* 0x000fea000383ffff */
.L_x_987:
[----:B0-----:R0:W1:Y:S02]  /*f690*/  SYNCS.PHASECHK.TRANS64.TRYWAIT P1, [R6+URZ+0x31638], R5 ;  /* 0x03163805060075a7 */ /* 0x001064000802017f */
[----:B-1----:R-:W-:Y:S05]  /*f6a0*/  @!P1 NANOSLEEP.SYNCS 0x989680 ;  /* 0x009896800000995d */ /* 0x002fea0003900000 */
[----:B------:R-:W1:Y:S02]  /*f6b0*/  @!P1 SYNCS.PHASECHK.TRANS64 P1, [R6+URZ+0x31638], R5 ;  /* 0x03163805060095a7 */ /* 0x000e64000802007f */
[----:B-1----:R-:W-:Y:S05]  /*f6c0*/  @!P1 BRA `(.L_x_987) ;  /* 0xfffffffc00f09947 */ /* 0x002fea000383ffff */
[----:B------:R-:W-:Y:S05]  /*f6d0*/  BRA `(.L_x_1000) ;  /* 0xfffffff000147947 */ /* 0x000fea000383ffff */
.L_x_989:
[----:B------:R-:W-:-:S07]  /*f6e0*/  SHF.L.U32 R2, R4, 0x1f, RZ ;  /* 0x0000001f04027819 */ /* 0x000fce00000006ff */
.L_x_1001:
[----:B0-----:R0:W1:Y:S02]  /*f6f0*/  SYNCS.PHASECHK.TRANS64.TRYWAIT P1, [R20+URZ+0x31620], R2 ;  /* 0x03162002140075a7 */ /* 0x001064000802017f */
[----:B-1----:R-:W-:Y:S05]  /*f700*/  @!P1 NANOSLEEP.SYNCS 0x989680 ;  /* 0x009896800000995d */ /* 0x002fea0003900000 */
[----:B------:R-:W1:Y:S02]  /*f710*/  @!P1 SYNCS.PHASECHK.TRANS64 P1, [R20+URZ+0x31620], R2 ;  /* 0x03162002140095a7 */ /* 0x000e64000802007f */
[----:B-1----:R-:W-:Y:S05]  /*f720*/  @!P1 BRA `(.L_x_1001) ;  /* 0xfffffffc00f09947 */ /* 0x002fea000383ffff */
[----:B------:R-:W-:Y:S05]  /*f730*/  BRA `(.L_x_1002) ;  /* 0xfffffff000d07947 */ /* 0x000fea000383ffff */
.L_x_992:
[----:B0-----:R0:W1:Y:S02]  /*f740*/  SYNCS.PHASECHK.TRANS64.TRYWAIT P1, [R6+URZ+0x31638], R15 ;  /* 0x0316380f060075a7 */ /* 0x001064000802017f */
[----:B-1----:R-:W-:Y:S05]  /*f750*/  @!P1 NANOSLEEP.SYNCS 0x989680 ;  /* 0x009896800000995d */ /* 0x002fea0003900000 */
[----:B------:R-:W1:Y:S02]  /*f760*/  @!P1 SYNCS.PHASECHK.TRANS64 P1, [R6+URZ+0x31638], R15 ;  /* 0x0316380f060095a7 */ /* 0x000e64000802007f */
[----:B-1----:R-:W-:Y:S05]  /*f770*/  @!P1 BRA `(.L_x_992) ;  /* 0xfffffffc00f09947 */ /* 0x002fea000383ffff */
[----:B------:R-:W-:Y:S05]  /*f780*/  BRA `(.L_x_1003) ;  /* 0xfffffff400f07947 */ /* 0x000fea000383ffff */
.L_x_995:
[----:B--2---:R2:W3:Y:S02]  /*f790*/  SYNCS.PHASECHK.TRANS64.TRYWAIT P0, [R5+URZ], R0 ;  /* 0x00000000050075a7 */ /* 0x0044e4000800017f */
[----:B---3--:R-:W-:Y:S05]  /*f7a0*/  @!P0 NANOSLEEP.SYNCS 0x989680 ;  /* 0x009896800000895d */ /* 0x008fea0003900000 */
[----:B------:R-:W3:Y:S02]  /*f7b0*/  @!P0 SYNCS.PHASECHK.TRANS64 P0, [R5+URZ], R0 ;  /* 0x00000000050085a7 */ /* 0x000ee4000800007f */
[----:B---3--:R-:W-:Y:S05]  /*f7c0*/  @!P0 BRA `(.L_x_995) ;  /* 0xfffffffc00f08947 */ /* 0x008fea000383ffff */
[----:B------:R-:W-:Y:S05]  /*f7d0*/  BRA `(.L_x_1004) ;  /* 0xfffffffc00147947 */ /* 0x000fea000383ffff */
.L_x_996:
[----:B--2---:R2:W3:Y:S02]  /*f7e0*/  SYNCS.PHASECHK.TRANS64.TRYWAIT P0, [R3+URZ], R0 ;  /* 0x00000000030075a7 */ /* 0x0044e4000800017f */
[----:B---3--:R-:W-:Y:S05]  /*f7f0*/  @!P0 NANOSLEEP.SYNCS 0x989680 ;  /* 0x009896800000895d */ /* 0x008fea0003900000 */
[----:B------:R-:W3:Y:S02]  /*f800*/  @!P0 SYNCS.PHASECHK.TRANS64 P0, [R3+URZ], R0 ;  /* 0x00000000030085a7 */ /* 0x000ee4000800007f */
[----:B---3--:R-:W-:Y:S05]  /*f810*/  @!P0 BRA `(.L_x_996) ;  /* 0xfffffffc00f08947 */ /* 0x008fea000383ffff */
[----:B------:R-:W-:Y:S05]  /*f820*/  BRA `(.L_x_1005) ;  /* 0xfffffffc00247947 */ /* 0x000fea000383ffff */
.L_x_1006:
        /* <DEDUP_REMOVED lines=13> */
.L_x_1156:


//--------------------- .text._ZN7cutlass13device_kernelIN5flash32FlashAttnBwdPostprocessConvertdQIN4cute5tupleIJNS3_1CILi80EEENS5_ILi256EEEEEENS_10bfloat16_tEfNS_4arch4Sm90ELi256ENS3_8TiledMMAINS3_8MMA_AtomIJNS3_4SM904GMMA27MMA_64x16x16_F32BF16BF16_SSILNSF_5MajorE1ELSH_1ELNSF_7ScaleInE1ELSI_1EEEEEENS3_6LayoutINS4_IJNS5_ILi2EEENS5_ILi1EEESN_EEENS4_IJSN_NS5_ILi0EEESP_EEEEENS4_IJNS3_10UnderscoreESS_SS_EEEEELb1EEEEEvNT_6ParamsE --------------------------
	.section	.text._ZN7cutlass13device_kernelIN5flash32FlashAttnBwdPostprocessConvertdQIN4cute5tupleIJNS3_1CILi80EEENS5_ILi256EEEEEENS_10bfloat16_tEfNS_4arch4Sm90ELi256ENS3_8TiledMMAINS3_8MMA_AtomIJNS3_4SM904GMMA27MMA_64x16x16_F32BF16BF16_SSILNSF_5MajorE1ELSH_1ELNSF_7ScaleInE1ELSI_1EEEEEENS3_6LayoutINS4_IJNS5_ILi2EEENS5_ILi1EEESN_EEENS4_IJSN_NS5_ILi0EEESP_EEEEENS4_IJNS3_10UnderscoreESS_SS_EEEEELb1EEEEEvNT_6ParamsE,"ax",@progbits
	.align	128
.text._ZN7cutlass13device_kernelIN5flash32FlashAttnBwdPostprocessConvertdQIN4cute5tupleIJNS3_1CILi80EEENS5_ILi256EEEEEENS_10bfloat16_tEfNS_4arch4Sm90ELi256ENS3_8TiledMMAINS3_8MMA_AtomIJNS3_4SM904GMMA27MMA_64x16x16_F32BF16BF16_SSILNSF_5MajorE1ELSH_1ELNSF_7ScaleInE1ELSI_1EEEEEENS3_6LayoutINS4_IJNS5_ILi2EEENS5_ILi1EEESN_EEENS4_IJSN_NS5_ILi0EEESP_EEEEENS4_IJNS3_10UnderscoreESS_SS_EEEEELb1EEEEEvNT_6ParamsE:
        .type           _ZN7cutlass13device_kernelIN5flash32FlashAttnBwdPostprocessConvertdQIN4cute5tupleIJNS3_1CILi80EEENS5_ILi256EEEEEENS_10bfloat16_tEfNS_4arch4Sm90ELi256ENS3_8TiledMMAINS3_8MMA_AtomIJNS3_4SM904GMMA27MMA_64x16x16_F32BF16BF16_SSILNSF_5MajorE1ELSH_1ELNSF_7ScaleInE1ELSI_1EEEEEENS3_6LayoutINS4_IJNS5_ILi2EEENS5_ILi1EEESN_EEENS4_IJSN_NS5_ILi0EEESP_EEEEENS4_IJNS3_10UnderscoreESS_SS_EEEEELb1EEEEEvNT_6ParamsE,@function
        .size           _ZN7cutlass13device_kernelIN5flash32FlashAttnBwdPostprocessConvertdQIN4cute5tupleIJNS3_1CILi80EEENS5_ILi256EEEEEENS_10bfloat16_tEfNS_4arch4Sm90ELi256ENS3_8TiledMMAINS3_8MMA_AtomIJNS3_4SM904GMMA27MMA_64x16x16_F32BF16BF16_SSILNSF_5MajorE1ELSH_1ELNSF_7ScaleInE1ELSI_1EEEEEENS3_6LayoutINS4_IJNS5_ILi2EEENS5_ILi1EEESN_EEENS4_IJSN_NS5_ILi0EEESP_EEEEENS4_IJNS3_10UnderscoreESS_SS_EEEEELb1EEEEEvNT_6ParamsE,(.L_x_1157 - _ZN7cutlass13device_kernelIN5flash32FlashAttnBwdPostprocessConvertdQIN4cute5tupleIJNS3_1CILi80EEENS5_ILi256EEEEEENS_10bfloat16_tEfNS_4arch4Sm90ELi256ENS3_8TiledMMAINS3_8MMA_AtomIJNS3_4SM904GMMA27MMA_64x16x16_F32BF16BF16_SSILNSF_5MajorE1ELSH_1ELNSF_7ScaleInE1ELSI_1EEEEEENS3_6LayoutINS4_IJNS5_ILi2EEENS5_ILi1EEESN_EEENS4_IJSN_NS5_ILi0EEESP_EEEEENS4_IJNS3_10UnderscoreESS_SS_EEEEELb1EEEEEvNT_6ParamsE)
        .other          _ZN7cutlass13device_kernelIN5flash32FlashAttnBwdPostprocessConvertdQIN4cute5tupleIJNS3_1CILi80EEENS5_ILi256EEEEEENS_10bfloat16_tEfNS_4arch4Sm90ELi256ENS3_8TiledMMAINS3_8MMA_AtomIJNS3_4SM904GMMA27MMA_64x16x16_F32BF16BF16_SSILNSF_5MajorE1ELSH_1ELNSF_7ScaleInE1ELSI_1EEEEEENS3_6LayoutINS4_IJNS5_ILi2EEENS5_ILi1EEESN_EEENS4_IJSN_NS5_ILi0EEESP_EEEEENS4_IJNS3_10UnderscoreESS_SS_EEEEELb1EEEEEvNT_6ParamsE,@"STO_CUDA_ENTRY STV_DEFAULT"
_ZN7cutlass13device_kernelIN5flash32FlashAttnBwdPostprocessConvertdQIN4cute5tupleIJNS3_1CILi80EEENS5_ILi256EEEEEENS_10bfloat16_tEfNS_4arch4Sm90ELi256ENS3_8TiledMMAINS3_8MMA_AtomIJNS3_4SM904GMMA27MMA_64x16x16_F32BF16BF16_SSILNSF_5MajorE1ELSH_1ELNSF_7ScaleInE1ELSI_1EEEEEENS3_6LayoutINS4_IJNS5_ILi2EEENS5_ILi1EEESN_EEENS4_IJSN_NS5_ILi0EEESP_EEEEENS4_IJNS3_10UnderscoreESS_SS_EEEEELb1EEEEEvNT_6ParamsE:
[----:B------:R-:W-:Y:S08]  /*0000*/  LDC R1, c[0x0][0x28] ;  /* 0x00000a00ff017b82 */ /* 0x000ff00000000800 */
[----:B------:R-:W0:Y:S01]  /*0010*/  LDC.64 R4, c[0x0][0x278] ;  /* 0x00009e00ff047b82 */ /* 0x000e220000000a00 */
[----:B------:R-:W1:Y:S01]  /*0020*/  S2R R15, SR_CTAID.Z ;  /* 0x00000000000f7919 */ /* 0x000e620000002700 */
[----:B------:R-:W-:-:S06]  /*0030*/  ULDC.64 UR8, c[0x0][0x208] ;  /* 0x0000820000087ab9 */ /* 0x000fcc0000000a00 */
[----:B------:R-:W2:Y:S08]  /*0040*/  LDC.64 R10, c[0x0][0x270] ;  /* 0x00009c00ff0a7b82 */ /* 0x000eb00000000a00 */
[----:B------:R-:W1:Y:S01]  /*0050*/  LDC.64 R2, c[0x0][0x270] ;  /* 0x00009c00ff027b82 */ /* 0x000e620000000a00 */
[----:B0-----:R-:W-:-:S04]  /*0060*/  ISETP.NE.U32.AND P2, PT, R4, RZ, PT ;  /* 0x000000ff0400720c */ /* 0x001fc80003f45070 */
[----:B------:R-:W-:-:S03]  /*0070*/  ISETP.NE.AND.EX P2, PT, R5, RZ, PT, P2 ;  /* 0x000000ff0500720c */ /* 0x000fc60003f45320 */
[----:B------:R-:W0:Y:S01]  /*0080*/  LDC R9, c[0x0][0x240] ;  /* 0x00009000ff097b82 */ /* 0x000e220000000800 */
[----:B--2---:R-:W-:-:S04]  /*0090*/  ISETP.NE.U32.AND P1, PT, R10, RZ, PT ;  /* 0x000000ff0a00720c */ /* 0x004fc80003f25070 */
[----:B------:R-:W-:Y:S01]  /*00a0*/  ISETP.NE.AND.EX P1, PT, R11, RZ, PT, P1 ;  /* 0x000000ff0b00720c */ /* 0x000fe20003f25310 */
[----:B-1----:R-:W-:-:S04]  /*00b0*/  IMAD.WIDE R2, R15, 0x4, R2 ;  /* 0x000000040f027825 */ /* 0x002fc800078e0202 */
[----:B------:R-:W1:Y:S08]  /*00c0*/  @P2 LDC.64 R6, c[0x0][0x278] ;  /* 0x00009e00ff062b82 */ /* 0x000e700000000a00 */
[----:B------:R2:W5:Y:S01]  /*00d0*/  @P1 LDG.E R13, desc[UR8][R2.64] ;  /* 0x00000008020d1981 */ /* 0x000562000c1e1900 */
[----:B-1----:R-:W-:-:S05]  /*00e0*/  @P2 IMAD.WIDE R6, R15, 0x4, R6 ;  /* 0x000000040f062825 */ /* 0x002fca00078e0206 */
[----:B0-----:R2:W5:Y:S01]  /*00f0*/  @P2 LDG.E R9, desc[UR8][R6.64] ;  /* 0x0000000806092981 */ /* 0x001562000c1e1900 */
[----:B------:R-:W-:Y:S01]  /*0100*/  ISETP.NE.U32.AND P0, PT, R10, RZ, PT ;  /* 0x000000ff0a00720c */ /* 0x000fe20003f05070 */
[----:B------:R-:W0:Y:S03]  /*0110*/  S2R R4, SR_CTAID.X ;  /* 0x0000000000047919 */ /* 0x000e260000002500 */
[----:B------:R-:W-:Y:S01]  /*0120*/  ISETP.NE.AND.EX P0, PT, R11, RZ, PT, P0 ;  /* 0x000000ff0b00720c */ /* 0x000fe20003f05300 */
[----:B0-----:R-:W-:Y:S01]  /*0130*/  IMAD R0, R4, 0x50, RZ ;  /* 0x0000005004007824 */ /* 0x001fe200078e02ff */
[----:B--2---:R-:W-:Y:S11]  /*0140*/  @P2 BRA `(.L_x_1007) ;  /* 0x0000000000102947 */ /* 0x004ff60003800000 */
[----:B------:R-:W-:Y:S05]  /*0150*/  @!P1 BRA `(.L_x_1007) ;  /* 0x00000000000c9947 */ /* 0x000fea0003800000 */
[----:B------:R-:W2:Y:S04]  /*0160*/  LDG.E R6, desc[UR8][R2.64] ;  /* 0x0000000802067981 */ /* 0x000ea8000c1e1900 */
[----:B-----5:R-:W2:Y:S02]  /*0170*/  LDG.E R9, desc[UR8][R2.64+0x4] ;  /* 0x0000040802097981 */ /* 0x020ea4000c1e1900 */
[----:B--2---:R-:W-:-:S07]  /*0180*/  IMAD.IADD R9, R9, 0x1, -R6 ;  /* 0x0000000109097824 */ /* 0x004fce00078e0a06 */
.L_x_1007:
[----:B-----5:R-:W-:-:S13]  /*0190*/  ISETP.GE.AND P2, PT, R0, R9, PT ;  /* 0x000000090000720c */ /* 0x020fda0003f46270 */
[----:B------:R-:W-:Y:S05]  /*01a0*/  @P0 EXIT P2 ;  /* 0x000000000000094d */ /* 0x000fea0001000000 */
[----:B------:R-:W0:Y:S01]  /*01b0*/  S2R R7, SR_CTAID.Y ;  /* 0x0000000000077919 */ /* 0x000e220000002600 */
[C---:B------:R-:W-:Y:S01]  /*01c0*/  @P1 IMAD R0, R15.reuse, 0x50, R13 ;  /* 0x000000500f001824 */ /* 0x040fe200078e020d */
[----:B------:R-:W1:Y:S01]  /*01d0*/  LDC.64 R18, c[0x0][0x228] ;  /* 0x00008a00ff127b82 */ /* 0x000e620000000a00 */
[----:B------:R-:W-:Y:S01]  /*01e0*/  IMAD R11, R4, 0x5000, RZ ;  /* 0x00005000040b7824 */ /* 0x000fe200078e02ff */
[----:B------:R-:W2:Y:S01]  /*01f0*/  S2R R17, SR_TID.X ;  /* 0x0000000000117919 */ /* 0x000ea20000002100 */
[----:B------:R-:W-:Y:S01]  /*0200*/  @P1 IMAD.HI R0, R0, 0x66666667, RZ ;  /* 0x6666666700001827 */ /* 0x000fe200078e02ff */
[----:B------:R-:W-:Y:S01]  /*0210*/  SEL R6, R15, RZ, !P0 ;  /* 0x000000ff0f067207 */ /* 0x000fe20004000000 */
[----:B------:R-:W-:Y:S01]  /*0220*/  BSSY B0, `(.L_x_1008) ;  /* 0x0000030000007945 */ /* 0x000fe20003800000 */
[----:B------:R-:W3:Y:S02]  /*0230*/  S2R R25, SR_CgaCtaId ;  /* 0x0000000000197919 */ /* 0x000ee40000008800 */
[----:B------:R-:W-:Y:S01]  /*0240*/  @P1 SHF.R.U32.HI R3, RZ, 0x1f, R0 ;  /* 0x0000001fff031819 */ /* 0x000fe20000011600 */
[----:B------:R-:W4:Y:S03]  /*0250*/  LDC.64 R20, c[0x0][0x230] ;  /* 0x00008c00ff147b82 */ /* 0x000f260000000a00 */
[----:B------:R-:W-:-:S05]  /*0260*/  @P1 LEA.HI.SX32 R3, R0, R3, 0x1b ;  /* 0x0000000300031211 */ /* 0x000fca00078fdaff */
[----:B------:R-:W-:Y:S01]  /*0270*/  @P1 IMAD R5, R3, 0x5000, RZ ;  /* 0x0000500003051824 */ /* 0x000fe200078e02ff */
[----:B------:R-:W-:Y:S01]  /*0280*/  CS2R R2, SRZ ;  /* 0x0000000000027805 */ /* 0x000fe2000001ff00 */
[----:B------:R-:W5:Y:S02]  /*0290*/  LDC.64 R22, c[0x0][0x210] ;  /* 0x00008400ff167b82 */ /* 0x000f640000000a00 */
[--C-:B------:R-:W-:Y:S01]  /*02a0*/  @P1 IMAD.MOV.U32 R2, RZ, RZ, R5.reuse ;  /* 0x000000ffff021224 */ /* 0x100fe200078e0005 */
[----:B------:R-:W-:-:S04]  /*02b0*/  @P1 SHF.R.S32.HI R3, RZ, 0x1f, R5 ;  /* 0x0000001fff031819 */ /* 0x000fc80000011405 */
[C---:B------:R-:W-:Y:S02]  /*02c0*/  IADD3 R10, P2, R11.reuse, R2, RZ ;  /* 0x000000020b0a7210 */ /* 0x040fe40007f5e0ff */
[----:B0-----:R-:W-:Y:S02]  /*02d0*/  SHF.R.S32.HI R5, RZ, 0x1f, R7 ;  /* 0x0000001fff057819 */ /* 0x001fe40000011407 */
[----:B------:R-:W-:Y:S02]  /*02e0*/  LEA.HI.X.SX32 R11, R11, R3, 0x1, P2 ;  /* 0x000000030b0b7211 */ /* 0x000fe400010f0eff */
[----:B------:R-:W-:Y:S01]  /*02f0*/  SHF.R.S32.HI R3, RZ, 0x1f, R15 ;  /* 0x0000001fff037819 */ /* 0x000fe2000001140f */
[-C--:B-1----:R-:W-:Y:S02]  /*0300*/  IMAD R0, R5, R18.reuse, RZ ;  /* 0x0000001205007224 */ /* 0x082fe400078e02ff */
[----:B------:R-:W-:Y:S01]  /*0310*/  IMAD.WIDE.U32 R10, R7, R18, R10 ;  /* 0x00000012070a7225 */ /* 0x000fe200078e000a */
[----:B------:R-:W-:-:S02]  /*0320*/  SEL R3, R3, RZ, !P0 ;  /* 0x000000ff03037207 */ /* 0x000fc40004000000 */
[----:B--2---:R-:W-:Y:S01]  /*0330*/  ISETP.NE.AND P0, PT, R17, RZ, PT ;  /* 0x000000ff1100720c */ /* 0x004fe20003f05270 */
[----:B------:R-:W-:Y:S02]  /*0340*/  IMAD R19, R7, R19, R0 ;  /* 0x0000001307137224 */ /* 0x000fe400078e0200 */
[----:B----4-:R-:W-:-:S03]  /*0350*/  IMAD R0, R3, R20, RZ ;  /* 0x0000001403007224 */ /* 0x010fc600078e02ff */
[----:B------:R-:W-:Y:S01]  /*0360*/  IADD3 R11, R11, R19, RZ ;  /* 0x000000130b0b7210 */ /* 0x000fe20007ffe0ff */
[C---:B------:R-:W-:Y:S02]  /*0370*/  IMAD R15, R6.reuse, R21, R0 ;  /* 0x00000015060f7224 */ /* 0x040fe400078e0200 */
[----:B------:R-:W-:-:S04]  /*0380*/  IMAD.WIDE.U32 R10, R6, R20, R10 ;  /* 0x00000014060a7225 */ /* 0x000fc800078e000a */
[----:B------:R-:W-:Y:S01]  /*0390*/  IMAD.IADD R0, R11, 0x1, R15 ;  /* 0x000000010b007824 */ /* 0x000fe200078e020f */
[----:B-----5:R-:W-:-:S04]  /*03a0*/  LEA R22, P2, R10, R22, 0x2 ;  /* 0x000000160a167211 */ /* 0x020fc800078410ff */
[----:B------:R-:W-:Y:S01]  /*03b0*/  LEA.HI.X R0, R10, R23, R0, 0x2, P2 ;  /* 0x000000170a007211 */ /* 0x000fe200010f1400 */
[----:B---3--:R-:W-:Y:S08]  /*03c0*/  @P0 BRA `(.L_x_1009) ;  /* 0x0000000000540947 */ /* 0x008ff00003800000 */
[----:B------:R-:W0:Y:S01]  /*03d0*/  S2UR UR7, SR_CgaCtaId ;  /* 0x00000000000779c3 */ /* 0x000e220000008800 */
[----:B------:R-:W-:Y:S01]  /*03e0*/  UMOV UR6, 0x400 ;  /* 0x0000040000067882 */ /* 0x000fe20000000000 */
[----:B------:R-:W-:Y:S01]  /*03f0*/  UMOV UR4, 0x1 ;  /* 0x0000000100047882 */ /* 0x000fe20000000000 */
[----:B------:R-:W-:Y:S01]  /*0400*/  IMAD.MOV.U32 R2, RZ, RZ, 0x14000 ;  /* 0x00014000ff027424 */ /* 0x000fe200078e00ff */
[----:B------:R-:W-:-:S04]  /*0410*/  UIADD3 UR4, -UR4, 0x100000, URZ ;  /* 0x0010000004047890 */ /* 0x000fc8000fffe13f */
[----:B------:R-:W-:Y:S02]  /*0420*/  USHF.L.U32 UR5, UR4, 0xb, URZ ;  /* 0x0000000b04057899 */ /* 0x000fe4000800063f */
[----:B------:R-:W-:Y:S01]  /*0430*/  USHF.L.U32 UR4, UR4, 0x1, URZ ;  /* 0x0000000104047899 */ /* 0x000fe2000800063f */
[----:B------:R-:W-:Y:S01]  /*0440*/  PLOP3.LUT P0, PT, PT, PT, PT, 0x80, 0x0 ;  /* 0x000000000000781c */ /* 0x000fe20003f0f070 */
[----:B------:R-:W-:Y:S01]  /*0450*/  UMOV UR10, 0x1400 ;  /* 0x00001400000a7882 */ /* 0x000fe20000000000 */
[----:B0-----:R-:W-:-:S04]  /*0460*/  ULEA UR6, UR7, UR6, 0x18 ;  /* 0x0000000607067291 */ /* 0x001fc8000f8ec03f */
[----:B------:R-:W-:Y:S01]  /*0470*/  UIADD3 UR7, UR6, 0x1e000, URZ ;  /* 0x0001e00006077890 */ /* 0x000fe2000fffe03f */
[----:B------:R-:W0:Y:S07]  /*0480*/  FENCE.VIEW.ASYNC.S ;  /* 0x00000000000073c6 */ /* 0x000e2e0000000000 */
[----:B0-----:R0:W1:Y:S02]  /*0490*/  SYNCS.EXCH.64 URZ, [UR6+0x1e000], UR4 ;  /* 0x01e00004063f75b2 */ /* 0x0010640008000100 */
[----:B0-----:R-:W-:-:S02]  /*04a0*/  R2UR UR4, R22 ;  /* 0x00000000160472ca */ /* 0x001fc400000e0000 */
[----:B------:R-:W-:Y:S01]  /*04b0*/  R2UR UR5, R0 ;  /* 0x00000000000572ca */ /* 0x000fe200000e0000 */
[----:B-1----:R0:W-:-:S14]  /*04c0*/  SYNCS.ARRIVE.TRANS64 RZ, [UR6+0x1e000], R2 ;  /* 0x01e00002ffff79a7 */ /* 0x0021dc0008000006 */
.L_x_1010:
[----:B------:R-:W-:Y:S01]  /*04d0*/  @P0 ELECT P2, URZ, PT ;  /* 0x00000000003f082f */ /* 0x000fe20003840000 */
[----:B------:R1:W-:-:S12]  /*04e0*/  UBLKCP.S.G [UR6], [UR4], UR10 ;  /* 0x00000006040073ba */ /* 0x0003d8000800020a */
[----:B------:R-:W-:Y:S02]  /*04f0*/  @P2 PLOP3.LUT P0, PT, P2, PT, PT, 0x8, 0x0 ;  /* 0x000000000000281c */ /* 0x000fe4000170e170 */
[----:B------:R-:W-:-:S11]  /*0500*/  PLOP3.LUT P2, PT, PT, PT, PT, 0x8, 0x0 ;  /* 0x000000000000781c */ /* 0x000fd60003f4e170 */
[----:B-1----:R-:W-:Y:S05]  /*0510*/  @P0 BRA.U.ANY `(.L_x_1010) ;  /* 0xfffffffd00ec0947 */ /* 0x002fea000393ffff */
.L_x_1009:
[----:B------:R-:W-:Y:S05]  /*0520*/  BSYNC B0 ;  /* 0x0000000000007941 */ /* 0x000fea0003800000 */
.L_x_1008:
[----:B------:R-:W-:Y:S01]  /*0530*/  BAR.SYNC.DEFER_BLOCKING 0x0 ;  /* 0x0000000000007b1d */ /* 0x000fe20000010000 */
[----:B0-----:R-:W-:Y:S02]  /*0540*/  MOV R2, 0x400 ;  /* 0x0000040000027802 */ /* 0x001fe40000000f00 */
[----:B------:R-:W-:Y:S02]  /*0550*/  CS2R R98, SRZ ;  /* 0x0000000000627805 */ /* 0x000fe4000001ff00 */
[----:B------:R-:W-:Y:S02]  /*0560*/  SHF.L.U32 R11, RZ, 0x1f, RZ ;  /* 0x0000001fff0b7819 */ /* 0x000fe400000006ff */
[----:B------:R-:W-:Y:S02]  /*0570*/  LEA R2, R25, R2, 0x18 ;  /* 0x0000000219027211 */ /* 0x000fe400078ec0ff */
[----:B------:R-:W-:Y:S02]  /*0580*/  @P1 SHF.R.S32.HI R99, RZ, 0x1f, R13 ;  /* 0x0000001fff631819 */ /* 0x000fe4000001140d */
[----:B------:R-:W-:-:S07]  /*0590*/  @P1 MOV R98, R13 ;  /* 0x0000000d00621202 */ /* 0x000fce0000000f00 */
.L_x_1011:
[----:B0-----:R0:W1:Y:S02]  /*05a0*/  SYNCS.PHASECHK.TRANS64.TRYWAIT P0, [R2+URZ+0x1e000], R11 ;  /* 0x01e0000b020075a7 */ /* 0x001064000800017f */
[----:B-1----:R-:W-:Y:S05]  /*05b0*/  @!P0 NANOSLEEP.SYNCS 0x989680 ;  /* 0x009896800000895d */ /* 0x002fea0003900000 */
[----:B------:R-:W1:Y:S02]  /*05c0*/  @!P0 SYNCS.PHASECHK.TRANS64 P0, [R2+URZ+0x1e000], R11 ;  /* 0x01e0000b020085a7 */ /* 0x000e64000800007f */
[----:B-1----:R-:W-:Y:S05]  /*05d0*/  @!P0 BRA `(.L_x_1011) ;  /* 0xfffffffc00f08947 */ /* 0x002fea000383ffff */
[----:B------:R-:W-:Y:S01]  /*05e0*/  SHF.R.S32.HI R0, RZ, 0x1f, R17 ;  /* 0x0000001fff007819 */ /* 0x000fe20000011411 */
[----:B------:R-:W-:Y:S01]  /*05f0*/  ULDC UR4, c[0x0][0x268] ;  /* 0x00009a0000047ab9 */ /* 0x000fe20000000800 */
[----:B------:R-:W-:Y:S01]  /*0600*/  IMAD R9, R4, -0x50, R9 ;  /* 0xffffffb004097824 */ /* 0x000fe200078e0209 */
[----:B------:R-:W-:Y:S01]  /*0610*/  ULDC.64 UR6, c[0x0][0x258] ;  /* 0x0000960000067ab9 */ /* 0x000fe20000000a00 */
[CC--:B------:R-:W-:Y:S01]  /*0620*/  LEA.HI R8, R0.reuse, R17.reuse, RZ, 0x7 ;  /* 0x0000001100087211 */ /* 0x0c0fe200078f38ff */
[----:B------:R-:W-:Y:S01]  /*0630*/  BSSY B0, `(.L_x_1012) ;  /* 0x00000f1000007945 */ /* 0x000fe20003800000 */
[----:B------:R-:W-:Y:S02]  /*0640*/  LEA.HI R12, R0, R17, RZ, 0x4 ;  /* 0x00000011000c7211 */ /* 0x000fe400078f20ff */
[----:B------:R-:W-:Y:S02]  /*0650*/  LOP3.LUT R10, R8, 0x3fffff80, RZ, 0xc0, !PT ;  /* 0x3fffff80080a7812 */ /* 0x000fe400078ec0ff */
[----:B0-----:R-:W-:-:S02]  /*0660*/  SHF.R.S32.HI R11, RZ, 0x7, R8 ;  /* 0x00000007ff0b7819 */ /* 0x001fc40000011408 */
[CC--:B------:R-:W-:Y:S01]  /*0670*/  LEA.HI R8, R0.reuse, R17.reuse, RZ, 0x3 ;  /* 0x0000001100087211 */ /* 0x0c0fe200078f18ff */
[----:B------:R-:W-:Y:S01]  /*0680*/  IMAD.IADD R10, R17, 0x1, -R10 ;  /* 0x00000001110a7824 */ /* 0x000fe200078e0a0a */
[----:B------:R-:W-:Y:S02]  /*0690*/  LEA.HI R16, R0, R17, RZ, 0x5 ;  /* 0x0000001100107211 */ /* 0x000fe400078f28ff */
[----:B------:R-:W-:Y:S01]  /*06a0*/  SHF.R.S32.HI R15, RZ, 0x4, R12 ;  /* 0x00000004ff0f7819 */ /* 0x000fe2000001140c */
[C---:B------:R-:W-:Y:S01]  /*06b0*/  IMAD R10, R11.reuse, 0xa00, R10 ;  /* 0x00000a000b0a7824 */ /* 0x040fe200078e020a */
[----:B------:R-:W-:Y:S01]  /*06c0*/  SHF.R.S32.HI R0, RZ, 0x5, R16 ;  /* 0x00000005ff007819 */ /* 0x000fe20000011410 */
[----:B------:R-:W-:Y:S01]  /*06d0*/  IMAD.SHL.U32 R11, R11, 0x40, RZ ;  /* 0x000000400b0b7824 */ /* 0x000fe200078e00ff */
[----:B------:R-:W-:Y:S01]  /*06e0*/  LEA.HI R12, R12, R15, RZ, 0x1 ;  /* 0x0000000f0c0c7211 */ /* 0x000fe200078f08ff */
[----:B------:R-:W-:Y:S01]  /*06f0*/  IMAD.SHL.U32 R13, R10, 0x4, RZ ;  /* 0x000000040a0d7824 */ /* 0x000fe200078e00ff */
[----:B------:R-:W-:-:S02]  /*0700*/  LOP3.LUT R10, R8, 0xfffffff8, RZ, 0xc0, !PT ;  /* 0xfffffff8080a7812 */ /* 0x000fc400078ec0ff */
[----:B------:R-:W-:Y:S02]  /*0710*/  LOP3.LUT R12, R12, 0x1fffffe, RZ, 0xc0, !PT ;  /* 0x01fffffe0c0c7812 */ /* 0x000fe400078ec0ff */
[----:B------:R-:W-:Y:S01]  /*0720*/  LEA R14, R13, R2, 0x2 ;  /* 0x000000020d0e7211 */ /* 0x000fe200078e10ff */
[----:B------:R-:W-:Y:S01]  /*0730*/  IMAD.IADD R10, R17, 0x1, -R10 ;  /* 0x00000001110a7824 */ /* 0x000fe200078e0a0a */
[----:B------:R-:W-:Y:S02]  /*0740*/  SHF.R.S32.HI R13, RZ, 0x1f, R16 ;  /* 0x0000001fff0d7819 */ /* 0x000fe40000011410 */
[----:B------:R-:W-:Y:S01]  /*0750*/  LOP3.LUT R16, R16, 0xffffffe0, RZ, 0xc0, !PT ;  /* 0xffffffe010107812 */ /* 0x000fe200078ec0ff */
[----:B------:R-:W0:Y:S01]  /*0760*/  LDS.128 R40, [R14+0x800] ;  /* 0x000800000e287984 */ /* 0x000e220000000c00 */
[----:B------:R-:W-:Y:S02]  /*0770*/  LEA.HI R13, R13, R0, RZ, 0x2 ;  /* 0x000000000d0d7211 */ /* 0x000fe400078f10ff */
[----:B------:R-:W-:Y:S01]  /*0780*/  IADD3 R15, R15, -R12, RZ ;  /* 0x8000000c0f0f7210 */ /* 0x000fe20007ffe0ff */
[----:B------:R-:W-:Y:S01]  /*0790*/  IMAD.IADD R16, R17, 0x1, -R16 ;  /* 0x0000000111107824 */ /* 0x000fe200078e0a10 */
[----:B------:R-:W-:Y:S01]  /*07a0*/  LOP3.LUT R17, R13, 0xffffffc, RZ, 0xc0, !PT ;  /* 0x0ffffffc0d117812 */ /* 0x000fe200078ec0ff */
[----:B------:R-:W1:Y:S01]  /*07b0*/  LDS.128 R36, [R14+0x1000] ;  /* 0x001000000e247984 */ /* 0x000e620000000c00 */
[----:B------:R-:W-:-:S02]  /*07c0*/  SHF.R.S32.HI R13, RZ, 0x1f, R10 ;  /* 0x0000001fff0d7819 */ /* 0x000fc4000001140a */
[----:B------:R-:W-:Y:S01]  /*07d0*/  LEA.HI R12, R16, R16, RZ, 0x1 ;  /* 0x00000010100c7211 */ /* 0x000fe200078f08ff */
[----:B------:R-:W-:Y:S01]  /*07e0*/  IMAD.IADD R19, R0, 0x1, -R17 ;  /* 0x0000000100137824 */ /* 0x000fe200078e0a11 */
[----:B------:R-:W-:Y:S01]  /*07f0*/  LEA.HI R13, R13, R10, RZ, 0x2 ;  /* 0x0000000a0d0d7211 */ /* 0x000fe200078f10ff */
[----:B------:R-:W2:Y:S01]  /*0800*/  LDS.128 R32, [R14+0x1800] ;  /* 0x001800000e207984 */ /* 0x000ea20000000c00 */
[----:B------:R-:W-:Y:S02]  /*0810*/  SHF.R.S32.HI R12, RZ, 0x1, R12 ;  /* 0x00000001ff0c7819 */ /* 0x000fe4000001140c */
[----:B------:R-:W-:Y:S01]  /*0820*/  LOP3.LUT R17, R11, 0x40, RZ, 0xc0, !PT ;  /* 0x000000400b117812 */ /* 0x000fe200078ec0ff */
[C---:B------:R-:W-:Y:S01]  /*0830*/  IMAD.SHL.U32 R11, R13.reuse, 0x10, RZ ;  /* 0x000000100d0b7824 */ /* 0x040fe200078e00ff */
[----:B------:R-:W-:Y:S01]  /*0840*/  SHF.L.U32 R96, R16, 0x3, RZ ;  /* 0x0000000310607819 */ /* 0x000fe200000006ff */
[----:B------:R-:W-:Y:S01]  /*0850*/  IMAD R19, R12, 0x50, R19 ;  /* 0x000000500c137824 */ /* 0x000fe200078e0213 */
[----:B------:R-:W3:Y:S01]  /*0860*/  LDS.128 R20, [R14+0x3000] ;  /* 0x003000000e147984 */ /* 0x000ee20000000c00 */
[----:B------:R-:W-:-:S02]  /*0870*/  LOP3.LUT R13, R13, 0x7fffffc, RZ, 0xc0, !PT ;  /* 0x07fffffc0d0d7812 */ /* 0x000fc400078ec0ff */
[----:B------:R-:W-:Y:S01]  /*0880*/  LOP3.LUT R12, R17, 0x8, R96, 0xf8, !PT ;  /* 0x00000008110c7812 */ /* 0x000fe200078ef860 */
[----:B------:R-:W4:Y:S01]  /*0890*/  LDS.128 R28, [R14+0x2000] ;  /* 0x002000000e1c7984 */ /* 0x000f220000000c00 */
[----:B------:R-:W-:Y:S01]  /*08a0*/  LOP3.LUT R11, R11, 0x40, RZ, 0xc0, !PT ;  /* 0x000000400b0b7812 */ /* 0x000fe200078ec0ff */
[----:B------:R-:W-:Y:S01]  /*08b0*/  IMAD.IADD R13, R10, 0x1, -R13 ;  /* 0x000000010a0d7824 */ /* 0x000fe200078e0a0d */
[----:B------:R-:W-:Y:S01]  /*08c0*/  SHF.R.U32.HI R17, RZ, 0x3, R17 ;  /* 0x00000003ff117819 */ /* 0x000fe20000011611 */
[----:B------:R-:W5:Y:S01]  /*08d0*/  LDS.128 R56, [R14+0x3800] ;  /* 0x003800000e387984 */ /* 0x000f620000000c00 */
[----:B------:R-:W-:Y:S01]  /*08e0*/  LOP3.LUT R8, R11, 0x8, R8, 0xf8, !PT ;  /* 0x000000080b087812 */ /* 0x000fe200078ef808 */
[----:B------:R-:W-:Y:S01]  /*08f0*/  IMAD R10, R0, 0xa, R15 ;  /* 0x0000000a000a7824 */ /* 0x000fe200078e020f */
[----:B------:R-:W-:Y:S01]  /*0900*/  LOP3.LUT R12, R12, R17, RZ, 0x3c, !PT ;  /* 0x000000110c0c7212 */ /* 0x000fe200078e3cff */
[----:B------:R-:W5:Y:S01]  /*0910*/  LDS.128 R44, [R14] ;  /* 0x000000000e2c7984 */ /* 0x000f620000000c00 */
[----:B------:R-:W-:-:S02]  /*0920*/  SHF.R.U32.HI R11, RZ, 0x3, R11 ;  /* 0x00000003ff0b7819 */ /* 0x000fc4000001160b */
[----:B------:R-:W-:Y:S01]  /*0930*/  LEA R13, R10, R13, 0x3 ;  /* 0x0000000d0a0d7211 */ /* 0x000fe200078e18ff */
[----:B------:R-:W5:Y:S01]  /*0940*/  LDS.128 R24, [R14+0x2800] ;  /* 0x002800000e187984 */ /* 0x000f620000000c00 */
[----:B------:R-:W-:Y:S01]  /*0950*/  LOP3.LUT R8, R8, R11, RZ, 0x3c, !PT ;  /* 0x0000000b08087212 */ /* 0x000fe200078e3cff */
[----:B------:R-:W-:Y:S02]  /*0960*/  IMAD.U32 R11, R19, 0x10, R12 ;  /* 0x00000010130b7824 */ /* 0x000fe400078e000c */
[----:B------:R-:W5:Y:S01]  /*0970*/  LDS.128 R16, [R14+0x4000] ;  /* 0x004000000e107984 */ /* 0x000f620000000c00 */
[----:B0-----:R-:W-:Y:S01]  /*0980*/  FMUL.FTZ R12, R40, UR4 ;  /* 0x00000004280c7c20 */ /* 0x001fe20008410000 */
[----:B------:R-:W-:Y:S01]  /*0990*/  FMUL.FTZ R63, R41, UR4 ;  /* 0x00000004293f7c20 */ /* 0x000fe20008410000 */
[----:B------:R-:W-:Y:S01]  /*09a0*/  FMUL.FTZ R60, R42, UR4 ;  /* 0x000000042a3c7c20 */ /* 0x000fe20008410000 */
[----:B------:R-:W0:Y:S01]  /*09b0*/  LDS.128 R52, [R14+0x4800] ;  /* 0x004800000e347984 */ /* 0x000e220000000c00 */
[----:B------:R-:W-:Y:S01]  /*09c0*/  FMUL.FTZ R65, R43, UR4 ;  /* 0x000000042b417c20 */ /* 0x000fe20008410000 */
[----:B------:R-:W-:-:S02]  /*09d0*/  IMAD.U32 R13, R13, 0x10, R8 ;  /* 0x000000100d0d7824 */ /* 0x000fc400078e0008 */
[----:B-1----:R-:W-:Y:S01]  /*09e0*/  FMUL.FTZ R62, R36, UR4 ;  /* 0x00000004243e7c20 */ /* 0x002fe20008410000 */
[----:B------:R-:W1:Y:S01]  /*09f0*/  LDS.128 R48, [R14+0x5000] ;  /* 0x005000000e307984 */ /* 0x000e620000000c00 */
[----:B------:R-:W-:Y:S01]  /*0a00*/  FMUL.FTZ R67, R37, UR4 ;  /* 0x0000000425437c20 */ /* 0x000fe20008410000 */
[----:B------:R-:W-:Y:S01]  /*0a10*/  FMUL.FTZ R64, R38, UR4 ;  /* 0x0000000426407c20 */ /* 0x000fe20008410000 */
[----:B------:R-:W-:Y:S01]  /*0a20*/  FMUL.FTZ R69, R39, UR4 ;  /* 0x0000000427457c20 */ /* 0x000fe20008410000 */
[----:B------:R-:W1:Y:S01]  /*0a30*/  LDS.128 R40, [R14+0x6000] ;  /* 0x006000000e287984 */ /* 0x000e620000000c00 */
[----:B--2---:R-:W-:Y:S01]  /*0a40*/  FMUL.FTZ R66, R32, UR4 ;  /* 0x0000000420427c20 */ /* 0x004fe20008410000 */
[----:B------:R-:W-:Y:S01]  /*0a50*/  FMUL.FTZ R71, R33, UR4 ;  /* 0x0000000421477c20 */ /* 0x000fe20008410000 */
[----:B------:R-:W-:Y:S01]  /*0a60*/  FMUL.FTZ R68, R34, UR4 ;  /* 0x0000000422447c20 */ /* 0x000fe20008410000 */
[----:B------:R-:W2:Y:S01]  /*0a70*/  LDS.128 R36, [R14+0x6800] ;  /* 0x006800000e247984 */ /* 0x000ea20000000c00 */
[----:B------:R-:W-:-:S03]  /*0a80*/  FMUL.FTZ R73, R35, UR4 ;  /* 0x0000000423497c20 */ /* 0x000fc60008410000 */
[----:B------:R-:W2:Y:S01]  /*0a90*/  LDS.128 R32, [R14+0x7000] ;  /* 0x007000000e207984 */ /* 0x000ea20000000c00 */
[----:B---3--:R-:W-:Y:S01]  /*0aa0*/  FMUL.FTZ R78, R20, UR4 ;  /* 0x00000004144e7c20 */ /* 0x008fe20008410000 */
[----:B------:R-:W-:Y:S01]  /*0ab0*/  FMUL.FTZ R83, R21, UR4 ;  /* 0x0000000415537c20 */ /* 0x000fe20008410000 */
[----:B------:R-:W-:Y:S01]  /*0ac0*/  FMUL.FTZ R80, R22, UR4 ;  /* 0x0000000416507c20 */ /* 0x000fe20008410000 */
[----:B------:R-:W-:Y:S01]  /*0ad0*/  FMUL.FTZ R85, R23, UR4 ;  /* 0x0000000417557c20 */ /* 0x000fe20008410000 */
[----:B----4-:R-:W-:Y:S01]  /*0ae0*/  FMUL.FTZ R70, R28, UR4 ;  /* 0x000000041c467c20 */ /* 0x010fe20008410000 */
[----:B------:R-:W-:Y:S01]  /*0af0*/  FMUL.FTZ R75, R29, UR4 ;  /* 0x000000041d4b7c20 */ /* 0x000fe20008410000 */
[----:B------:R-:W-:Y:S01]  /*0b00*/  FMUL.FTZ R72, R30, UR4 ;  /* 0x000000041e487c20 */ /* 0x000fe20008410000 */
[----:B------:R-:W-:Y:S01]  /*0b10*/  FMUL.FTZ R77, R31, UR4 ;  /* 0x000000041f4d7c20 */ /* 0x000fe20008410000 */
[----:B------:R-:W3:Y:S01]  /*0b20*/  LDS.128 R20, [R14+0x8800] ;  /* 0x008800000e147984 */ /* 0x000ee20000000c00 */
[----:B-----5:R-:W-:Y:S01]  /*0b30*/  FMUL.FTZ R82, R56, UR4 ;  /* 0x0000000438527c20 */ /* 0x020fe20008410000 */
[----:B------:R-:W-:Y:S01]  /*0b40*/  FMUL.FTZ R87, R57, UR4 ;  /* 0x0000000439577c20 */ /* 0x000fe20008410000 */
[----:B------:R-:W-:Y:S01]  /*0b50*/  FMUL.FTZ R84, R58, UR4 ;  /* 0x000000043a547c20 */ /* 0x000fe20008410000 */
[----:B------:R-:W4:Y:S01]  /*0b60*/  LDS.128 R28, [R14+0x7800] ;  /* 0x007800000e1c7984 */ /* 0x000f220000000c00 */
        /* <DEDUP_REMOVED lines=9> */
[----:B------:R-:W5:Y:S01]  /*0c00*/  LDS.128 R56, [R14+0x9000] ;  /* 0x009000000e387984 */ /* 0x000f620000000c00 */
[----:B------:R-:W-:Y:S01]  /*0c10*/  FMUL.FTZ R86, R16, UR4 ;  /* 0x0000000410567c20 */ /* 0x000fe20008410000 */
[----:B------:R-:W-:Y:S01]  /*0c20*/  FMUL.FTZ R91, R17, UR4 ;  /* 0x00000004115b7c20 */ /* 0x000fe20008410000 */
[----:B------:R-:W-:Y:S01]  /*0c30*/  FMUL.FTZ R88, R18, UR4 ;  /* 0x0000000412587c20 */ /* 0x000fe20008410000 */
[----:B------:R-:W5:Y:S01]  /*0c40*/  LDS.128 R44, [R14+0x5800] ;  /* 0x005800000e2c7984 */ /* 0x000f620000000c00 */
[----:B------:R-:W-:Y:S01]  /*0c50*/  FMUL.FTZ R93, R19, UR4 ;  /* 0x00000004135d7c20 */ /* 0x000fe20008410000 */
[----:B0-----:R-:W-:Y:S01]  /*0c60*/  FMUL.FTZ R90, R53, UR4 ;  /* 0x00000004355a7c20 */ /* 0x001fe20008410000 */
[----:B------:R-:W-:Y:S01]  /*0c70*/  FMUL.FTZ R53, R54, UR4 ;  /* 0x0000000436357c20 */ /* 0x000fe20008410000 */
[----:B------:R-:W0:Y:S01]  /*0c80*/  LDS.128 R24, [R14+0x8000] ;  /* 0x008000000e187984 */ /* 0x000e220000000c00 */
[----:B------:R-:W-:Y:S01]  /*0c90*/  FMUL.FTZ R54, R55, UR4 ;  /* 0x0000000437367c20 */ /* 0x000fe20008410000 */
[----:B-1----:R-:W-:Y:S01]  /*0ca0*/  FMUL.FTZ R55, R49, UR4 ;  /* 0x0000000431377c20 */ /* 0x002fe20008410000 */
[----:B------:R-:W-:Y:S01]  /*0cb0*/  FMUL.FTZ R49, R50, UR4 ;  /* 0x0000000432317c20 */ /* 0x000fe20008410000 */
[----:B------:R-:W1:Y:S01]  /*0cc0*/  LDS.128 R16, [R14+0x9800] ;  /* 0x009800000e107984 */ /* 0x000e620000000c00 */
[----:B------:R-:W-:Y:S01]  /*0cd0*/  FMUL.FTZ R50, R51, UR4 ;  /* 0x0000000433327c20 */ /* 0x000fe20008410000 */
[----:B------:R-:W-:Y:S01]  /*0ce0*/  FMUL.FTZ R51, R41, UR4 ;  /* 0x0000000429337c20 */ /* 0x000fe20008410000 */
[----:B------:R-:W-:Y:S01]  /*0cf0*/  FMUL.FTZ R41, R42, UR4 ;  /* 0x000000042a297c20 */ /* 0x000fe20008410000 */
[----:B------:R-:W-:Y:S01]  /*0d00*/  FMUL.FTZ R42, R43, UR4 ;  /* 0x000000042b2a7c20 */ /* 0x000fe20008410000 */
[----:B--2---:R-:W-:Y:S01]  /*0d10*/  FMUL.FTZ R43, R37, UR4 ;  /* 0x00000004252b7c20 */ /* 0x004fe20008410000 */
        /* <DEDUP_REMOVED lines=8> */
[----:B---3--:R-:W-:Y:S01]  /*0da0*/  FMUL.FTZ R101, R20, UR4 ;  /* 0x0000000414657c20 */ /* 0x008fe20008410000 */
[----:B------:R-:W-:Y:S01]  /*0db0*/  FMUL.FTZ R104, R21, UR4 ;  /* 0x0000000415687c20 */ /* 0x000fe20008410000 */
[----:B------:R-:W-:Y:S01]  /*0dc0*/  FMUL.FTZ R103, R22, UR4 ;  /* 0x0000000416677c20 */ /* 0x000fe20008410000 */
[----:B------:R-:W-:Y:S01]  /*0dd0*/  FMUL.FTZ R106, R23, UR4 ;  /* 0x00000004176a7c20 */ /* 0x000fe20008410000 */
[----:B----4-:R-:W-:Y:S01]  /*0de0*/  FMUL.FTZ R35, R29, UR4 ;  /* 0x000000041d237c20 */ /* 0x010fe20008410000 */
[----:B------:R-:W-:Y:S01]  /*0df0*/  F2FP.BF16.F32.PACK_AB R20, R15, R8 ;  /* 0x000000080f14723e */ /* 0x000fe200000010ff */
[----:B------:R-:W-:Y:S01]  /*0e00*/  FMUL.FTZ R29, R30, UR4 ;  /* 0x000000041e1d7c20 */ /* 0x000fe20008410000 */
[----:B------:R-:W-:Y:S01]  /*0e10*/  FMUL.FTZ R100, R31, UR4 ;  /* 0x000000041f647c20 */ /* 0x000fe20008410000 */
[----:B------:R-:W-:Y:S01]  /*0e20*/  F2FP.BF16.F32.PACK_AB R21, R61, R10 ;  /* 0x0000000a3d15723e */ /* 0x000fe200000010ff */
[----:B------:R-:W-:Y:S01]  /*0e30*/  FMUL.FTZ R40, R40, UR4 ;  /* 0x0000000428287c20 */ /* 0x000fe20008410000 */
[----:B------:R-:W-:Y:S01]  /*0e40*/  F2FP.BF16.F32.PACK_AB R22, R63, R12 ;  /* 0x0000000c3f16723e */ /* 0x000fe200000010ff */
[----:B------:R-:W-:Y:S01]  /*0e50*/  FMUL.FTZ R28, R28, UR4 ;  /* 0x000000041c1c7c20 */ /* 0x000fe20008410000 */
[----:B------:R-:W-:Y:S01]  /*0e60*/  F2FP.BF16.F32.PACK_AB R23, R65, R60 ;  /* 0x0000003c4117723e */ /* 0x000fe200000010ff */
[----:B------:R-:W-:Y:S01]  /*0e70*/  FMUL.FTZ R32, R32, UR4 ;  /* 0x0000000420207c20 */ /* 0x000fe20008410000 */
[----:B-----5:R-:W-:Y:S01]  /*0e80*/  FMUL.FTZ R105, R57, UR4 ;  /* 0x0000000439697c20 */ /* 0x020fe20008410000 */
[----:B------:R-:W-:Y:S01]  /*0e90*/  LEA R8, R13, R2, 0x1 ;  /* 0x000000020d087211 */ /* 0x000fe200078e08ff */
[----:B------:R-:W-:Y:S01]  /*0ea0*/  FMUL.FTZ R57, R58, UR4 ;  /* 0x000000043a397c20 */ /* 0x000fe20008410000 */
[----:B------:R-:W-:Y:S01]  /*0eb0*/  FMUL.FTZ R58, R59, UR4 ;  /* 0x000000043b3a7c20 */ /* 0x000fe20008410000 */
[----:B------:R-:W-:Y:S01]  /*0ec0*/  FMUL.FTZ R44, R44, UR4 ;  /* 0x000000042c2c7c20 */ /* 0x000fe20008410000 */
[----:B------:R-:W-:Y:S01]  /*0ed0*/  FMUL.FTZ R45, R45, UR4 ;  /* 0x000000042d2d7c20 */ /* 0x000fe20008410000 */
[----:B------:R-:W-:Y:S01]  /*0ee0*/  FMUL.FTZ R46, R46, UR4 ;  /* 0x000000042e2e7c20 */ /* 0x000fe20008410000 */
[----:B------:R-:W-:Y:S01]  /*0ef0*/  FMUL.FTZ R47, R47, UR4 ;  /* 0x000000042f2f7c20 */ /* 0x000fe20008410000 */
[----:B0-----:R-:W-:Y:S01]  /*0f00*/  FMUL.FTZ R30, R24, UR4 ;  /* 0x00000004181e7c20 */ /* 0x001fe20008410000 */
[----:B------:R-:W-:Y:S01]  /*0f10*/  FMUL.FTZ R97, R25, UR4 ;  /* 0x0000000419617c20 */ /* 0x000fe20008410000 */
[----:B------:R-:W-:Y:S01]  /*0f20*/  FMUL.FTZ R31, R26, UR4 ;  /* 0x000000041a1f7c20 */ /* 0x000fe20008410000 */
[----:B------:R-:W-:Y:S01]  /*0f30*/  FMUL.FTZ R102, R27, UR4 ;  /* 0x000000041b667c20 */ /* 0x000fe20008410000 */
[----:B------:R-:W-:Y:S01]  /*0f40*/  F2FP.BF16.F32.PACK_AB R24, R67, R62 ;  /* 0x0000003e4318723e */ /* 0x000fe200000010ff */
[----:B-1----:R-:W-:Y:S01]  /*0f50*/  FMUL.FTZ R10, R16, UR4 ;  /* 0x00000004100a7c20 */ /* 0x002fe20008410000 */
[----:B------:R-:W-:Y:S01]  /*0f60*/  F2FP.BF16.F32.PACK_AB R25, R69, R64 ;  /* 0x000000404519723e */ /* 0x000fe200000010ff */
[----:B------:R-:W-:Y:S01]  /*0f70*/  FMUL.FTZ R61, R17, UR4 ;  /* 0x00000004113d7c20 */ /* 0x000fe20008410000 */
[----:B------:R-:W-:Y:S01]  /*0f80*/  F2FP.BF16.F32.PACK_AB R26, R71, R66 ;  /* 0x00000042471a723e */ /* 0x000fe200000010ff */
[----:B------:R-:W-:Y:S01]  /*0f90*/  FMUL.FTZ R59, R18, UR4 ;  /* 0x00000004123b7c20 */ /* 0x000fe20008410000 */
[----:B------:R-:W-:Y:S01]  /*0fa0*/  F2FP.BF16.F32.PACK_AB R27, R73, R68 ;  /* 0x00000044491b723e */ /* 0x000fe200000010ff */
[----:B------:R-:W-:Y:S01]  /*0fb0*/  FMUL.FTZ R60, R19, UR4 ;  /* 0x00000004133c7c20 */ /* 0x000fe20008410000 */
[----:B------:R-:W-:Y:S01]  /*0fc0*/  F2FP.BF16.F32.PACK_AB R12, R75, R70 ;  /* 0x000000464b0c723e */ /* 0x000fe200000010ff */
[----:B------:R-:W-:Y:S01]  /*0fd0*/  FMUL.FTZ R56, R56, UR4 ;  /* 0x0000000438387c20 */ /* 0x000fe20008410000 */
[----:B------:R-:W-:Y:S01]  /*0fe0*/  F2FP.BF16.F32.PACK_AB R13, R77, R72 ;  /* 0x000000484d0d723e */ /* 0x000fe200000010ff */
[----:B------:R0:W-:Y:S01]  /*0ff0*/  STSM.16.MT88.4 [R8+0x14000], R20 ;  /* 0x0140001408007844 */ /* 0x0001e20000004200 */
[----:B------:R-:W-:Y:S01]  /*1000*/  F2FP.BF16.F32.PACK_AB R14, R79, R74 ;  /* 0x0000004a4f0e723e */ /* 0x000fe200000010ff */
[----:B------:R-:W-:Y:S01]  /*1010*/  ULDC UR4, c[0x0][0x244] ;  /* 0x0000910000047ab9 */ /* 0x000fe20000000800 */
[----:B------:R-:W-:Y:S01]  /*1020*/  F2FP.BF16.F32.PACK_AB R15, R81, R76 ;  /* 0x0000004c510f723e */ /* 0x000fe200000010ff */
[----:B------:R-:W-:Y:S01]  /*1030*/  STSM.16.MT88.4 [R8+0x19000], R24 ;  /* 0x0190001808007844 */ /* 0x000fe20000004200 */
[----:B------:R-:W-:-:S02]  /*1040*/  F2FP.BF16.F32.PACK_AB R16, R83, R78 ;  /* 0x0000004e5310723e */ /* 0x000fc400000010ff */
[----:B------:R-:W-:Y:S01]  /*1050*/  F2FP.BF16.F32.PACK_AB R17, R85, R80 ;  /* 0x000000505511723e */ /* 0x000fe200000010ff */
[----:B------:R-:W-:Y:S01]  /*1060*/  STSM.16.MT88.4 [R8+0x14200], R12 ;  /* 0x0142000c08007844 */ /* 0x000fe20000004200 */
        /* <DEDUP_REMOVED lines=8> */
[----:B0-----:R-:W-:Y:S01]  /*10f0*/  F2FP.BF16.F32.PACK_AB R20, R55, R48 ;  /* 0x000000303714723e */ /* 0x001fe200000010ff */
[----:B------:R-:W-:Y:S01]  /*1100*/  STSM.16.MT88.4 [R8+0x14400], R92 ;  /* 0x0144005c08007844 */ /* 0x000fe20000004200 */
[----:B------:R-:W-:Y:S02]  /*1110*/  F2FP.BF16.F32.PACK_AB R21, R50, R49 ;  /* 0x000000313215723e */ /* 0x000fe400000010ff */
[----:B------:R-:W-:Y:S02]  /*1120*/  F2FP.BF16.F32.PACK_AB R22, R45, R44 ;  /* 0x0000002c2d16723e */ /* 0x000fe400000010ff */
[----:B------:R-:W-:-:S02]  /*1130*/  F2FP.BF16.F32.PACK_AB R23, R47, R46 ;  /* 0x0000002e2f17723e */ /* 0x000fc400000010ff */
[----:B------:R-:W-:Y:S01]  /*1140*/  F2FP.BF16.F32.PACK_AB R42, R43, R36 ;  /* 0x000000242b2a723e */ /* 0x000fe200000010ff */
[----:B-1----:R-:W-:Y:S01]  /*1150*/  IMAD R18, R5, UR6, RZ ;  /* 0x0000000605127c24 */ /* 0x002fe2000f8e02ff */
[----:B------:R-:W-:Y:S01]  /*1160*/  F2FP.BF16.F32.PACK_AB R33, R34, R33 ;  /* 0x000000212221723e */ /* 0x000fe200000010ff */
[----:B------:R0:W-:Y:S01]  /*1170*/  STSM.16.MT88.4 [R8+0x19400], R20 ;  /* 0x0194001408007844 */ /* 0x0001e20000004200 */
[----:B------:R-:W-:Y:S02]  /*1180*/  F2FP.BF16.F32.PACK_AB R40, R51, R40 ;  /* 0x000000283328723e */ /* 0x000fe400000010ff */
        /* <DEDUP_REMOVED lines=10> */
[----:B------:R-:W-:Y:S02]  /*1230*/  F2FP.BF16.F32.PACK_AB R57, R58, R57 ;  /* 0x000000393a39723e */ /* 0x000fe400000010ff */
[----:B------:R-:W-:Y:S01]  /*1240*/  F2FP.BF16.F32.PACK_AB R56, R105, R56 ;  /* 0x000000386938723e */ /* 0x000fe200000010ff */
[----:B------:R-:W-:Y:S01]  /*1250*/  STSM.16.MT88.4 [R8+0x14800], R24 ;  /* 0x0148001808007844 */ /* 0x000fe20000004200 */
[----:B------:R-:W-:Y:S01]  /*1260*/  F2FP.BF16.F32.PACK_AB R58, R61, R10 ;  /* 0x0000000a3d3a723e */ /* 0x000fe200000010ff */
[----:B------:R-:W-:Y:S01]  /*1270*/  IMAD R10, R11, 0x2, R2 ;  /* 0x000000020b0a7824 */ /* 0x000fe200078e0202 */
[----:B------:R-:W-:Y:S01]  /*1280*/  F2FP.BF16.F32.PACK_AB R59, R60, R59 ;  /* 0x0000003b3c3b723e */ /* 0x000fe200000010ff */
[----:B------:R-:W-:Y:S01]  /*1290*/  VIADD R2, R2, 0x14000 ;  /* 0x0001400002027836 */ /* 0x000fe20000000000 */
[----:B0-----:R-:W-:Y:S01]  /*12a0*/  VIMNMX R22, R9, 0x50, PT ;  /* 0x0000005009167848 */ /* 0x001fe20003fe0100 */
[----:B------:R-:W-:Y:S01]  /*12b0*/  VIADD R9, R0, 0x8 ;  /* 0x0000000800097836 */ /* 0x000fe20000000000 */
[----:B------:R-:W-:Y:S01]  /*12c0*/  ISETP.GE.AND P0, PT, R96, UR4, PT ;  /* 0x0000000460007c0c */ /* 0x000fe2000bf06270 */
[----:B------:R0:W-:Y:S01]  /*12d0*/  STSM.16.MT88.4 [R8+0x19800], R56 ;  /* 0x0198003808007844 */ /* 0x0001e20000004200 */
[----:B------:R-:W-:Y:S01]  /*12e0*/  SHF.R.S32.HI R97, RZ, 0x1f, R96 ;  /* 0x0000001fff617819 */ /* 0x000fe20000011460 */
[----:B------:R-:W-:Y:S01]  /*12f0*/  ULDC.64 UR4, c[0x0][0x260] ;  /* 0x0000980000047ab9 */ /* 0x000fe20000000a00 */
[-C--:B------:R-:W-:Y:S01]  /*1300*/  ISETP.GE.OR P2, PT, R9, R22.reuse, P0 ;  /* 0x000000160900720c */ /* 0x080fe20000746670 */
[----:B------:R-:W-:Y:S01]  /*1310*/  BAR.SYNC.DEFER_BLOCKING 0x0 ;  /* 0x0000000000007b1d */ /* 0x000fe20000010000 */
[C---:B------:R-:W-:Y:S01]  /*1320*/  IMAD R9, R7.reuse, UR7, R18 ;  /* 0x0000000707097c24 */ /* 0x040fe2000f8e0212 */
[C---:B------:R-:W-:Y:S01]  /*1330*/  ISETP.GE.OR P3, PT, R0.reuse, R22, P0 ;  /* 0x000000160000720c */ /* 0x040fe20000766670 */
[----:B------:R-:W-:Y:S01]  /*1340*/  IMAD.WIDE.U32 R96, R7, UR6, R96 ;  /* 0x0000000607607c25 */ /* 0x000fe2000f8e0060 */
[----:B------:R-:W-:-:S02]  /*1350*/  IADD3 R16, P1, R0, R98, RZ ;  /* 0x0000006200107210 */ /* 0x000fc40007f3e0ff */
[C---:B------:R-:W-:Y:S01]  /*1360*/  IADD3 R5, R0.reuse, 0x10, RZ ;  /* 0x0000001000057810 */ /* 0x040fe20007ffe0ff */
[C---:B------:R-:W-:Y:S01]  /*1370*/  VIADD R7, R0.reuse, 0x28 ;  /* 0x0000002800077836 */ /* 0x040fe20000000000 */
[----:B------:R-:W-:Y:S01]  /*1380*/  IADD3 R97, R97, R9, RZ ;  /* 0x0000000961617210 */ /* 0x000fe20007ffe0ff */
[----:B------:R-:W-:Y:S01]  /*1390*/  IMAD R3, R3, UR4, RZ ;  /* 0x0000000403037c24 */ /* 0x000fe2000f8e02ff */
[----:B------:R-:W-:Y:S02]  /*13a0*/  LEA.HI.X.SX32 R17, R0, R99, 0x1, P1 ;  /* 0x0000006300117211 */ /* 0x000fe400008f0eff */
[-C--:B------:R-:W-:Y:S01]  /*13b0*/  ISETP.GE.OR P1, PT, R5, R22.reuse, P0 ;  /* 0x000000160500720c */ /* 0x080fe20000726670 */
[----:B------:R-:W-:Y:S01]  /*13c0*/  IMAD R3, R6, UR5, R3 ;  /* 0x0000000506037c24 */ /* 0x000fe2000f8e0203 */
[----:B------:R-:W-:Y:S01]  /*13d0*/  ISETP.GE.OR P4, PT, R7, R22, P0 ;  /* 0x000000160700720c */ /* 0x000fe20000786670 */
[C---:B0-----:R-:W-:Y:S01]  /*13e0*/  VIADD R8, R0.reuse, 0x18 ;  /* 0x0000001800087836 */ /* 0x041fe20000000000 */
[----:B------:R-:W-:Y:S01]  /*13f0*/  IADD3 R5, R0, 0x20, RZ ;  /* 0x0000002000057810 */ /* 0x000fe20007ffe0ff */
[----:B------:R-:W-:Y:S01]  /*1400*/  IMAD.WIDE.U32 R6, R6, UR4, R96 ;  /* 0x0000000406067c25 */ /* 0x000fe2000f8e0060 */
[----:B------:R-:W-:-:S02]  /*1410*/  LEA R2, R11, R2, 0x1 ;  /* 0x000000020b027211 */ /* 0x000fc400078e08ff */
[-C--:B------:R-:W-:Y:S01]  /*1420*/  ISETP.GE.OR P5, PT, R5, R22.reuse, P0 ;  /* 0x000000160500720c */ /* 0x080fe200007a6670 */
[----:B------:R-:W-:Y:S01]  /*1430*/  IMAD.WIDE R4, R4, 0x50, R16 ;  /* 0x0000005004047825 */ /* 0x000fe200078e0210 */
[----:B------:R-:W-:Y:S01]  /*1440*/  ISETP.GE.OR P6, PT, R8, R22, P0 ;  /* 0x000000160800720c */ /* 0x000fe200007c6670 */
[----:B------:R0:W1:Y:S02]  /*1450*/  LDS.128 R12, [R10+0x14900] ;  /* 0x014900000a0c7984 */ /* 0x0000640000000c00 */
[----:B------:R-:W-:Y:S01]  /*1460*/  VIADD R11, R0, 0x30 ;  /* 0x00000030000b7836 */ /* 0x000fe20000000000 */
[----:B------:R-:W-:Y:S01]  /*1470*/  IADD3 R3, R7, R3, RZ ;  /* 0x0000000307037210 */ /* 0x000fe20007ffe0ff */
[----:B------:R-:W-:Y:S08]  /*1480*/  @P3 BRA `(.L_x_1013) ;  /* 0x00000000002c3947 */ /* 0x000ff00003800000 */
[----:B------:R2:W3:Y:S01]  /*1490*/  LDS.128 R16, [R2] ;  /* 0x0000000002107984 */ /* 0x0004e20000000c00 */
[----:B------:R-:W-:Y:S02]  /*14a0*/  ULDC.64 UR4, c[0x0][0x250] ;  /* 0x0000940000047ab9 */ /* 0x000fe40000000a00 */
[----:B------:R-:W-:-:S04]  /*14b0*/  IMAD R21, R5, UR4, RZ ;  /* 0x0000000405157c24 */ /* 0x000fc8000f8e02ff */
[----:B------:R-:W-:Y:S02]  /*14c0*/  IMAD R21, R4, UR5, R21 ;  /* 0x0000000504157c24 */ /* 0x000fe4000f8e0215 */
[----:B--2---:R-:W-:-:S04]  /*14d0*/  IMAD.MOV.U32 R2, RZ, RZ, R6 ;  /* 0x000000ffff027224 */ /* 0x004fc800078e0006 */
[----:B------:R-:W-:Y:S01]  /*14e0*/  IMAD.WIDE.U32 R8, R4, UR4, R2 ;  /* 0x0000000404087c25 */ /* 0x000fe2000f8e0002 */
[----:B------:R-:W-:Y:S02]  /*14f0*/  ULDC.64 UR4, c[0x0][0x238] ;  /* 0x00008e0000047ab9 */ /* 0x000fe40000000a00 */
[----:B------:R-:W-:Y:S02]  /*1500*/  LEA R20, P3, R8, UR4, 0x1 ;  /* 0x0000000408147c11 */ /* 0x000fe4000f8608ff */
[----:B------:R-:W-:-:S04]  /*1510*/  IADD3 R9, R9, R21, RZ ;  /* 0x0000001509097210 */ /* 0x000fc80007ffe0ff */
[----:B------:R-:W-:-:S05]  /*1520*/  LEA.HI.X R21, R8, UR5, R9, 0x1, P3 ;  /* 0x0000000508157c11 */ /* 0x000fca00098f0c09 */
[----:B---3--:R2:W-:Y:S02]  /*1530*/  STG.E.128 desc[UR8][R20.64], R16 ;  /* 0x0000001014007986 */ /* 0x0085e4000c101d08 */
.L_x_1013:
[----:B------:R-:W-:Y:S05]  /*1540*/  BSYNC B0 ;  /* 0x0000000000007941 */ /* 0x000fea0003800000 */
.L_x_1012:
[----:B--2---:R2:W3:Y:S01]  /*1550*/  LDS.128 R16, [R10+0x14100] ;  /* 0x014100000a107984 */ /* 0x0044e20000000c00 */
[----:B------:R-:W-:Y:S01]  /*1560*/  BSSY B0, `(.L_x_1014) ;  /* 0x0000011000007945 */ /* 0x000fe20003800000 */
[----:B------:R-:W-:Y:S01]  /*1570*/  ISETP.GE.OR P3, PT, R11, R22, P0 ;  /* 0x000000160b00720c */ /* 0x000fe20000766670 */
[----:B------:R-:W-:Y:S02]  /*1580*/  VIADD R11, R0, 0x38 ;  /* 0x00000038000b7836 */ /* 0x000fe40000000000 */
[----:B------:R-:W-:Y:S10]  /*1590*/  @P2 BRA `(.L_x_1015) ;  /* 0x0000000000342947 */ /* 0x000ff40003800000 */
[----:B------:R-:W-:Y:S01]  /*15a0*/  IADD3 R21, P2, R4, 0x8, RZ ;  /* 0x0000000804157810 */ /* 0x000fe20007f5e0ff */
[----:B------:R-:W-:Y:S01]  /*15b0*/  ULDC.64 UR4, c[0x0][0x250] ;  /* 0x0000940000047ab9 */ /* 0x000fe20000000a00 */
[----:B------:R-:W-:Y:S02]  /*15c0*/  MOV R9, R3 ;  /* 0x0000000300097202 */ /* 0x000fe40000000f00 */
[----:B------:R-:W-:-:S05]  /*15d0*/  IADD3.X R8, RZ, R5, RZ, P2, !PT ;  /* 0x00000005ff087210 */ /* 0x000fca00017fe4ff */
        /* <DEDUP_REMOVED lines=9> */
.L_x_1015:
[----:B------:R-:W-:Y:S05]  /*1670*/  BSYNC B0 ;  /* 0x0000000000007941 */ /* 0x000fea0003800000 */
.L_x_1014:
[----:B---34-:R3:W4:Y:S01]  /*1680*/  LDS.128 R16, [R10+0x14200] ;  /* 0x014200000a107984 */ /* 0x0187220000000c00 */
[----:B------:R-:W-:Y:S01]  /*1690*/  BSSY B0, `(.L_x_1016) ;  /* 0x0000012000007945 */ /* 0x000fe20003800000 */
[----:B------:R-:W-:Y:S02]  /*16a0*/  ISETP.GE.OR P2, PT, R11, R22, P0 ;  /* 0x000000160b00720c */ /* 0x000fe40000746670 */
[C---:B------:R-:W-:Y:S01]  /*16b0*/  IADD3 R11, R0.reuse, 0x40, RZ ;  /* 0x00000040000b7810 */ /* 0x040fe20007ffe0ff */
[----:B------:R-:W-:Y:S01]  /*16c0*/  VIADD R0, R0, 0x48 ;  /* 0x0000004800007836 */ /* 0x000fe20000000000 */
[----:B------:R-:W-:Y:S09]  /*16d0*/  @P1 BRA `(.L_x_1017) ;  /* 0x0000000000341947 */ /* 0x000ff20003800000 */
        /* <DEDUP_REMOVED lines=13> */
.L_x_1017:
[----:B------:R-:W-:Y:S05]  /*17b0*/  BSYNC B0 ;  /* 0x0000000000007941 */ /* 0x000fea0003800000 */
.L_x_1016:
[----:B----4-:R4:W0:Y:S01]  /*17c0*/  LDS.128 R16, [R10+0x14300] ;  /* 0x014300000a107984 */ /* 0x0108220000000c00 */
[----:B------:R-:W-:Y:S01]  /*17d0*/  BSSY B0, `(.L_x_1018) ;  /* 0x0000011000007945 */ /* 0x000fe20003800000 */
[-C--:B------:R-:W-:Y:S02]  /*17e0*/  ISETP.GE.OR P1, PT, R11, R22.reuse, P0 ;  /* 0x000000160b00720c */ /* 0x080fe40000726670 */
[----:B------:R-:W-:Y:S01]  /*17f0*/  ISETP.GE.OR P0, PT, R0, R22, P0 ;  /* 0x000000160000720c */ /* 0x000fe20000706670 */
[----:B------:R-:W-:-:S12]  /*1800*/  @P6 BRA `(.L_x_1019) ;  /* 0x0000000000346947 */ /* 0x000fd80003800000 */
[----:B------:R-:W-:Y:S01]  /*1810*/  IADD3 R11, P6, R4, 0x18, RZ ;  /* 0x00000018040b7810 */ /* 0x000fe20007fde0ff */
[----:B------:R-:W-:Y:S01]  /*1820*/  ULDC.64 UR4, c[0x0][0x250] ;  /* 0x0000940000047ab9 */ /* 0x000fe20000000a00 */
[----:B------:R-:W-:Y:S01]  /*1830*/  MOV R9, R3 ;  /* 0x0000000300097202 */ /* 0x000fe20000000f00 */
[----:B------:R-:W-:Y:S01]  /*1840*/  IMAD.MOV.U32 R8, RZ, RZ, R6 ;  /* 0x000000ffff087224 */ /* 0x000fe200078e0006 */
[----:B------:R-:W-:-:S03]  /*1850*/  IADD3.X R0, RZ, R5, RZ, P6, !PT ;  /* 0x00000005ff007210 */ /* 0x000fc600037fe4ff */
        /* <DEDUP_REMOVED lines=8> */
.L_x_1019:
[----:B------:R-:W-:Y:S05]  /*18e0*/  BSYNC B0 ;  /* 0x0000000000007941 */ /* 0x000fea0003800000 */
.L_x_1018:
[----:B0-----:R0:W0:Y:S01]  /*18f0*/  LDS.128 R16, [R10+0x14400] ;  /* 0x014400000a107984 */ /* 0x0010220000000c00 */
[----:B------:R-:W-:Y:S04]  /*1900*/  BSSY B0, `(.L_x_1020) ;  /* 0x000000f000007945 */ /* 0x000fe80003800000 */
[----:B------:R-:W-:Y:S05]  /*1910*/  @P5 BRA `(.L_x_1021) ;  /* 0x0000000000345947 */ /* 0x000fea0003800000 */
        /* <DEDUP_REMOVED lines=13> */
.L_x_1021:
[----:B------:R-:W-:Y:S05]  /*19f0*/  BSYNC B0 ;  /* 0x0000000000007941 */ /* 0x000fea0003800000 */
.L_x_1020:
        /* <DEDUP_REMOVED lines=16> */
.L_x_1023:
[----:B------:R-:W-:Y:S05]  /*1b00*/  BSYNC B0 ;  /* 0x0000000000007941 */ /* 0x000fea0003800000 */
.L_x_1022:
        /* <DEDUP_REMOVED lines=16> */
.L_x_1025:
[----:B------:R-:W-:Y:S05]  /*1c10*/  BSYNC B0 ;  /* 0x0000000000007941 */ /* 0x000fea0003800000 */
.L_x_1024:
        /* <DEDUP_REMOVED lines=16> */
.L_x_1027:
[----:B------:R-:W-:Y:S05]  /*1d20*/  BSYNC B0 ;  /* 0x0000000000007941 */ /* 0x000fea0003800000 */
.L_x_1026:
[----:B0-234-:R-:W0:Y:S01]  /*1d30*/  LDS.128 R8, [R10+0x14800] ;  /* 0x014800000a087984 */ /* 0x01de220000000c00 */
        /* <DEDUP_REMOVED lines=15> */
.L_x_1029:
[----:B------:R-:W-:Y:S05]  /*1e30*/  BSYNC B0 ;  /* 0x0000000000007941 */ /* 0x000fea0003800000 */
.L_x_1028:
[----:B------:R-:W-:Y:S05]  /*1e40*/  @P0 EXIT ;  /* 0x000000000000094d */ /* 0x000fea0003800000 */
[----:B------:R-:W-:Y:S01]  /*1e50*/  IADD3 R7, P0, R4, 0x48, RZ ;  /* 0x0000004804077810 */ /* 0x000fe20007f1e0ff */
[----:B------:R-:W-:Y:S01]  /*1e60*/  ULDC.64 UR4, c[0x0][0x250] ;  /* 0x0000940000047ab9 */ /* 0x000fe20000000a00 */
[----:B------:R-:W-:Y:S02]  /*1e70*/  IMAD.MOV.U32 R2, RZ, RZ, R6 ;  /* 0x000000ffff027224 */ /* 0x000fe400078e0006 */
[----:B------:R-:W-:Y:S02]  /*1e80*/  IADD3.X R4, RZ, R5, RZ, P0, !PT ;  /* 0x00000005ff047210 */ /* 0x000fe400007fe4ff */
[----:B------:R-:W-:-:S04]  /*1e90*/  IMAD.WIDE.U32 R2, R7, UR4, R2 ;  /* 0x0000000407027c25 */ /* 0x000fc8000f8e0002 */
[----:B------:R-:W-:-:S04]  /*1ea0*/  IMAD R4, R4, UR4, RZ ;  /* 0x0000000404047c24 */ /* 0x000fc8000f8e02ff */
[----:B------:R-:W-:Y:S01]  /*1eb0*/  IMAD R7, R7, UR5, R4 ;  /* 0x0000000507077c24 */ /* 0x000fe2000f8e0204 */
[----:B------:R-:W-:Y:S02]  /*1ec0*/  ULDC.64 UR4, c[0x0][0x238] ;  /* 0x00008e0000047ab9 */ /* 0x000fe40000000a00 */
[----:B------:R-:W-:Y:S02]  /*1ed0*/  LEA R4, P0, R2, UR4, 0x1 ;  /* 0x0000000402047c11 */ /* 0x000fe4000f8008ff */
[----:B------:R-:W-:-:S04]  /*1ee0*/  IADD3 R3, R3, R7, RZ ;  /* 0x0000000703037210 */ /* 0x000fc80007ffe0ff */
[----:B------:R-:W-:-:S05]  /*1ef0*/  LEA.HI.X R5, R2, UR5, R3, 0x1, P0 ;  /* 0x0000000502057c11 */ /* 0x000fca00080f0c03 */
[----:B-1----:R-:W-:Y:S01]  /*1f00*/  STG.E.128 desc[UR8][R4.64], R12 ;  /* 0x0000000c04007986 */ /* 0x002fe2000c101d08 */
[----:B------:R-:W-:Y:S05]  /*1f10*/  EXIT ;  /* 0x000000000000794d */ /* 0x000fea0003800000 */
.L_x_1030:
        /* <DEDUP_REMOVED lines=14> */
.L_x_1157:


//--------------------- .text._ZN7cutlass13device_kernelIN5flash32FlashAttnBwdPostprocessConvertdQIN4cute5tupleIJNS3_1CILi64EEENS5_ILi256EEEEEENS_10bfloat16_tEfNS_4arch4Sm90ELi256ENS3_8TiledMMAINS3_8MMA_AtomIJNS3_4SM904GMMA27MMA_64x64x16_F32BF16BF16_SSILNSF_5MajorE1ELSH_0ELNSF_7ScaleInE1ELSI_1EEEEEENS3_6LayoutINS4_IJNS5_ILi2EEENS5_ILi1EEESN_EEENS4_IJSN_NS5_ILi0EEESP_EEEEENS4_IJNS3_10UnderscoreESS_SS_EEEEELb1EEEEEvNT_6ParamsE --------------------------
	.section	.text._ZN7cutlass13device_kernelIN5flash32FlashAttnBwdPostprocessConvertdQIN4cute5tupleIJNS3_1CILi64EEENS5_ILi256EEEEEENS_10bfloat16_tEfNS_4arch4Sm90ELi256ENS3_8TiledMMAINS3_8MMA_AtomIJNS3_4SM904GMMA27MMA_64x64x16_F32BF16BF16_SSILNSF_5MajorE1ELSH_0ELNSF_7ScaleInE1ELSI_1EEEEEENS3_6LayoutINS4_IJNS5_ILi2EEENS5_ILi1EEESN_EEENS4_IJSN_NS5_ILi0EEESP_EEEEENS4_IJNS3_10UnderscoreESS_SS_EEEEELb1EEEEEvNT_6ParamsE,"ax",@progbits
	.align	128
.text._ZN7cutlass13device_kernelIN5flash32FlashAttnBwdPostprocessConvertdQIN4cute5tupleIJNS3_1CILi64EEENS5_ILi256EEEEEENS_10bfloat16_tEfNS_4arch4Sm90ELi256ENS3_8TiledMMAINS3_8MMA_AtomIJNS3_4SM904GMMA27MMA_64x64x16_F32BF16BF16_SSILNSF_5MajorE1ELSH_0ELNSF_7ScaleInE1ELSI_1EEEEEENS3_6LayoutINS4_IJNS5_ILi2EEENS5_ILi1EEESN_EEENS4_IJSN_NS5_ILi0EEESP_EEEEENS4_IJNS3_10UnderscoreESS_SS_EEEEELb1EEEEEvNT_6ParamsE:
        .type           _ZN7cutlass13device_kernelIN5flash32FlashAttnBwdPostprocessConvertdQIN4cute5tupleIJNS3_1CILi64EEENS5_ILi256EEEEEENS_10bfloat16_tEfNS_4arch4Sm90ELi256ENS3_8TiledMMAINS3_8MMA_AtomIJNS3_4SM904GMMA27MMA_64x64x16_F32BF16BF16_SSILNSF_5MajorE1ELSH_0ELNSF_7ScaleInE1ELSI_1EEEEEENS3_6LayoutINS4_IJNS5_ILi2EEENS5_ILi1EEESN_EEENS4_IJSN_NS5_ILi0EEESP_EEEEENS4_IJNS3_10UnderscoreESS_SS_EEEEELb1EEEEEvNT_6ParamsE,@function
        .size           _ZN7cutlass13device_kernelIN5flash32FlashAttnBwdPostprocessConvertdQIN4cute5tupleIJNS3_1CILi64EEENS5_ILi256EEEEEENS_10bfloat16_tEfNS_4arch4Sm90ELi256ENS3_8TiledMMAINS3_8MMA_AtomIJNS3_4SM904GMMA27MMA_64x64x16_F32BF16BF16_SSILNSF_5MajorE1ELSH_0ELNSF_7ScaleInE1ELSI_1EEEEEENS3_6LayoutINS4_IJNS5_ILi2EEENS5_ILi1EEESN_EEENS4_IJSN_NS5_ILi0EEESP_EEEEENS4_IJNS3_10UnderscoreESS_SS_EEEEELb1EEEEEvNT_6ParamsE,(.L_x_1158 - _ZN7cutlass13device_kernelIN5flash32FlashAttnBwdPostprocessConvertdQIN4cute5tupleIJNS3_1CILi64EEENS5_ILi256EEEEEENS_10bfloat16_tEfNS_4arch4Sm90ELi256ENS3_8TiledMMAINS3_8MMA_AtomIJNS3_4SM904GMMA27MMA_64x64x16_F32BF16BF16_SSILNSF_5MajorE1ELSH_0ELNSF_7ScaleInE1ELSI_1EEEEEENS3_6LayoutINS4_IJNS5_ILi2EEENS5_ILi1EEESN_EEENS4_IJSN_NS5_ILi0EEESP_EEEEENS4_IJNS3_10UnderscoreESS_SS_EEEEELb1EEEEEvNT_6ParamsE)
        .other          _ZN7cutlass13device_kernelIN5flash32FlashAttnBwdPostprocessConvertdQIN4cute5tupleIJNS3_1CILi64EEENS5_ILi256EEEEEENS_10bfloat16_tEfNS_4arch4Sm90ELi256ENS3_8TiledMMAINS3_8MMA_AtomIJNS3_4SM904GMMA27MMA_64x64x16_F32BF16BF16_SSILNSF_5MajorE1ELSH_0ELNSF_7ScaleInE1ELSI_1EEEEEENS3_6LayoutINS4_IJNS5_ILi2EEENS5_ILi1EEESN_EEENS4_IJSN_NS5_ILi0EEESP_EEEEENS4_IJNS3_10UnderscoreESS_SS_EEEEELb1EEEEEvNT_6ParamsE,@"STO_CUDA_ENTRY STV_DEFAULT"
_ZN7cutlass13device_kernelIN5flash32FlashAttnBwdPostprocessConvertdQIN4cute5tupleIJNS3_1CILi64EEENS5_ILi256EEEEEENS_10bfloat16_tEfNS_4arch4Sm90ELi256ENS3_8TiledMMAINS3_8MMA_AtomIJNS3_4SM904GMMA27MMA_64x64x16_F32BF16BF16_SSILNSF_5MajorE1ELSH_0ELNSF_7ScaleInE1ELSI_1EEEEEENS3_6LayoutINS4_IJNS5_ILi2EEENS5_ILi1EEESN_EEENS4_IJSN_NS5_ILi0EEESP_EEEEENS4_IJNS3_10UnderscoreESS_SS_EEEEELb1EEEEEvNT_6ParamsE:
[----:B------:R-:W-:Y:S08]  /*0000*/  LDC R1, c[0x0][0x28] ;  /* 0x00000a00ff017b82 */ /* 0x000ff00000000800 */
[----:B------:R-:W0:Y:S01]  /*0010*/  LDC.64 R4, c[0x0][0x278] ;  /* 0x00009e00ff047b82 */ /* 0x000e220000000a00 */
[----:B------:R-:W1:Y:S01]  /*0020*/  S2R R15, SR_CTAID.Z ;  /* 0x00000000000f7919 */ /* 0x000e620000002700 */
[----:B------:R-:W-:-:S06]  /*0030*/  ULDC.64 UR8, c[0x0][0x208] ;  /* 0x0000820000087ab9 */ /* 0x000fcc0000000a00 */
[----:B------:R-:W2:Y:S08]  /*0040*/  LDC.64 R8, c[0x0][0x270] ;  /* 0x00009c00ff087b82 */ /* 0x000eb00000000a00 */
[----:B------:R-:W1:Y:S01]  /*0050*/  LDC.64 R2, c[0x0][0x270] ;  /* 0x00009c00ff027b82 */ /* 0x000e620000000a00 */
[----:B0-----:R-:W-:-:S04]  /*0060*/  ISETP.NE.U32.AND P2, PT, R4, RZ, PT ;  /* 0x000000ff0400720c */ /* 0x001fc80003f45070 */
[----:B------:R-:W-:Y:S02]  /*0070*/  ISETP.NE.AND.EX P2, PT, R5, RZ, PT, P2 ;  /* 0x000000ff0500720c */ /* 0x000fe40003f45320 */
[----:B--2---:R-:W-:-:S04]  /*0080*/  ISETP.NE.U32.AND P1, PT, R8, RZ, PT ;  /* 0x000000ff0800720c */ /* 0x004fc80003f25070 */
[----:B------:R-:W-:Y:S01]  /*0090*/  ISETP.NE.AND.EX P1, PT, R9, RZ, PT, P1 ;  /* 0x000000ff0900720c */ /* 0x000fe20003f25310 */
[----:B------:R-:W-:Y:S01]  /*00a0*/  ULDC UR4, c[0x0][0x240] ;  /* 0x0000900000047ab9 */ /* 0x000fe20000000800 */
[----:B-1----:R-:W-:-:S05]  /*00b0*/  IMAD.WIDE R2, R15, 0x4, R2 ;  /* 0x000000040f027825 */ /* 0x002fca00078e0202 */
[----:B------:R-:W0:Y:S01]  /*00c0*/  @P2 LDC.64 R6, c[0x0][0x278] ;  /* 0x00009e00ff062b82 */ /* 0x000e220000000a00 */
[----:B------:R-:W-:-:S05]  /*00d0*/  IMAD.U32 R0, RZ, RZ, UR4 ;  /* 0x00000004ff007e24 */ /* 0x000fca000f8e00ff */
[----:B------:R1:W5:Y:S01]  /*00e0*/  @P1 LDG.E R13, desc[UR8][R2.64] ;  /* 0x00000008020d1981 */ /* 0x000362000c1e1900 */
[----:B0-----:R-:W-:-:S05]  /*00f0*/  @P2 IMAD.WIDE R6, R15, 0x4, R6 ;  /* 0x000000040f062825 */ /* 0x001fca00078e0206 */
[----:B------:R1:W5:Y:S01]  /*0100*/  @P2 LDG.E R0, desc[UR8][R6.64] ;  /* 0x0000000806002981 */ /* 0x000362000c1e1900 */
[----:B------:R-:W-:Y:S01]  /*0110*/  ISETP.NE.U32.AND P0, PT, R8, RZ, PT ;  /* 0x000000ff0800720c */ /* 0x000fe20003f05070 */
[----:B------:R-:W0:Y:S03]  /*0120*/  S2R R4, SR_CTAID.X ;  /* 0x0000000000047919 */ /* 0x000e260000002500 */
[----:B------:R-:W-:Y:S01]  /*0130*/  ISETP.NE.AND.EX P0, PT, R9, RZ, PT, P0 ;  /* 0x000000ff0900720c */ /* 0x000fe20003f05300 */
[----:B0-----:R-:W-:Y:S01]  /*0140*/  IMAD.SHL.U32 R9, R4, 0x40, RZ ;  /* 0x0000004004097824 */ /* 0x001fe200078e00ff */
[----:B-1----:R-:W-:Y:S11]  /*0150*/  @P2 BRA `(.L_x_1031) ;  /* 0x0000000000102947 */ /* 0x002ff60003800000 */
[----:B------:R-:W-:Y:S05]  /*0160*/  @!P1 BRA `(.L_x_1031) ;  /* 0x00000000000c9947 */ /* 0x000fea0003800000 */
[----:B------:R-:W2:Y:S04]  /*0170*/  LDG.E R5, desc[UR8][R2.64] ;  /* 0x0000000802057981 */ /* 0x000ea8000c1e1900 */
[----:B-----5:R-:W2:Y:S02]  /*0180*/  LDG.E R0, desc[UR8][R2.64+0x4] ;  /* 0x0000040802007981 */ /* 0x020ea4000c1e1900 */
[----:B--2---:R-:W-:-:S07]  /*0190*/  IADD3 R0, -R5, R0, RZ ;  /* 0x0000000005007210 */ /* 0x004fce0007ffe1ff */
.L_x_1031:
[----:B-----5:R-:W-:-:S13]  /*01a0*/  ISETP.LE.AND P2, PT, R0, R9, PT ;  /* 0x000000090000720c */ /* 0x020fda0003f43270 */
[----:B------:R-:W-:Y:S05]  /*01b0*/  @P0 EXIT P2 ;  /* 0x000000000000094d */ /* 0x000fea0001000000 */
[----:B------:R-:W0:Y:S01]  /*01c0*/  S2R R8, SR_CTAID.Y ;  /* 0x0000000000087919 */ /* 0x000e220000002600 */
[C---:B------:R-:W-:Y:S01]  /*01d0*/  @P1 IMAD R2, R15.reuse, 0x40, R13 ;  /* 0x000000400f021824 */ /* 0x040fe200078e020d */
[----:B------:R-:W1:Y:S01]  /*01e0*/  LDC.64 R18, c[0x0][0x228] ;  /* 0x00008a00ff127b82 */ /* 0x000e620000000a00 */
[----:B------:R-:W-:Y:S01]  /*01f0*/  SHF.L.U32 R7, R4, 0xe, RZ ;  /* 0x0000000e04077819 */ /* 0x000fe200000006ff */
[----:B------:R-:W2:Y:S01]  /*0200*/  S2R R16, SR_TID.X ;  /* 0x0000000000107919 */ /* 0x000ea20000002100 */
[----:B------:R-:W-:Y:S01]  /*0210*/  SEL R6, R15, RZ, !P0 ;  /* 0x000000ff0f067207 */ /* 0x000fe20004000000 */
[----:B------:R-:W-:Y:S01]  /*0220*/  BSSY B0, `(.L_x_1032) ;  /* 0x0000031000007945 */ /* 0x000fe20003800000 */
[----:B------:R-:W-:Y:S01]  /*0230*/  @P1 SHF.R.S32.HI R3, RZ, 0x1f, R2 ;  /* 0x0000001fff031819 */ /* 0x000fe20000011402 */
[----:B------:R-:W3:Y:S02]  /*0240*/  S2R R17, SR_CgaCtaId ;  /* 0x0000000000117919 */ /* 0x000ee40000008800 */
[----:B------:R-:W4:Y:S01]  /*0250*/  LDC.64 R20, c[0x0][0x230] ;  /* 0x00008c00ff147b82 */ /* 0x000f220000000a00 */
[----:B------:R-:W-:-:S05]  /*0260*/  @P1 LEA.HI R3, R3, R2, RZ, 0x6 ;  /* 0x0000000203031211 */ /* 0x000fca00078f30ff */
[----:B------:R-:W-:Y:S02]  /*0270*/  @P1 IMAD.SHL.U32 R3, R3, 0x100, RZ ;  /* 0x0000010003031824 */ /* 0x000fe400078e00ff */
[----:B------:R-:W5:Y:S03]  /*0280*/  LDC.64 R22, c[0x0][0x210] ;  /* 0x00008400ff167b82 */ /* 0x000f660000000a00 */
[----:B------:R-:W-:Y:S02]  /*0290*/  @P1 LOP3.LUT R5, R3, 0xffffc000, RZ, 0xc0, !PT ;  /* 0xffffc00003051812 */ /* 0x000fe400078ec0ff */
[----:B------:R-:W-:Y:S02]  /*02a0*/  CS2R R2, SRZ ;  /* 0x0000000000027805 */ /* 0x000fe4000001ff00 */
[--C-:B------:R-:W-:Y:S01]  /*02b0*/  @P1 SHF.R.S32.HI R3, RZ, 0x1f, R5.reuse ;  /* 0x0000001fff031819 */ /* 0x100fe20000011405 */
[----:B------:R-:W-:-:S05]  /*02c0*/  @P1 IMAD.MOV.U32 R2, RZ, RZ, R5 ;  /* 0x000000ffff021224 */ /* 0x000fca00078e0005 */
        /* <DEDUP_REMOVED lines=9> */
[-C--:B----4-:R-:W-:Y:S02]  /*0360*/  IMAD R2, R3, R20.reuse, RZ ;  /* 0x0000001403027224 */ /* 0x090fe400078e02ff */
[----:B------:R-:W-:Y:S02]  /*0370*/  IMAD.IADD R11, R11, 0x1, R7 ;  /* 0x000000010b0b7824 */ /* 0x000fe400078e0207 */
[C---:B------:R-:W-:Y:S02]  /*0380*/  IMAD R7, R6.reuse, R21, R2 ;  /* 0x0000001506077224 */ /* 0x040fe400078e0202 */
[----:B------:R-:W-:-:S05]  /*0390*/  IMAD.WIDE.U32 R10, R6, R20, R10 ;  /* 0x00000014060a7225 */ /* 0x000fca00078e000a */
[----:B------:R-:W-:Y:S02]  /*03a0*/  IADD3 R2, R11, R7, RZ ;  /* 0x000000070b027210 */ /* 0x000fe40007ffe0ff */
        /* <DEDUP_REMOVED lines=19> */
.L_x_1034:
[----:B------:R-:W-:Y:S01]  /*04e0*/  @P0 ELECT P2, URZ, PT ;  /* 0x00000000003f082f */ /* 0x000fe20003840000 */
[----:B------:R1:W-:-:S12]  /*04f0*/  UBLKCP.S.G [UR6], [UR4], UR10 ;  /* 0x00000006040073ba */ /* 0x0003d8000800020a */
[----:B------:R-:W-:Y:S02]  /*0500*/  @P2 PLOP3.LUT P0, PT, P2, PT, PT, 0x8, 0x0 ;  /* 0x000000000000281c */ /* 0x000fe4000170e170 */
[----:B------:R-:W-:-:S11]  /*0510*/  PLOP3.LUT P2, PT, PT, PT, PT, 0x8, 0x0 ;  /* 0x000000000000781c */ /* 0x000fd60003f4e170 */
[----:B-1----:R-:W-:Y:S05]  /*0520*/  @P0 BRA.U.ANY `(.L_x_1034) ;  /* 0xfffffffd00ec0947 */ /* 0x002fea000393ffff */
.L_x_1033:
[----:B------:R-:W-:Y:S05]  /*0530*/  BSYNC B0 ;  /* 0x0000000000007941 */ /* 0x000fea0003800000 */
.L_x_1032:
[----:B------:R-:W-:Y:S01]  /*0540*/  BAR.SYNC.DEFER_BLOCKING 0x0 ;  /* 0x0000000000007b1d */ /* 0x000fe20000010000 */
[----:B------:R-:W-:Y:S02]  /*0550*/  MOV R2, 0x400 ;  /* 0x0000040000027802 */ /* 0x000fe40000000f00 */
[----:B------:R-:W-:Y:S02]  /*0560*/  CS2R R84, SRZ ;  /* 0x0000000000547805 */ /* 0x000fe4000001ff00 */
[----:B0-----:R-:W-:Y:S01]  /*0570*/  SHF.L.U32 R7, RZ, 0x1f, RZ ;  /* 0x0000001fff077819 */ /* 0x001fe200000006ff */
[--C-:B------:R-:W-:Y:S01]  /*0580*/  @P1 IMAD.MOV.U32 R84, RZ, RZ, R13.reuse ;  /* 0x000000ffff541224 */ /* 0x100fe200078e000d */
[----:B------:R-:W-:Y:S02]  /*0590*/  LEA R2, R17, R2, 0x18 ;  /* 0x0000000211027211 */ /* 0x000fe400078ec0ff */
[----:B------:R-:W-:-:S07]  /*05a0*/  @P1 SHF.R.S32.HI R85, RZ, 0x1f, R13 ;  /* 0x0000001fff551819 */ /* 0x000fce000001140d */
.L_x_1035:
[----:B0-----:R0:W1:Y:S02]  /*05b0*/  SYNCS.PHASECHK.TRANS64.TRYWAIT P0, [R2+URZ+0x18000], R7 ;  /* 0x01800007020075a7 */ /* 0x001064000800017f */
[----:B-1----:R-:W-:Y:S05]  /*05c0*/  @!P0 NANOSLEEP.SYNCS 0x989680 ;  /* 0x009896800000895d */ /* 0x002fea0003900000 */
[----:B------:R-:W1:Y:S02]  /*05d0*/  @!P0 SYNCS.PHASECHK.TRANS64 P0, [R2+URZ+0x18000], R7 ;  /* 0x01800007020085a7 */ /* 0x000e64000800007f */
[----:B-1----:R-:W-:Y:S05]  /*05e0*/  @!P0 BRA `(.L_x_1035) ;  /* 0xfffffffc00f08947 */ /* 0x002fea000383ffff */
[----:B0-----:R-:W-:Y:S01]  /*05f0*/  SHF.R.S32.HI R7, RZ, 0x1f, R16 ;  /* 0x0000001fff077819 */ /* 0x001fe20000011410 */
[----:B------:R-:W-:Y:S01]  /*0600*/  ULDC UR4, c[0x0][0x268] ;  /* 0x00009a0000047ab9 */ /* 0x000fe20000000800 */
[----:B------:R-:W-:Y:S01]  /*0610*/  VIADDMNMX R0, R0, -R9, 0x40, PT ;  /* 0x0000004000007446 */ /* 0x000fe20003800909 */
[----:B------:R-:W-:Y:S01]  /*0620*/  ULDC.64 UR6, c[0x0][0x258] ;  /* 0x0000960000067ab9 */ /* 0x000fe20000000a00 */
[-C--:B------:R-:W-:Y:S01]  /*0630*/  LEA.HI R10, R7, R16.reuse, RZ, 0x7 ;  /* 0x00000010070a7211 */ /* 0x080fe200078f38ff */
[----:B------:R-:W-:Y:S01]  /*0640*/  IMAD R5, R5, UR6, RZ ;  /* 0x0000000605057c24 */ /* 0x000fe2000f8e02ff */
[----:B------:R-:W-:Y:S01]  /*0650*/  LEA.HI R12, R7, R16, RZ, 0x4 ;  /* 0x00000010070c7211 */ /* 0x000fe200078f20ff */
[----:B------:R-:W-:Y:S01]  /*0660*/  BSSY B0, `(.L_x_1036) ;  /* 0x00000c8000007945 */ /* 0x000fe20003800000 */
[----:B------:R-:W-:Y:S02]  /*0670*/  LOP3.LUT R11, R10, 0xfffff80, RZ, 0xc0, !PT ;  /* 0x0fffff800a0b7812 */ /* 0x000fe400078ec0ff */
[----:B------:R-:W-:-:S02]  /*0680*/  SHF.R.S32.HI R10, RZ, 0x7, R10 ;  /* 0x00000007ff0a7819 */ /* 0x000fc4000001140a */
[-C--:B------:R-:W-:Y:S02]  /*0690*/  IADD3 R11, -R11, R16.reuse, RZ ;  /* 0x000000100b0b7210 */ /* 0x080fe40007ffe1ff */
[----:B------:R-:W-:Y:S02]  /*06a0*/  SHF.R.S32.HI R17, RZ, 0x4, R12 ;  /* 0x00000004ff117819 */ /* 0x000fe4000001140c */
[----:B------:R-:W-:Y:S01]  /*06b0*/  LEA.HI R20, R7, R16, RZ, 0x3 ;  /* 0x0000001007147211 */ /* 0x000fe200078f18ff */
[----:B------:R-:W-:Y:S01]  /*06c0*/  IMAD R11, R10, 0x800, R11 ;  /* 0x000008000a0b7824 */ /* 0x000fe200078e020b */
[----:B------:R-:W-:-:S03]  /*06d0*/  LEA.HI R18, R12, R17, RZ, 0x1 ;  /* 0x000000110c127211 */ /* 0x000fc600078f08ff */
[----:B------:R-:W-:Y:S01]  /*06e0*/  IMAD.SHL.U32 R81, R11, 0x4, RZ ;  /* 0x000000040b517824 */ /* 0x000fe200078e00ff */
[----:B------:R-:W-:Y:S02]  /*06f0*/  LEA.HI R11, R7, R16, RZ, 0x5 ;  /* 0x00000010070b7211 */ /* 0x000fe400078f28ff */
[----:B------:R-:W-:Y:S02]  /*0700*/  LOP3.LUT R18, R18, 0x3ffffe, RZ, 0xc0, !PT ;  /* 0x003ffffe12127812 */ /* 0x000fe400078ec0ff */
[----:B------:R-:W-:Y:S02]  /*0710*/  LOP3.LUT R13, R11, 0xffffffe0, RZ, 0xc0, !PT ;  /* 0xffffffe00b0d7812 */ /* 0x000fe400078ec0ff */
[----:B------:R-:W-:Y:S01]  /*0720*/  LEA R81, R81, R2, 0x2 ;  /* 0x0000000251517211 */ /* 0x000fe200078e10ff */
[----:B------:R-:W-:Y:S01]  /*0730*/  IMAD.IADD R25, R17, 0x1, -R18 ;  /* 0x0000000111197824 */ /* 0x000fe200078e0a12 */
[----:B------:R-:W-:Y:S01]  /*0740*/  SHF.R.S32.HI R7, RZ, 0x5, R11 ;  /* 0x00000005ff077819 */ /* 0x000fe2000001140b */
[----:B------:R-:W-:-:S02]  /*0750*/  IMAD.IADD R22, R16, 0x1, -R13 ;  /* 0x0000000110167824 */ /* 0x000fc400078e0a0d */
[----:B------:R-:W-:Y:S01]  /*0760*/  IMAD.SHL.U32 R16, R16, 0x40, RZ ;  /* 0x0000004010107824 */ /* 0x000fe200078e00ff */
[----:B------:R-:W0:Y:S01]  /*0770*/  LDS.128 R40, [R81] ;  /* 0x0000000051287984 */ /* 0x000e220000000c00 */
[C---:B------:R-:W-:Y:S01]  /*0780*/  IMAD.SHL.U32 R19, R7.reuse, 0x40, RZ ;  /* 0x0000004007137824 */ /* 0x040fe200078e00ff */
[----:B------:R-:W-:Y:S01]  /*0790*/  SHF.R.S32.HI R23, RZ, 0x1f, R22 ;  /* 0x0000001fff177819 */ /* 0x000fe20000011416 */
[----:B------:R-:W-:Y:S01]  /*07a0*/  IMAD R32, R10, 0x8, R25 ;  /* 0x000000080a207824 */ /* 0x000fe200078e0219 */
[----:B------:R-:W-:Y:S01]  /*07b0*/  LOP3.LUT R11, R16, 0x1c0, RZ, 0xc0, !PT ;  /* 0x000001c0100b7812 */ /* 0x000fe200078ec0ff */
[----:B------:R-:W1:Y:S01]  /*07c0*/  LDS.128 R44, [R81+0x800] ;  /* 0x00080000512c7984 */ /* 0x000e620000000c00 */
[----:B------:R-:W-:Y:S02]  /*07d0*/  SHF.L.U32 R16, R7, 0x4, RZ ;  /* 0x0000000407107819 */ /* 0x000fe400000006ff */
[----:B------:R-:W-:Y:S01]  /*07e0*/  LOP3.LUT R27, R19, 0x1c0, RZ, 0xc0, !PT ;  /* 0x000001c0131b7812 */ /* 0x000fe200078ec0ff */
[----:B------:R-:W2:Y:S01]  /*07f0*/  LDS.128 R52, [R81+0x1800] ;  /* 0x0018000051347984 */ /* 0x000ea20000000c00 */
[----:B------:R-:W-:-:S02]  /*0800*/  LOP3.LUT R21, R11, 0x30, R16, 0xf8, !PT ;  /* 0x000000300b157812 */ /* 0x000fc400078ef810 */
[----:B------:R-:W-:Y:S01]  /*0810*/  SHF.L.U32 R82, R22, 0x3, RZ ;  /* 0x0000000316527819 */ /* 0x000fe200000006ff */
[----:B------:R-:W3:Y:S01]  /*0820*/  LDS.128 R12, [R81+0x1000] ;  /* 0x00100000510c7984 */ /* 0x000ee20000000c00 */
[----:B------:R-:W-:Y:S02]  /*0830*/  LEA.HI R29, R23, R22, RZ, 0x3 ;  /* 0x00000016171d7211 */ /* 0x000fe400078f18ff */
[----:B------:R-:W-:Y:S01]  /*0840*/  LOP3.LUT R28, R27, 0x38, R82, 0xf8, !PT ;  /* 0x000000381b1c7812 */ /* 0x000fe200078ef852 */
[----:B------:R-:W4:Y:S01]  /*0850*/  LDS.128 R16, [R81+0x2000] ;  /* 0x0020000051107984 */ /* 0x000f220000000c00 */
[----:B------:R-:W-:Y:S01]  /*0860*/  SHF.R.U32.HI R31, RZ, 0x3, R27 ;  /* 0x00000003ff1f7819 */ /* 0x000fe2000001161b */
[----:B------:R-:W-:Y:S01]  /*0870*/  IMAD.SHL.U32 R10, R29, 0x200, RZ ;  /* 0x000002001d0a7824 */ /* 0x000fe200078e00ff */
[----:B------:R-:W-:Y:S01]  /*0880*/  LOP3.LUT R24, R21, 0x8, R20, 0xf8, !PT ;  /* 0x0000000815187812 */ /* 0x000fe200078ef814 */
[----:B------:R-:W-:Y:S01]  /*0890*/  LDS.128 R36, [R81+0x4800] ;  /* 0x0048000051247984 */ /* 0x000fe20000000c00 */
[----:B------:R-:W-:-:S02]  /*08a0*/  SHF.R.U32.HI R11, RZ, 0x3, R11 ;  /* 0x00000003ff0b7819 */ /* 0x000fc4000001160b */
[----:B------:R-:W-:Y:S01]  /*08b0*/  LOP3.LUT R33, R28, R31, RZ, 0x3c, !PT ;  /* 0x0000001f1c217212 */ /* 0x000fe200078e3cff */
[----:B------:R-:W5:Y:S01]  /*08c0*/  LDS.128 R20, [R81+0x2800] ;  /* 0x0028000051147984 */ /* 0x000f620000000c00 */
[----:B------:R-:W-:Y:S02]  /*08d0*/  LOP3.LUT R11, R24, R11, RZ, 0x3c, !PT ;  /* 0x0000000b180b7212 */ /* 0x000fe400078e3cff */
[----:B------:R-:W-:Y:S01]  /*08e0*/  LOP3.LUT R9, R33, 0x7ffff000, R10, 0xf8, !PT ;  /* 0x7ffff00021097812 */ /* 0x000fe200078ef80a */
[----:B------:R-:W5:Y:S01]  /*08f0*/  LDS.128 R24, [R81+0x3000] ;  /* 0x0030000051187984 */ /* 0x000f620000000c00 */
[----:B------:R-:W-:-:S03]  /*0900*/  LEA R11, R32, R11, 0x9 ;  /* 0x0000000b200b7211 */ /* 0x000fc600078e48ff */
[----:B------:R-:W5:Y:S02]  /*0910*/  LDS.128 R28, [R81+0x3800] ;  /* 0x00380000511c7984 */ /* 0x000f640000000c00 */
[--C-:B------:R-:W-:Y:S02]  /*0920*/  IMAD R11, R11, 0x2, R2.reuse ;  /* 0x000000020b0b7824 */ /* 0x100fe400078e0202 */
[----:B------:R-:W5:Y:S01]  /*0930*/  LDS.128 R32, [R81+0x4000] ;  /* 0x0040000051207984 */ /* 0x000f620000000c00 */
[----:B0-----:R-:W-:Y:S01]  /*0940*/  FMUL.FTZ R10, R40, UR4 ;  /* 0x00000004280a7c20 */ /* 0x001fe20008410000 */
[----:B------:R-:W-:Y:S01]  /*0950*/  FMUL.FTZ R57, R41, UR4 ;  /* 0x0000000429397c20 */ /* 0x000fe20008410000 */
[----:B------:R-:W-:Y:S01]  /*0960*/  FMUL.FTZ R56, R42, UR4 ;  /* 0x000000042a387c20 */ /* 0x000fe20008410000 */
[----:B------:R-:W-:Y:S01]  /*0970*/  FMUL.FTZ R59, R43, UR4 ;  /* 0x000000042b3b7c20 */ /* 0x000fe20008410000 */
[----:B------:R-:W0:Y:S01]  /*0980*/  LDS.128 R48, [R81+0x6000] ;  /* 0x0060000051307984 */ /* 0x000e220000000c00 */
[----:B-1----:R-:W-:Y:S01]  /*0990*/  FMUL.FTZ R58, R44, UR4 ;  /* 0x000000042c3a7c20 */ /* 0x002fe20008410000 */
[----:B------:R-:W-:Y:S01]  /*09a0*/  FMUL.FTZ R61, R45, UR4 ;  /* 0x000000042d3d7c20 */ /* 0x000fe20008410000 */
[----:B------:R-:W-:Y:S01]  /*09b0*/  FMUL.FTZ R60, R46, UR4 ;  /* 0x000000042e3c7c20 */ /* 0x000fe20008410000 */
[----:B------:R-:W1:Y:S01]  /*09c0*/  LDS.128 R40, [R81+0x5000] ;  /* 0x0050000051287984 */ /* 0x000e620000000c00 */
[----:B------:R-:W-:Y:S01]  /*09d0*/  FMUL.FTZ R63, R47, UR4 ;  /* 0x000000042f3f7c20 */ /* 0x000fe20008410000 */
[----:B--2---:R-:W-:Y:S01]  /*09e0*/  FMUL.FTZ R66, R52, UR4 ;  /* 0x0000000434427c20 */ /* 0x004fe20008410000 */
[----:B------:R-:W-:Y:S01]  /*09f0*/  FMUL.FTZ R71, R53, UR4 ;  /* 0x0000000435477c20 */ /* 0x000fe20008410000 */
[----:B------:R-:W2:Y:S01]  /*0a00*/  LDS.128 R44, [R81+0x5800] ;  /* 0x00580000512c7984 */ /* 0x000ea20000000c00 */
[----:B------:R-:W-:Y:S01]  /*0a10*/  FMUL.FTZ R68, R54, UR4 ;  /* 0x0000000436447c20 */ /* 0x000fe20008410000 */
[----:B------:R-:W-:Y:S01]  /*0a20*/  FMUL.FTZ R73, R55, UR4 ;  /* 0x0000000437497c20 */ /* 0x000fe20008410000 */
[----:B---3--:R-:W-:Y:S01]  /*0a30*/  FMUL.FTZ R62, R12, UR4 ;  /* 0x000000040c3e7c20 */ /* 0x008fe20008410000 */
[----:B------:R-:W-:Y:S01]  /*0a40*/  FMUL.FTZ R65, R13, UR4 ;  /* 0x000000040d417c20 */ /* 0x000fe20008410000 */
[----:B------:R-:W-:Y:S01]  /*0a50*/  FMUL.FTZ R64, R14, UR4 ;  /* 0x000000040e407c20 */ /* 0x000fe20008410000 */
[----:B------:R-:W-:Y:S01]  /*0a60*/  FMUL.FTZ R67, R15, UR4 ;  /* 0x000000040f437c20 */ /* 0x000fe20008410000 */
[----:B------:R-:W3:Y:S01]  /*0a70*/  LDS.128 R52, [R81+0x7000] ;  /* 0x0070000051347984 */ /* 0x000ee20000000c00 */
[----:B----4-:R-:W-:Y:S01]  /*0a80*/  FMUL.FTZ R69, R16, UR4 ;  /* 0x0000000410457c20 */ /* 0x010fe20008410000 */
[----:B------:R-:W-:Y:S01]  /*0a90*/  FMUL.FTZ R72, R17, UR4 ;  /* 0x0000000411487c20 */ /* 0x000fe20008410000 */
[----:B------:R-:W-:Y:S01]  /*0aa0*/  FMUL.FTZ R70, R18, UR4 ;  /* 0x0000000412467c20 */ /* 0x000fe20008410000 */
[----:B------:R-:W4:Y:S01]  /*0ab0*/  LDS.128 R12, [R81+0x6800] ;  /* 0x00680000510c7984 */ /* 0x000f220000000c00 */
[----:B------:R-:W-:Y:S01]  /*0ac0*/  FMUL.FTZ R75, R19, UR4 ;  /* 0x00000004134b7c20 */ /* 0x000fe20008410000 */
[----:B-----5:R-:W-:Y:S01]  /*0ad0*/  FMUL.FTZ R74, R20, UR4 ;  /* 0x00000004144a7c20 */ /* 0x020fe20008410000 */
[----:B------:R-:W-:Y:S01]  /*0ae0*/  FMUL.FTZ R77, R21, UR4 ;  /* 0x00000004154d7c20 */ /* 0x000fe20008410000 */
[----:B------:R5:W5:Y:S01]  /*0af0*/  LDS.128 R16, [R81+0x7800] ;  /* 0x0078000051107984 */ /* 0x000b620000000c00 */
        /* <DEDUP_REMOVED lines=18> */
[----:B------:R-:W-:Y:S01]  /*0c20*/  F2FP.BF16.F32.PACK_AB R23, R73, R68 ;  /* 0x000000444917723e */ /* 0x000fe200000010ff */
[----:B0-----:R-:W-:Y:S01]  /*0c30*/  FMUL.FTZ R49, R49, UR4 ;  /* 0x0000000431317c20 */ /* 0x001fe20008410000 */
[----:B-1----:R-:W-:Y:S01]  /*0c40*/  FMUL.FTZ R39, R42, UR4 ;  /* 0x000000042a277c20 */ /* 0x002fe20008410000 */
        /* <DEDUP_REMOVED lines=13> */
[----:B------:R-:W-:Y:S01]  /*0d20*/  F2FP.BF16.F32.PACK_AB R20, R65, R62 ;  /* 0x0000003e4114723e */ /* 0x000fe200000010ff */
[----:B----4-:R-:W-:Y:S01]  /*0d30*/  FMUL.FTZ R48, R12, UR4 ;  /* 0x000000040c307c20 */ /* 0x010fe20008410000 */
[----:B-----5:R-:W-:Y:S01]  /*0d40*/  FMUL.FTZ R81, R13, UR4 ;  /* 0x000000040d517c20 */ /* 0x020fe20008410000 */
        /* <DEDUP_REMOVED lines=13> */
[----:B------:R-:W-:Y:S01]  /*0e20*/  STSM.16.MT88.4 [R11+0x10000], R12 ;  /* 0x0100000c0b007844 */ /* 0x000fe20000004200 */
[----:B------:R-:W-:Y:S01]  /*0e30*/  F2FP.BF16.F32.PACK_AB R73, R75, R70 ;  /* 0x000000464b49723e */ /* 0x000fe200000010ff */
[----:B------:R-:W-:Y:S01]  /*0e40*/  IMAD R10, R9, 0x2, R2 ;  /* 0x00000002090a7824 */ /* 0x000fe200078e0202 */
[----:B------:R-:W-:Y:S01]  /*0e50*/  F2FP.BF16.F32.PACK_AB R26, R29, R26 ;  /* 0x0000001a1d1a723e */ /* 0x000fe200000010ff */
[----:B------:R0:W-:Y:S01]  /*0e60*/  STSM.16.MT88.4 [R11+0x10800], R20 ;  /* 0x010800140b007844 */ /* 0x0001e20000004200 */
[----:B------:R-:W-:Y:S01]  /*0e70*/  F2FP.BF16.F32.PACK_AB R72, R72, R69 ;  /* 0x000000454848723e */ /* 0x000fe200000010ff */
[----:B------:R-:W-:Y:S01]  /*0e80*/  ULDC UR4, c[0x0][0x244] ;  /* 0x0000910000047ab9 */ /* 0x000fe20000000800 */
[----:B------:R-:W-:-:S02]  /*0e90*/  F2FP.BF16.F32.PACK_AB R74, R77, R74 ;  /* 0x0000004a4d4a723e */ /* 0x000fc400000010ff */
[----:B------:R-:W-:Y:S02]  /*0ea0*/  F2FP.BF16.F32.PACK_AB R75, R78, R76 ;  /* 0x0000004c4e4b723e */ /* 0x000fe400000010ff */
[----:B------:R-:W-:Y:S02]  /*0eb0*/  F2FP.BF16.F32.PACK_AB R27, R30, R27 ;  /* 0x0000001b1e1b723e */ /* 0x000fe400000010ff */
[----:B------:R-:W-:Y:S01]  /*0ec0*/  F2FP.BF16.F32.PACK_AB R29, R34, R31 ;  /* 0x0000001f221d723e */ /* 0x000fe200000010ff */
[----:B------:R-:W-:Y:S01]  /*0ed0*/  STSM.16.MT88.4 [R11+0x11000], R72 ;  /* 0x011000480b007844 */ /* 0x000fe20000004200 */
[----:B------:R-:W-:Y:S02]  /*0ee0*/  F2FP.BF16.F32.PACK_AB R24, R79, R24 ;  /* 0x000000184f18723e */ /* 0x000fe400000010ff */
[----:B------:R-:W-:Y:S02]  /*0ef0*/  F2FP.BF16.F32.PACK_AB R25, R80, R25 ;  /* 0x000000195019723e */ /* 0x000fe400000010ff */
[----:B------:R-:W-:-:S02]  /*0f00*/  F2FP.BF16.F32.PACK_AB R30, R37, R32 ;  /* 0x00000020251e723e */ /* 0x000fc400000010ff */
[----:B------:R-:W-:Y:S01]  /*0f10*/  F2FP.BF16.F32.PACK_AB R31, R38, R35 ;  /* 0x00000023261f723e */ /* 0x000fe200000010ff */
[----:B------:R-:W-:Y:S01]  /*0f20*/  STSM.16.MT88.4 [R11+0x11800], R24 ;  /* 0x011800180b007844 */ /* 0x000fe20000004200 */
[----:B------:R-:W-:Y:S02]  /*0f30*/  F2FP.BF16.F32.PACK_AB R28, R33, R28 ;  /* 0x0000001c211c723e */ /* 0x000fe400000010ff */
[----:B------:R-:W-:Y:S02]  /*0f40*/  F2FP.BF16.F32.PACK_AB R37, R42, R39 ;  /* 0x000000272a25723e */ /* 0x000fe400000010ff */
[----:B------:R-:W-:Y:S01]  /*0f50*/  F2FP.BF16.F32.PACK_AB R38, R45, R40 ;  /* 0x000000282d26723e */ /* 0x000fe200000010ff */
[----:B------:R-:W-:Y:S01]  /*0f60*/  STSM.16.MT88.4 [R11+0x14000], R28 ;  /* 0x0140001c0b007844 */ /* 0x000fe20000004200 */
[----:B------:R-:W-:Y:S02]  /*0f70*/  F2FP.BF16.F32.PACK_AB R36, R41, R36 ;  /* 0x000000242924723e */ /* 0x000fe400000010ff */
        /* <DEDUP_REMOVED lines=9> */
[----:B------:R-:W-:-:S02]  /*1010*/  F2FP.BF16.F32.PACK_AB R54, R17, R16 ;  /* 0x000000101136723e */ /* 0x000fc400000010ff */
[----:B------:R-:W-:Y:S02]  /*1020*/  F2FP.BF16.F32.PACK_AB R55, R18, R55 ;  /* 0x000000371237723e */ /* 0x000fe400000010ff */
[C---:B------:R-:W-:Y:S02]  /*1030*/  IADD3 R16, P1, R7.reuse, R84, RZ ;  /* 0x0000005407107210 */ /* 0x040fe40007f3e0ff */
[----:B------:R-:W-:Y:S01]  /*1040*/  ISETP.GE.AND P0, PT, R82, UR4, PT ;  /* 0x0000000452007c0c */ /* 0x000fe2000bf06270 */
[----:B------:R1:W-:Y:S01]  /*1050*/  STSM.16.MT88.4 [R11+0x15800], R52 ;  /* 0x015800340b007844 */ /* 0x0003e20000004200 */
[C---:B------:R-:W-:Y:S01]  /*1060*/  IADD3 R19, R7.reuse, 0x8, RZ ;  /* 0x0000000807137810 */ /* 0x040fe20007ffe0ff */
[----:B------:R-:W-:Y:S01]  /*1070*/  ULDC.64 UR4, c[0x0][0x260] ;  /* 0x0000980000047ab9 */ /* 0x000fe20000000a00 */
[--C-:B------:R-:W-:Y:S01]  /*1080*/  SHF.R.S32.HI R83, RZ, 0x1f, R82.reuse ;  /* 0x0000001fff537819 */ /* 0x100fe20000011452 */
[----:B------:R-:W-:Y:S01]  /*1090*/  BAR.SYNC.DEFER_BLOCKING 0x0 ;  /* 0x0000000000007b1d */ /* 0x000fe20000010000 */
[----:B------:R-:W-:Y:S01]  /*10a0*/  LEA.HI.X.SX32 R17, R7, R85, 0x1, P1 ;  /* 0x0000005507117211 */ /* 0x000fe200008f0eff */
[----:B------:R-:W-:Y:S01]  /*10b0*/  IMAD R3, R3, UR4, RZ ;  /* 0x0000000403037c24 */ /* 0x000fe2000f8e02ff */
[-C--:B------:R-:W-:Y:S01]  /*10c0*/  ISETP.GE.OR P1, PT, R7, R0.reuse, P0 ;  /* 0x000000000700720c */ /* 0x080fe20000726670 */
[----:B------:R-:W-:Y:S01]  /*10d0*/  IMAD.WIDE.U32 R82, R8, UR6, R82 ;  /* 0x0000000608527c25 */ /* 0x000fe2000f8e0052 */
[----:B------:R-:W-:-:S02]  /*10e0*/  ISETP.GE.OR P6, PT, R19, R0, P0 ;  /* 0x000000001300720c */ /* 0x000fc400007c6670 */
[C---:B0-----:R-:W-:Y:S01]  /*10f0*/  IADD3 R23, R7.reuse, 0x38, RZ ;  /* 0x0000003807177810 */ /* 0x041fe20007ffe0ff */
[----:B------:R-:W-:Y:S01]  /*1100*/  IMAD R19, R8, UR7, R5 ;  /* 0x0000000708137c24 */ /* 0x000fe2000f8e0205 */
[----:B------:R-:W-:Y:S01]  /*1110*/  IADD3 R8, R2, 0x10000, RZ ;  /* 0x0001000002087810 */ /* 0x000fe20007ffe0ff */
[C---:B------:R-:W-:Y:S02]  /*1120*/  VIADD R5, R7.reuse, 0x10 ;  /* 0x0000001007057836 */ /* 0x040fe40000000000 */
[----:B-1----:R-:W-:Y:S02]  /*1130*/  VIADD R11, R7, 0x18 ;  /* 0x00000018070b7836 */ /* 0x002fe40000000000 */
[----:B------:R-:W-:Y:S01]  /*1140*/  IMAD.IADD R83, R83, 0x1, R19 ;  /* 0x0000000153537824 */ /* 0x000fe200078e0213 */
[-C--:B------:R-:W-:Y:S01]  /*1150*/  ISETP.GE.OR P5, PT, R5, R0.reuse, P0 ;  /* 0x000000000500720c */ /* 0x080fe200007a6670 */
[C---:B------:R-:W-:Y:S01]  /*1160*/  IMAD R19, R6.reuse, UR5, R3 ;  /* 0x0000000506137c24 */ /* 0x040fe2000f8e0203 */
[----:B------:R-:W-:Y:S01]  /*1170*/  ISETP.GE.OR P4, PT, R11, R0, P0 ;  /* 0x000000000b00720c */ /* 0x000fe20000786670 */
[C---:B------:R-:W-:Y:S01]  /*1180*/  VIADD R11, R7.reuse, 0x28 ;  /* 0x00000028070b7836 */ /* 0x040fe20000000000 */
[----:B------:R-:W-:Y:S01]  /*1190*/  IADD3 R5, R7, 0x20, RZ ;  /* 0x0000002007057810 */ /* 0x000fe20007ffe0ff */
[----:B------:R-:W-:-:S03]  /*11a0*/  IMAD.WIDE.U32 R2, R6, UR4, R82 ;  /* 0x0000000406027c25 */ /* 0x000fc6000f8e0052 */
[-C--:B------:R-:W-:Y:S01]  /*11b0*/  ISETP.GE.OR P3, PT, R5, R0.reuse, P0 ;  /* 0x000000000500720c */ /* 0x080fe20000766670 */
[----:B------:R0:W1:Y:S01]  /*11c0*/  LDS.128 R12, [R10+0x11c00] ;  /* 0x011c00000a0c7984 */ /* 0x0000620000000c00 */
[----:B------:R-:W-:Y:S01]  /*11d0*/  ISETP.GE.OR P2, PT, R11, R0, P0 ;  /* 0x000000000b00720c */ /* 0x000fe20000746670 */
[----:B------:R-:W-:-:S04]  /*11e0*/  IMAD.WIDE R4, R4, 0x40, R16 ;  /* 0x0000004004047825 */ /* 0x000fc800078e0210 */
[----:B------:R-:W-:Y:S02]  /*11f0*/  VIADD R11, R7, 0x30 ;  /* 0x00000030070b7836 */ /* 0x000fe40000000000 */
[----:B------:R-:W-:Y:S02]  /*1200*/  IMAD R16, R9, 0x2, R8 ;  /* 0x0000000209107824 */ /* 0x000fe400078e0208 */
[----:B------:R-:W-:Y:S01]  /*1210*/  IMAD.IADD R7, R3, 0x1, R19 ;  /* 0x0000000103077824 */ /* 0x000fe200078e0213 */
[----:B0-----:R-:W-:Y:S06]  /*1220*/  @P1 BRA `(.L_x_1037) ;  /* 0x00000000002c1947 */ /* 0x001fec0003800000 */
[----:B------:R-:W0:Y:S01]  /*1230*/  LDS.128 R16, [R16] ;  /* 0x0000000010107984 */ /* 0x000e220000000c00 */
[----:B------:R-:W-:Y:S01]  /*1240*/  ULDC.64 UR4, c[0x0][0x250] ;  /* 0x0000940000047ab9 */ /* 0x000fe20000000a00 */
[----:B------:R-:W-:Y:S02]  /*1250*/  IMAD.MOV.U32 R6, RZ, RZ, R2 ;  /* 0x000000ffff067224 */ /* 0x000fe400078e0002 */
[----:B------:R-:W-:Y:S02]  /*1260*/  IMAD R21, R5, UR4, RZ ;  /* 0x0000000405157c24 */ /* 0x000fe4000f8e02ff */
[----:B------:R-:W-:-:S04]  /*1270*/  IMAD.WIDE.U32 R8, R4, UR4, R6 ;  /* 0x0000000404087c25 */ /* 0x000fc8000f8e0006 */
[----:B------:R-:W-:Y:S01]  /*1280*/  IMAD R21, R4, UR5, R21 ;  /* 0x0000000504157c24 */ /* 0x000fe2000f8e0215 */
[----:B------:R-:W-:Y:S02]  /*1290*/  ULDC.64 UR4, c[0x0][0x238] ;  /* 0x00008e0000047ab9 */ /* 0x000fe40000000a00 */
[----:B------:R-:W-:Y:S02]  /*12a0*/  LEA R20, P1, R8, UR4, 0x1 ;  /* 0x0000000408147c11 */ /* 0x000fe4000f8208ff */
[----:B------:R-:W-:-:S04]  /*12b0*/  IADD3 R9, R9, R21, RZ ;  /* 0x0000001509097210 */ /* 0x000fc80007ffe0ff */
[----:B------:R-:W-:-:S05]  /*12c0*/  LEA.HI.X R21, R8, UR5, R9, 0x1, P1 ;  /* 0x0000000508157c11 */ /* 0x000fca00088f0c09 */
[----:B0-----:R0:W-:Y:S02]  /*12d0*/  STG.E.128 desc[UR8][R20.64], R16 ;  /* 0x0000001014007986 */ /* 0x0011e4000c101d08 */
.L_x_1037:
[----:B------:R-:W-:Y:S05]  /*12e0*/  BSYNC B0 ;  /* 0x0000000000007941 */ /* 0x000fea0003800000 */
.L_x_1036:
[----:B0-----:R0:W2:Y:S01]  /*12f0*/  LDS.128 R16, [R10+0x10400] ;  /* 0x010400000a107984 */ /* 0x0010a20000000c00 */
[----:B------:R-:W-:Y:S01]  /*1300*/  BSSY B0, `(.L_x_1038) ;  /* 0x0000011000007945 */ /* 0x000fe20003800000 */
[-C--:B------:R-:W-:Y:S02]  /*1310*/  ISETP.GE.OR P1, PT, R11, R0.reuse, P0 ;  /* 0x000000000b00720c */ /* 0x080fe40000726670 */
[----:B------:R-:W-:Y:S01]  /*1320*/  ISETP.GE.OR P0, PT, R23, R0, P0 ;  /* 0x000000001700720c */ /* 0x000fe20000706670 */
[----:B------:R-:W-:-:S12]  /*1330*/  @P6 BRA `(.L_x_1039) ;  /* 0x0000000000346947 */ /* 0x000fd80003800000 */
[----:B------:R-:W-:Y:S01]  /*1340*/  IADD3 R11, P6, R4, 0x8, RZ ;  /* 0x00000008040b7810 */ /* 0x000fe20007fde0ff */
[----:B------:R-:W-:Y:S01]  /*1350*/  ULDC.64 UR4, c[0x0][0x250] ;  /* 0x0000940000047ab9 */ /* 0x000fe20000000a00 */
[----:B------:R-:W-:Y:S01]  /*1360*/  MOV R9, R7 ;  /* 0x0000000700097202 */ /* 0x000fe20000000f00 */
        /* <DEDUP_REMOVED lines=10> */
.L_x_1039:
[----:B------:R-:W-:Y:S05]  /*1410*/  BSYNC B0 ;  /* 0x0000000000007941 */ /* 0x000fea0003800000 */
.L_x_1038:
[----:B--23--:R2:W3:Y:S01]  /*1420*/  LDS.128 R16, [R10+0x10800] ;  /* 0x010800000a107984 */ /* 0x00c4e20000000c00 */
[----:B------:R-:W-:Y:S04]  /*1430*/  BSSY B0, `(.L_x_1040) ;  /* 0x000000f000007945 */ /* 0x000fe80003800000 */
[----:B------:R-:W-:Y:S05]  /*1440*/  @P5 BRA `(.L_x_1041) ;  /* 0x0000000000345947 */ /* 0x000fea0003800000 */
        /* <DEDUP_REMOVED lines=13> */
.L_x_1041:
[----:B------:R-:W-:Y:S05]  /*1520*/  BSYNC B0 ;  /* 0x0000000000007941 */ /* 0x000fea0003800000 */
.L_x_1040:
[----:B---34-:R3:W4:Y:S01]  /*1530*/  LDS.128 R16, [R10+0x10c00] ;  /* 0x010c00000a107984 */ /* 0x0187220000000c00 */
[----:B------:R-:W-:Y:S04]  /*1540*/  BSSY B0, `(.L_x_1042) ;  /* 0x000000f000007945 */ /* 0x000fe80003800000 */
[----:B------:R-:W-:Y:S05]  /*1550*/  @P4 BRA `(.L_x_1043) ;  /* 0x0000000000344947 */ /* 0x000fea0003800000 */
[----:B------:R-:W-:Y:S01]  /*1560*/  IADD3 R11, P4, R4, 0x18, RZ ;  /* 0x00000018040b7810 */ /* 0x000fe20007f9e0ff */
[----:B------:R-:W-:Y:S01]  /*1570*/  ULDC.64 UR4, c[0x0][0x250] ;  /* 0x0000940000047ab9 */ /* 0x000fe20000000a00 */
[----:B------:R-:W-:Y:S02]  /*1580*/  IMAD.MOV.U32 R8, RZ, RZ, R2 ;  /* 0x000000ffff087224 */ /* 0x000fe400078e0002 */
[----:B------:R-:W-:Y:S01]  /*1590*/  IADD3.X R0, RZ, R5, RZ, P4, !PT ;  /* 0x00000005ff007210 */ /* 0x000fe200027fe4ff */
[----:B------:R-:W-:-:S04]  /*15a0*/  IMAD.MOV.U32 R9, RZ, RZ, R7 ;  /* 0x000000ffff097224 */ /* 0x000fc800078e0007 */
[----:B------:R-:W-:Y:S02]  /*15b0*/  IMAD R0, R0, UR4, RZ ;  /* 0x0000000400007c24 */ /* 0x000fe4000f8e02ff */
[----:B------:R-:W-:-:S04]  /*15c0*/  IMAD.WIDE.U32 R8, R11, UR4, R8 ;  /* 0x000000040b087c25 */ /* 0x000fc8000f8e0008 */
[----:B------:R-:W-:Y:S01]  /*15d0*/  IMAD R11, R11, UR5, R0 ;  /* 0x000000050b0b7c24 */ /* 0x000fe2000f8e0200 */
[----:B------:R-:W-:Y:S02]  /*15e0*/  ULDC.64 UR4, c[0x0][0x238] ;  /* 0x00008e0000047ab9 */ /* 0x000fe40000000a00 */
[----:B------:R-:W-:Y:S02]  /*15f0*/  LEA R20, P4, R8, UR4, 0x1 ;  /* 0x0000000408147c11 */ /* 0x000fe4000f8808ff */
[----:B------:R-:W-:-:S04]  /*1600*/  IADD3 R9, R9, R11, RZ ;  /* 0x0000000b09097210 */ /* 0x000fc80007ffe0ff */
[----:B------:R-:W-:-:S05]  /*1610*/  LEA.HI.X R21, R8, UR5, R9, 0x1, P4 ;  /* 0x0000000508157c11 */ /* 0x000fca000a0f0c09 */
[----:B----4-:R4:W-:Y:S02]  /*1620*/  STG.E.128 desc[UR8][R20.64], R16 ;  /* 0x0000001014007986 */ /* 0x0109e4000c101d08 */
.L_x_1043:
[----:B------:R-:W-:Y:S05]  /*1630*/  BSYNC B0 ;  /* 0x0000000000007941 */ /* 0x000fea0003800000 */
.L_x_1042:
[----:B----4-:R4:W0:Y:S01]  /*1640*/  LDS.128 R16, [R10+0x11000] ;  /* 0x011000000a107984 */ /* 0x0108220000000c00 */
        /* <DEDUP_REMOVED lines=15> */
.L_x_1045:
[----:B------:R-:W-:Y:S05]  /*1740*/  BSYNC B0 ;  /* 0x0000000000007941 */ /* 0x000fea0003800000 */
.L_x_1044:
        /* <DEDUP_REMOVED lines=16> */
.L_x_1047:
[----:B------:R-:W-:Y:S05]  /*1850*/  BSYNC B0 ;  /* 0x0000000000007941 */ /* 0x000fea0003800000 */
.L_x_1046:
        /* <DEDUP_REMOVED lines=16> */
.L_x_1049:
[----:B------:R-:W-:Y:S05]  /*1960*/  BSYNC B0 ;  /* 0x0000000000007941 */ /* 0x000fea0003800000 */
.L_x_1048:
[----:B------:R-:W-:Y:S05]  /*1970*/  @P0 EXIT ;  /* 0x000000000000094d */ /* 0x000fea0003800000 */
[----:B0-2---:R-:W-:Y:S01]  /*1980*/  IADD3 R9, P0, R4, 0x38, RZ ;  /* 0x0000003804097810 */ /* 0x005fe20007f1e0ff */
[----:B------:R-:W-:Y:S01]  /*1990*/  ULDC.64 UR4, c[0x0][0x250] ;  /* 0x0000940000047ab9 */ /* 0x000fe20000000a00 */
[----:B------:R-:W-:Y:S02]  /*19a0*/  IMAD.MOV.U32 R3, RZ, RZ, R7 ;  /* 0x000000ffff037224 */ /* 0x000fe400078e0007 */
[----:B------:R-:W-:Y:S01]  /*19b0*/  IADD3.X R4, RZ, R5, RZ, P0, !PT ;  /* 0x00000005ff047210 */ /* 0x000fe200007fe4ff */
        /* <DEDUP_REMOVED lines=9> */
.L_x_1050:
        /* <DEDUP_REMOVED lines=11> */
.L_x_1158:


//--------------------- .text._ZN7cutlass13device_kernelIN5flash11enable_sm90INS1_16FlashAttnBwdSm90INS1_25CollectiveMainloopBwdSm90ILi2ELi1ELi1EN4cute5tupleIJNS5_1CILi1EEES8_S8_EEENS6_IJNS7_ILi64EEENS7_ILi80EEENS7_ILi256EEEEEENS_10bfloat16_tEfNS_4arch4Sm90ELb1ELb0ELb0ELb1ELb0ELb0ELb1ELb1ELi2ELi1ELi1ELi1ELb0EEENS1_24CollectiveEpilogueBwdGQAISD_fSG_Li256ELb1ELb0EEENS1_25SingleTileBwdLPTSchedulerILb1ELi80ELb0EEEEEEEEEvNT_6ParamsE --------------------------
	.section	.text._ZN7cutlass13device_kernelIN5flash11enable_sm90INS1_16FlashAttnBwdSm90INS1_25CollectiveMainloopBwdSm90ILi2ELi1ELi1EN4cute5tupleIJNS5_1CILi1EEES8_S8_EEENS6_IJNS7_ILi64EEENS7_ILi80EEENS7_ILi256EEEEEENS_10bfloat16_tEfNS_4arch4Sm90ELb1ELb0ELb0ELb1ELb0ELb0ELb1ELb1ELi2ELi1ELi1ELi1ELb0EEENS1_24CollectiveEpilogueBwdGQAISD_fSG_Li256ELb1ELb0EEENS1_25SingleTileBwdLPTSchedulerILb1ELi80ELb0EEEEEEEEEvNT_6ParamsE,"ax",@progbits
	.align	128
.text._ZN7cutlass13device_kernelIN5flash11enable_sm90INS1_16FlashAttnBwdSm90INS1_25CollectiveMainloopBwdSm90ILi2ELi1ELi1EN4cute5tupleIJNS5_1CILi1EEES8_S8_EEENS6_IJNS7_ILi64EEENS7_ILi80EEENS7_ILi256EEEEEENS_10bfloat16_tEfNS_4arch4Sm90ELb1ELb0ELb0ELb1ELb0ELb0ELb1ELb1ELi2ELi1ELi1ELi1ELb0EEENS1_24CollectiveEpilogueBwdGQAISD_fSG_Li256ELb1ELb0EEENS1_25SingleTileBwdLPTSchedulerILb1ELi80ELb0EEEEEEEEEvNT_6ParamsE:
        .type           _ZN7cutlass13device_kernelIN5flash11enable_sm90INS1_16FlashAttnBwdSm90INS1_25CollectiveMainloopBwdSm90ILi2ELi1ELi1EN4cute5tupleIJNS5_1CILi1EEES8_S8_EEENS6_IJNS7_ILi64EEENS7_ILi80EEENS7_ILi256EEEEEENS_10bfloat16_tEfNS_4arch4Sm90ELb1ELb0ELb0ELb1ELb0ELb0ELb1ELb1ELi2ELi1ELi1ELi1ELb0EEENS1_24CollectiveEpilogueBwdGQAISD_fSG_Li256ELb1ELb0EEENS1_25SingleTileBwdLPTSchedulerILb1ELi80ELb0EEEEEEEEEvNT_6ParamsE,@function
        .size           _ZN7cutlass13device_kernelIN5flash11enable_sm90INS1_16FlashAttnBwdSm90INS1_25CollectiveMainloopBwdSm90ILi2ELi1ELi1EN4cute5tupleIJNS5_1CILi1EEES8_S8_EEENS6_IJNS7_ILi64EEENS7_ILi80EEENS7_ILi256EEEEEENS_10bfloat16_tEfNS_4arch4Sm90ELb1ELb0ELb0ELb1ELb0ELb0ELb1ELb1ELi2ELi1ELi1ELi1ELb0EEENS1_24CollectiveEpilogueBwdGQAISD_fSG_Li256ELb1ELb0EEENS1_25SingleTileBwdLPTSchedulerILb1ELi80ELb0EEEEEEEEEvNT_6ParamsE,(.L_x_1159 - _ZN7cutlass13device_kernelIN5flash11enable_sm90INS1_16FlashAttnBwdSm90INS1_25CollectiveMainloopBwdSm90ILi2ELi1ELi1EN4cute5tupleIJNS5_1CILi1EEES8_S8_EEENS6_IJNS7_ILi64EEENS7_ILi80EEENS7_ILi256EEEEEENS_10bfloat16_tEfNS_4arch4Sm90ELb1ELb0ELb0ELb1ELb0ELb0ELb1ELb1ELi2ELi1ELi1ELi1ELb0EEENS1_24CollectiveEpilogueBwdGQAISD_fSG_Li256ELb1ELb0EEENS1_25SingleTileBwdLPTSchedulerILb1ELi80ELb0EEEEEEEEEvNT_6ParamsE)
        .other          _ZN7cutlass13device_kernelIN5flash11enable_sm90INS1_16FlashAttnBwdSm90INS1_25CollectiveMainloopBwdSm90ILi2ELi1ELi1EN4cute5tupleIJNS5_1CILi1EEES8_S8_EEENS6_IJNS7_ILi64EEENS7_ILi80EEENS7_ILi256EEEEEENS_10bfloat16_tEfNS_4arch4Sm90ELb1ELb0ELb0ELb1ELb0ELb0ELb1ELb1ELi2ELi1ELi1ELi1ELb0EEENS1_24CollectiveEpilogueBwdGQAISD_fSG_Li256ELb1ELb0EEENS1_25SingleTileBwdLPTSchedulerILb1ELi80ELb0EEEEEEEEEvNT_6ParamsE,@"STO_CUDA_ENTRY STV_DEFAULT"
_ZN7cutlass13device_kernelIN5flash11enable_sm90INS1_16FlashAttnBwdSm90INS1_25CollectiveMainloopBwdSm90ILi2ELi1ELi1EN4cute5tupleIJNS5_1CILi1EEES8_S8_EEENS6_IJNS7_ILi64EEENS7_ILi80EEENS7_ILi256EEEEEENS_10bfloat16_tEfNS_4arch4Sm90ELb1ELb0ELb0ELb1ELb0ELb0ELb1ELb1ELi2ELi1ELi1ELi1ELb0EEENS1_24CollectiveEpilogueBwdGQAISD_fSG_Li256ELb1ELb0EEENS1_25SingleTileBwdLPTSchedulerILb1ELi80ELb0EEEEEEEEEvNT_6ParamsE:
        /* <DEDUP_REMOVED lines=24> */
.L_x_1052:
[----:B------:R-:W-:Y:S05]  /*0180*/  BSYNC B0 ;  /* 0x0000000000007941 */ /* 0x000fea0003800000 */
.L_x_1051:
        /* <DEDUP_REMOVED lines=39> */
.L_x_1053:
        /* <DEDUP_REMOVED lines=20> */
.L_x_1054:
[----:B------:R-:W-:Y:S01]  /*0540*/  PLOP3.LUT P0, PT, PT, PT, UP0, 0x80, 0x0 ;  /* 0x000000000000781c */ /* 0x000fe20003f0f008 */
[----:B------:R-:W-:Y:S01]  /*0550*/  NOP ;  /* 0x0000000000007918 */ /* 0x000fe20000000000 */
[----:B------:R-:W-:Y:S01]  /*0560*/  BSSY B0, `(.L_x_1055) ;  /* 0x0000b4c000007945 */ /* 0x000fe20003800000 */
[----:B------:R-:W-:Y:S01]  /*0570*/  LOP3.LUT R11, R21, 0x7f, RZ, 0xc0, !PT ;  /* 0x0000007f150b7812 */ /* 0x000fe200078ec0ff */
[----:B-1234-:R-:W-:Y:S09]  /*0580*/  BAR.SYNC.DEFER_BLOCKING 0x0 ;  /* 0x0000000000007b1d */ /* 0x01eff20000010000 */
[----:B------:R-:W-:Y:S05]  /*0590*/  @!P0 BRA `(.L_x_1056) ;  /* 0x0000008c00d88947 */ /* 0x000fea0003800000 */
.L_x_1057:
        /* <DEDUP_REMOVED lines=17> */
[----:B------:R-:W1:Y:S01]  /*06b0*/  LDC R2, c[0x0][0x8e4] ;  /* 0x00023900ff027b82 */ /* 0x000e620000000800 */
[----:B------:R-:W-:Y:S01]  /*06c0*/  IMAD.U32 R3, RZ, RZ, UR4 ;  /* 0x00000004ff037e24 */ /* 0x000fe2000f8e00ff */
[----:B-1----:R-:W-:-:S13]  /*06d0*/  ISETP.NE.AND P0, PT, R2, 0x1, PT ;  /* 0x000000010200780c */ /* 0x002fda0003f05270 */
[----:B------:R-:W1:Y:S02]  /*06e0*/  @P0 LDC.64 R4, c[0x0][0x8e8] ;  /* 0x00023a00ff040b82 */ /* 0x000e640000000a00 */
[----:B-1----:R-:W-:-:S05]  /*06f0*/  @P0 IMAD.HI.U32 R0, R4, UR4, RZ ;  /* 0x0000000404000c27 */ /* 0x002fca000f8e00ff */
[----:B------:R-:W-:-:S05]  /*0700*/  @P0 SHF.R.U32.HI R3, RZ, R5, R0 ;  /* 0x00000005ff030219 */ /* 0x000fca0000011600 */
[----:B------:R1:W-:Y:S01]  /*0710*/  STL [R1], R3 ;  /* 0x0000000301007387 */ /* 0x0003e20000100800 */
[----:B------:R-:W-:Y:S01]  /*0720*/  IMAD R0, R3, R2, RZ ;  /* 0x0000000203007224 */ /* 0x000fe200078e02ff */
[----:B------:R-:W-:Y:S06]  /*0730*/  BRA `(.L_x_1059) ;  /* 0x0000000000207947 */ /* 0x000fec0003800000 */
.L_x_1058:
[----:B------:R-:W1:Y:S01]  /*0740*/  LDC R2, c[0x0][0x8cc] ;  /* 0x00023300ff027b82 */ /* 0x000e620000000800 */
[----:B------:R-:W-:Y:S01]  /*0750*/  IMAD.U32 R3, RZ, RZ, UR4 ;  /* 0x00000004ff037e24 */ /* 0x000fe2000f8e00ff */
[----:B-1----:R-:W-:-:S13]  /*0760*/  ISETP.NE.AND P0, PT, R2, 0x1, PT ;  /* 0x000000010200780c */ /* 0x002fda0003f05270 */
[----:B------:R-:W1:Y:S02]  /*0770*/  @P0 LDC.64 R4, c[0x0][0x8d0] ;  /* 0x00023400ff040b82 */ /* 0x000e640000000a00 */
[----:B-1----:R-:W-:-:S05]  /*0780*/  @P0 IMAD.HI.U32 R0, R4, UR4, RZ ;  /* 0x0000000404000c27 */ /* 0x002fca000f8e00ff */
[----:B------:R-:W-:-:S05]  /*0790*/  @P0 SHF.R.U32.HI R3, RZ, R5, R0 ;  /* 0x00000005ff030219 */ /* 0x000fca0000011600 */
[----:B------:R2:W-:Y:S01]  /*07a0*/  STL [R1], R3 ;  /* 0x0000000301007387 */ /* 0x0005e20000100800 */
[----:B------:R-:W-:-:S07]  /*07b0*/  IMAD R0, R3, R2, RZ ;  /* 0x0000000203007224 */ /* 0x000fce00078e02ff */
.L_x_1059:
[----:B------:R-:W3:Y:S01]  /*07c0*/  LDC R236, c[0x0][0x8c0] ;  /* 0x00023000ffec7b82 */ /* 0x000ee20000000800 */
[----:B------:R-:W-:Y:S01]  /*07d0*/  IADD3 R0, -R0, UR4, RZ ;  /* 0x0000000400007c10 */ /* 0x000fe2000fffe1ff */
[----:B------:R-:W-:Y:S02]  /*07e0*/  ULDC.64 UR4, c[0x0][0x900] ;  /* 0x0002400000047ab9 */ /* 0x000fe40000000a00 */
[----:B------:R-:W-:-:S04]  /*07f0*/  ISETP.NE.U32.AND P0, PT, RZ, UR4, PT ;  /* 0x00000004ff007c0c */ /* 0x000fc8000bf05070 */
[----:B------:R-:W4:Y:S01]  /*0800*/  LDC R5, c[0x0][0x8cc] ;  /* 0x00023300ff057b82 */ /* 0x000f220000000800 */
[----:B------:R-:W-:Y:S02]  /*0810*/  ISETP.NE.AND.EX P0, PT, RZ, UR5, PT, P0 ;  /* 0x00000005ff007c0c */ /* 0x000fe4000bf05300 */
[----:B---3--:R-:W-:Y:S01]  /*0820*/  ISETP.NE.AND P1, PT, R236, 0x1, PT ;  /* 0x00000001ec00780c */ /* 0x008fe20003f25270 */
[----:B----4-:R-:W-:-:S04]  /*0830*/  IMAD R5, R5, UR6, R0 ;  /* 0x0000000605057c24 */ /* 0x010fc8000f8e0200 */
[----:B------:R-:W-:-:S08]  /*0840*/  IMAD.MOV.U32 R235, RZ, RZ, R5 ;  /* 0x000000ffffeb7224 */ /* 0x000fd000078e0005 */
[----:B------:R-:W3:Y:S08]  /*0850*/  @P1 LDC R2, c[0x0][0x8c4] ;  /* 0x00023100ff021b82 */ /* 0x000ef00000000800 */
[----:B-12---:R-:W1:Y:S01]  /*0860*/  @P1 LDC R3, c[0x0][0x8c8] ;  /* 0x00023200ff031b82 */ /* 0x006e620000000800 */
[----:B---3--:R-:W-:-:S05]  /*0870*/  @P1 IMAD.HI.U32 R0, R5, R2, RZ ;  /* 0x0000000205001227 */ /* 0x008fca00078e00ff */
[----:B-1----:R-:W-:-:S05]  /*0880*/  @P1 SHF.R.U32.HI R235, RZ, R3, R0 ;  /* 0x00000003ffeb1219 */ /* 0x002fca0000011600 */
[----:B------:R-:W-:-:S04]  /*0890*/  IMAD.MOV R3, RZ, RZ, -R235 ;  /* 0x000000ffff037224 */ /* 0x000fc800078e0aeb */
[----:B------:R-:W-:Y:S01]  /*08a0*/  IMAD R236, R236, R3, R5 ;  /* 0x00000003ecec7224 */ /* 0x000fe200078e0205 */
[----:B------:R-:W-:Y:S06]  /*08b0*/  @!P0 BRA `(.L_x_1060) ;  /* 0x0000000000148947 */ /* 0x000fec0003800000 */
[----:B------:R-:W1:Y:S01]  /*08c0*/  LDC.64 R2, c[0x0][0x900] ;  /* 0x00024000ff027b82 */ /* 0x000e620000000a00 */
[----:B------:R-:W-:Y:S01]  /*08d0*/  ULDC.64 UR4, c[0x0][0x208] ;  /* 0x0000820000047ab9 */ /* 0x000fe20000000a00 */
[----:B-1----:R-:W-:-:S05]  /*08e0*/  IMAD.WIDE R2, R235, 0x4, R2 ;  /* 0x00000004eb027825 */ /* 0x002fca00078e0202 */
[----:B------:R2:W5:Y:S01]  /*08f0*/  LDG.E R0, desc[UR4][R2.64] ;  /* 0x0000000402007981 */ /* 0x000562000c1e1900 */
[----:B------:R-:W-:Y:S05]  /*0900*/  BRA `(.L_x_1061) ;  /* 0x0000000000307947 */ /* 0x000fea0003800000 */
.L_x_1060:
        /* <DEDUP_REMOVED lines=11> */
.L_x_1062:
[----:B------:R-:W1:Y:S02]  /*09c0*/  LDC R0, c[0x0][0x8f4] ;  /* 0x00023d00ff007b82 */ /* 0x000e640000000800 */
.L_x_1061:
[----:B------:R-:W3:Y:S01]  /*09d0*/  LDL R10, [R1] ;  /* 0x00000000010a7983 */ /* 0x000ee20000100800 */
[----:B-1---5:R-:W-:-:S04]  /*09e0*/  VIADD R0, R0, 0x4f ;  /* 0x0000004f00007836 */ /* 0x022fc80000000000 */
[----:B------:R-:W-:-:S05]  /*09f0*/  IMAD.HI R0, R0, 0x66666667, RZ ;  /* 0x6666666700007827 */ /* 0x000fca00078e02ff */
[----:B--2---:R-:W-:-:S04]  /*0a00*/  SHF.R.U32.HI R3, RZ, 0x1f, R0 ;  /* 0x0000001fff037819 */ /* 0x004fc80000011600 */
[----:B------:R-:W-:-:S04]  /*0a10*/  LEA.HI.SX32 R3, R0, R3, 0x1b ;  /* 0x0000000300037211 */ /* 0x000fc800078fdaff */
[----:B---3--:R-:W-:-:S04]  /*0a20*/  ISETP.GE.AND P0, PT, R10, R3, PT ;  /* 0x000000030a00720c */ /* 0x008fc80003f06270 */
[----:B------:R-:W-:-:S04]  /*0a30*/  SEL R235, R235, 0xffffffff, !P0 ;  /* 0xffffffffebeb7807 */ /* 0x000fc80004000000 */
[----:B------:R-:W-:-:S13]  /*0a40*/  ISETP.GE.AND P0, PT, R235, RZ, PT ;  /* 0x000000ffeb00720c */ /* 0x000fda0003f06270 */
[----:B------:R-:W-:Y:S05]  /*0a50*/  @!P0 BRA `(.L_x_1063) ;  /* 0x000000ac00f08947 */ /* 0x000fea0003800000 */
        /* <DEDUP_REMOVED lines=11> */
[----:B------:R-:W3:Y:S08]  /*0b10*/  @P0 LDC.64 R4, c[0x0][0x780] ;  /* 0x0001e000ff040b82 */ /* 0x000ef00000000a00 */
[----:B------:R-:W4:Y:S01]  /*0b20*/  LDC R9, c[0x0][0x290] ;  /* 0x0000a400ff097b82 */ /* 0x000f220000000800 */
[----:B---3--:R-:W-:-:S05]  /*0b30*/  @P0 IMAD.WIDE R4, R235, 0x4, R4 ;  /* 0x00000004eb040825 */ /* 0x008fca00078e0204 */
[----:B-1----:R1:W5:Y:S01]  /*0b40*/  @P0 LDG.E R0, desc[UR4][R4.64] ;  /* 0x0000000404000981 */ /* 0x002362000c1e1900 */
[----:B------:R-:W-:Y:S02]  /*0b50*/  ULDC.64 UR4, c[0x0][0x788] ;  /* 0x0001e20000047ab9 */ /* 0x000fe40000000a00 */
[----:B------:R-:W-:-:S04]  /*0b60*/  ISETP.NE.U32.AND P2, PT, RZ, UR4, PT ;  /* 0x00000004ff007c0c */ /* 0x000fc8000bf45070 */
[----:B------:R-:W-:Y:S01]  /*0b70*/  ISETP.NE.AND.EX P2, PT, RZ, UR5, PT, P2 ;  /* 0x00000005ff007c0c */ /* 0x000fe2000bf45320 */
[----:B--2---:R-:W-:-:S05]  /*0b80*/  @P1 IMAD R2, R235, 0x40, R2 ;  /* 0x00000040eb021824 */ /* 0x004fca00078e0202 */
[----:B------:R-:W-:-:S04]  /*0b90*/  @P1 SHF.R.S32.HI R3, RZ, 0x1f, R2 ;  /* 0x0000001fff031819 */ /* 0x000fc80000011402 */
[----:B------:R-:W-:-:S05]  /*0ba0*/  @P1 LEA.HI R3, R3, R2, RZ, 0x6 ;  /* 0x0000000203031211 */ /* 0x000fca00078f30ff */
[----:B------:R-:W-:-:S05]  /*0bb0*/  @P1 IMAD.SHL.U32 R3, R3, 0x100, RZ ;  /* 0x0000010003031824 */ /* 0x000fca00078e00ff */
[----:B------:R-:W-:Y:S02]  /*0bc0*/  @P1 LOP3.LUT R8, R3, 0xffffc000, RZ, 0xc0, !PT ;  /* 0xffffc00003081812 */ /* 0x000fe400078ec0ff */
[----:B------:R-:W-:Y:S02]  /*0bd0*/  CS2R R2, SRZ ;  /* 0x0000000000027805 */ /* 0x000fe4000001ff00 */
[----:B-1----:R-:W-:Y:S01]  /*0be0*/  @P1 SHF.R.S32.HI R5, RZ, 0x1f, R8 ;  /* 0x0000001fff051819 */ /* 0x002fe20000011408 */
[----:B----4-:R-:W-:Y:S06]  /*0bf0*/  @P0 BRA `(.L_x_1064) ;  /* 0x0000000000140947 */ /* 0x010fec0003800000 */
[----:B------:R-:W-:Y:S05]  /*0c00*/  @!P1 BRA `(.L_x_1064) ;  /* 0x0000000000109947 */ /* 0x000fea0003800000 */
[----:B------:R-:W-:Y:S02]  /*0c10*/  ULDC.64 UR4, c[0x0][0x208] ;  /* 0x0000820000047ab9 */ /* 0x000fe40000000a00 */
[----:B------:R-:W2:Y:S04]  /*0c20*/  LDG.E R11, desc[UR4][R6.64] ;  /* 0x00000004060b7981 */ /* 0x000ea8000c1e1900 */
[----:B-----5:R-:W2:Y:S02]  /*0c30*/  LDG.E R0, desc[UR4][R6.64+0x4] ;  /* 0x0000040406007981 */ /* 0x020ea4000c1e1900 */
[----:B--2---:R-:W-:-:S07]  /*0c40*/  IMAD.IADD R0, R0, 0x1, -R11 ;  /* 0x0000000100007824 */ /* 0x004fce00078e0a0b */
.L_x_1064:
        /* <DEDUP_REMOVED lines=8> */
.L_x_1065:
        /* <DEDUP_REMOVED lines=10> */
.L_x_1066:
[----:B-1---5:R-:W-:Y:S01]  /*0d70*/  IMAD.IADD R4, R0, 0x1, -R9 ;  /* 0x0000000100047824 */ /* 0x022fe200078e0a09 */
[----:B------:R-:W-:Y:S01]  /*0d80*/  ULDC UR4, c[0x0][0x74c] ;  /* 0x0001d30000047ab9 */ /* 0x000fe20000000800 */
[----:B------:R-:W-:Y:S02]  /*0d90*/  PLOP3.LUT P0, PT, PT, PT, PT, 0x80, 0x0 ;  /* 0x000000000000781c */ /* 0x000fe40003f0f070 */
[----:B------:R-:W-:Y:S01]  /*0da0*/  CS2R R136, SRZ ;  /* 0x0000000000887805 */ /* 0x000fe2000001ff00 */
[----:B------:R-:W-:Y:S01]  /*0db0*/  IMAD R5, R10, 0x50, R4 ;  /* 0x000000500a057824 */ /* 0x000fe200078e0204 */
[----:B------:R-:W-:Y:S01]  /*0dc0*/  CS2R R138, SRZ ;  /* 0x00000000008a7805 */ /* 0x000fe2000001ff00 */
[----:B------:R-:W-:Y:S01]  /*0dd0*/  VIADD R4, R0, 0x3f ;  /* 0x0000003f00047836 */ /* 0x000fe20000000000 */
[----:B------:R-:W-:Y:S01]  /*0de0*/  CS2R R140, SRZ ;  /* 0x00000000008c7805 */ /* 0x000fe2000001ff00 */
[----:B------:R-:W-:Y:S01]  /*0df0*/  VIADD R6, R5, -UR4 ;  /* 0x8000000405067c36 */ /* 0x000fe20008000000 */
[----:B------:R-:W-:-:S02]  /*0e00*/  CS2R R142, SRZ ;  /* 0x00000000008e7805 */ /* 0x000fc4000001ff00 */
[----:B------:R-:W-:Y:S02]  /*0e10*/  CS2R R176, SRZ ;  /* 0x0000000000b07805 */ /* 0x000fe4000001ff00 */
[----:B------:R-:W-:Y:S02]  /*0e20*/  SHF.R.S32.HI R5, RZ, 0x1f, R4 ;  /* 0x0000001fff057819 */ /* 0x000fe40000011404 */
[----:B------:R-:W-:Y:S02]  /*0e30*/  CS2R R178, SRZ ;  /* 0x0000000000b27805 */ /* 0x000fe4000001ff00 */
[----:B------:R-:W-:Y:S02]  /*0e40*/  SHF.R.S32.HI R7, RZ, 0x1f, R6 ;  /* 0x0000001fff077819 */ /* 0x000fe40000011406 */
[----:B------:R-:W-:Y:S02]  /*0e50*/  CS2R R180, SRZ ;  /* 0x0000000000b47805 */ /* 0x000fe4000001ff00 */
[----:B------:R-:W-:-:S02]  /*0e60*/  LEA.HI R5, R5, R4, RZ, 0x6 ;  /* 0x0000000405057211 */ /* 0x000fc400078f30ff */
[----:B------:R-:W-:Y:S02]  /*0e70*/  CS2R R182, SRZ ;  /* 0x0000000000b67805 */ /* 0x000fe4000001ff00 */
[----:B------:R-:W-:Y:S02]  /*0e80*/  LEA.HI R7, R7, R6, RZ, 0x6 ;  /* 0x0000000607077211 */ /* 0x000fe400078f30ff */
[----:B------:R-:W-:Y:S02]  /*0e90*/  CS2R R144, SRZ ;  /* 0x0000000000907805 */ /* 0x000fe4000001ff00 */
[----:B------:R-:W-:Y:S02]  /*0ea0*/  SHF.R.S32.HI R232, RZ, 0x6, R5 ;  /* 0x00000006ffe87819 */ /* 0x000fe40000011405 */
[----:B------:R-:W-:Y:S02]  /*0eb0*/  CS2R R146, SRZ ;  /* 0x0000000000927805 */ /* 0x000fe4000001ff00 */
[----:B------:R-:W-:-:S02]  /*0ec0*/  SHF.R.S32.HI R7, RZ, 0x6, R7 ;  /* 0x00000006ff077819 */ /* 0x000fc40000011407 */
[----:B------:R-:W-:Y:S02]  /*0ed0*/  CS2R R148, SRZ ;  /* 0x0000000000947805 */ /* 0x000fe4000001ff00 */
[----:B------:R-:W-:Y:S02]  /*0ee0*/  CS2R R150, SRZ ;  /* 0x0000000000967805 */ /* 0x000fe4000001ff00 */
[----:B------:R-:W-:Y:S02]  /*0ef0*/  CS2R R184, SRZ ;  /* 0x0000000000b87805 */ /* 0x000fe4000001ff00 */
[----:B------:R-:W-:Y:S02]  /*0f00*/  VIMNMX R7, RZ, R7, !PT ;  /* 0x00000007ff077248 */ /* 0x000fe40007fe0100 */
[----:B------:R-:W-:Y:S02]  /*0f10*/  CS2R R186, SRZ ;  /* 0x0000000000ba7805 */ /* 0x000fe4000001ff00 */
[----:B------:R-:W-:-:S02]  /*0f20*/  CS2R R188, SRZ ;  /* 0x0000000000bc7805 */ /* 0x000fc4000001ff00 */
[----:B------:R-:W-:Y:S02]  /*0f30*/  CS2R R190, SRZ ;  /* 0x0000000000be7805 */ /* 0x000fe4000001ff00 */
[----:B------:R-:W-:Y:S02]  /*0f40*/  ISETP.GT.AND P2, PT, R232, R7, PT ;  /* 0x00000007e800720c */ /* 0x000fe40003f44270 */
        /* <DEDUP_REMOVED lines=69> */
[----:B------:R-:W-:-:S04]  /*13a0*/  SHF.R.S32.HI R4, RZ, 0x1f, R21 ;  /* 0x0000001fff047819 */ /* 0x000fc80000011415 */
[CC--:B------:R-:W-:Y:S02]  /*13b0*/  LEA.HI R5, R4.reuse, R21.reuse, RZ, 0x7 ;  /* 0x0000001504057211 */ /* 0x0c0fe400078f38ff */
[CC--:B------:R-:W-:Y:S02]  /*13c0*/  LEA.HI R10, R4.reuse, R21.reuse, RZ, 0x5 ;  /* 0x00000015040a7211 */ /* 0x0c0fe400078f28ff */
[----:B------:R-:W-:Y:S02]  /*13d0*/  SHF.R.S32.HI R6, RZ, 0x7, R5 ;  /* 0x00000007ff067819 */ /* 0x000fe40000011405 */
[----:B------:R-:W-:Y:S02]  /*13e0*/  LEA.HI R13, R4, R21, RZ, 0x4 ;  /* 0x00000015040d7211 */ /* 0x000fe400078f20ff */
[--C-:B------:R-:W-:Y:S02]  /*13f0*/  SHF.R.S32.HI R12, RZ, 0x5, R10.reuse ;  /* 0x00000005ff0c7819 */ /* 0x100fe4000001140a */
[----:B------:R-:W-:-:S02]  /*1400*/  SHF.R.S32.HI R11, RZ, 0x1f, R10 ;  /* 0x0000001fff0b7819 */ /* 0x000fc4000001140a */
[----:B------:R-:W-:Y:S02]  /*1410*/  LOP3.LUT R4, R5, 0xffffff80, RZ, 0xc0, !PT ;  /* 0xffffff8005047812 */ /* 0x000fe400078ec0ff */
[----:B------:R-:W-:Y:S02]  /*1420*/  LEA.HI R5, R11, R12, RZ, 0x2 ;  /* 0x0000000c0b057211 */ /* 0x000fe400078f10ff */
[----:B------:R-:W-:Y:S01]  /*1430*/  LOP3.LUT R10, R13, 0xffffff0, RZ, 0xc0, !PT ;  /* 0x0ffffff00d0a7812 */ /* 0x000fe200078ec0ff */
[----:B------:R-:W-:Y:S01]  /*1440*/  IMAD.IADD R11, R21, 0x1, -R4 ;  /* 0x00000001150b7824 */ /* 0x000fe200078e0a04 */
[----:B------:R-:W-:Y:S02]  /*1450*/  LOP3.LUT R13, R5, 0xfffffc, RZ, 0xc0, !PT ;  /* 0x00fffffc050d7812 */ /* 0x000fe400078ec0ff */
[----:B------:R-:W-:Y:S01]  /*1460*/  LEA.HI R14, R6, R6, RZ, 0x1 ;  /* 0x00000006060e7211 */ /* 0x000fe200078f08ff */
[----:B------:R-:W-:Y:S01]  /*1470*/  IMAD.IADD R21, R21, 0x1, -R10 ;  /* 0x0000000115157824 */ /* 0x000fe200078e0a0a */
[----:B-1----:R-:W-:Y:S01]  /*1480*/  LEA R17, R8, R17, 0x18 ;  /* 0x0000001108117211 */ /* 0x002fe200078ec0ff */
[----:B------:R-:W-:Y:S01]  /*1490*/  IMAD.IADD R12, R12, 0x1, -R13 ;  /* 0x000000010c0c7824 */ /* 0x000fe200078e0a0d */
[----:B------:R-:W1:Y:S01]  /*14a0*/  SHFL.IDX PT, R8, R6, RZ, 0x1f ;  /* 0x00001fff06087589 */ /* 0x000e6200000e0000 */
[----:B------:R-:W-:Y:S01]  /*14b0*/  SHF.R.S32.HI R10, RZ, 0x1f, R11 ;  /* 0x0000001fff0a7819 */ /* 0x000fe2000001140b */
[----:B------:R-:W2:Y:S01]  /*14c0*/  SYNCS.PHASECHK.TRANS64.TRYWAIT P0, [R17+URZ+0x31800], R16 ;  /* 0x03180010110075a7 */ /* 0x000ea2000800017f */
[----:B------:R-:W-:Y:S01]  /*14d0*/  LOP3.LUT R13, R14, 0x1ffffffe, RZ, 0xc0, !PT ;  /* 0x1ffffffe0e0d7812 */ /* 0x000fe200078ec0ff */
[----:B------:R-:W-:-:S02]  /*14e0*/  IMAD R21, R6, 0x40, R21 ;  /* 0x0000004006157824 */ /* 0x000fc400078e0215 */
[C---:B------:R-:W-:Y:S02]  /*14f0*/  IMAD R19, R6.reuse, 0x800, R11 ;  /* 0x0000080006137824 */ /* 0x040fe400078e020b */
[----:B------:R-:W-:Y:S01]  /*1500*/  IMAD.IADD R15, R6, 0x1, -R13 ;  /* 0x00000001060f7824 */ /* 0x000fe200078e0a0d */
[----:B-1----:R-:W-:-:S04]  /*1510*/  LEA.HI R4, R8, R8, RZ, 0x1 ;  /* 0x0000000808047211 */ /* 0x002fc800078f08ff */
[----:B------:R-:W-:-:S05]  /*1520*/  LOP3.LUT R5, R4, 0xfffffffe, RZ, 0xc0, !PT ;  /* 0xfffffffe04057812 */ /* 0x000fca00078ec0ff */
[----:B------:R-:W-:Y:S01]  /*1530*/  IMAD.IADD R4, R8, 0x1, -R5 ;  /* 0x0000000108047824 */ /* 0x000fe200078e0a05 */
[----:B------:R-:W-:-:S04]  /*1540*/  LEA.HI R5, R10, R11, RZ, 0x2 ;  /* 0x0000000b0a057211 */ /* 0x000fc800078f10ff */
[--C-:B------:R-:W-:Y:S02]  /*1550*/  SHF.R.S32.HI R6, RZ, 0x2, R5.reuse ;  /* 0x00000002ff067819 */ /* 0x100fe40000011405 */
[----:B------:R-:W-:Y:S01]  /*1560*/  SHF.R.S32.HI R13, RZ, 0x1f, R5 ;  /* 0x0000001fff0d7819 */ /* 0x000fe20000011405 */
[----:B--2---:R-:W-:Y:S06]  /*1570*/  @P0 BRA `(.L_x_1068) ;  /* 0x0000000000080947 */ /* 0x004fec0003800000 */
[----:B------:R-:W1:Y:S02]  /*1580*/  SYNCS.PHASECHK.TRANS64.TRYWAIT P0, [R17+URZ+0x31800], R16 ;  /* 0x03180010110075a7 */ /* 0x000e64000800017f */
[----:B-1----:R-:W-:Y:S05]  /*1590*/  @!P0 BRA `(.L_x_1069) ;  /* 0x000000a400288947 */ /* 0x002fea0003800000 */
.L_x_1068:
[----:B------:R-:W2:Y:S04]  /*15a0*/  LDL R8, [R1+0x4] ;  /* 0x0000040001087983 */ /* 0x000ea80000100800 */
[----:B------:R-:W3:Y:S01]  /*15b0*/  LDL R14, [R1] ;  /* 0x00000000010e7983 */ /* 0x000ee20000100800 */
[----:B------:R-:W-:Y:S01]  /*15c0*/  LEA.HI R13, R13, R6, RZ, 0x3 ;  /* 0x000000060d0d7211 */ /* 0x000fe200078f18ff */
[----:B------:R-:W-:Y:S01]  /*15d0*/  IMAD.SHL.U32 R19, R19, 0x4, RZ ;  /* 0x0000000413137824 */ /* 0x000fe200078e00ff */
[----:B------:R-:W-:Y:S01]  /*15e0*/  ULDC.64 UR4, c[0x0][0x2d8] ;  /* 0x0000b60000047ab9 */ /* 0x000fe20000000a00 */
[----:B------:R-:W-:Y:S01]  /*15f0*/  LEA.HI R10, R10, R11, RZ, 0x5 ;  /* 0x0000000b0a0a7211 */ /* 0x000fe200078f28ff */
[----:B------:R-:W-:Y:S01]  /*1600*/  IMAD R12, R12, 0x10, R21 ;  /* 0x000000100c0c7824 */ /* 0x000fe200078e0215 */
[----:B------:R-:W-:-:S02]  /*1610*/  LOP3.LUT R13, R13, 0xfffffff8, RZ, 0xc0, !PT ;  /* 0xfffffff80d0d7812 */ /* 0x000fc400078ec0ff */
[----:B------:R-:W-:Y:S02]  /*1620*/  CS2R R214, SRZ ;  /* 0x0000000000d67805 */ /* 0x000fe4000001ff00 */
[----:B------:R-:W-:Y:S02]  /*1630*/  IADD3 R2, P0, R19, R2, RZ ;  /* 0x0000000213027210 */ /* 0x000fe40007f1e0ff */
[----:B------:R-:W-:Y:S02]  /*1640*/  CS2R R212, SRZ ;  /* 0x0000000000d47805 */ /* 0x000fe4000001ff00 */
[----:B------:R-:W-:Y:S01]  /*1650*/  SEL R231, R235, RZ, !P1 ;  /* 0x000000ffebe77207 */ /* 0x000fe20004800000 */
[----:B------:R-:W-:Y:S01]  /*1660*/  IMAD.IADD R13, R6, 0x1, -R13 ;  /* 0x00000001060d7824 */ /* 0x000fe200078e0a0d */
[----:B------:R-:W-:Y:S02]  /*1670*/  SHF.R.S32.HI R6, RZ, 0x1f, R235 ;  /* 0x0000001fff067819 */ /* 0x000fe400000114eb */
[----:B------:R-:W-:-:S02]  /*1680*/  CS2R R210, SRZ ;  /* 0x0000000000d27805 */ /* 0x000fc4000001ff00 */
[----:B------:R-:W-:Y:S01]  /*1690*/  LEA.HI.X.SX32 R3, R19, R3, 0x1, P0 ;  /* 0x0000000313037211 */ /* 0x000fe200000f0eff */
[----:B------:R-:W-:Y:S01]  /*16a0*/  IMAD.MOV.U32 R19, RZ, RZ, RZ ;  /* 0x000000ffff137224 */ /* 0x000fe200078e00ff */
[----:B------:R-:W-:Y:S02]  /*16b0*/  SEL R6, R6, RZ, !P1 ;  /* 0x000000ff06067207 */ /* 0x000fe40004800000 */
[----:B------:R-:W-:Y:S02]  /*16c0*/  CS2R R208, SRZ ;  /* 0x0000000000d07805 */ /* 0x000fe4000001ff00 */
[----:B------:R-:W-:Y:S01]  /*16d0*/  SHF.R.S32.HI R10, RZ, 0x5, R10 ;  /* 0x00000005ff0a7819 */ /* 0x000fe2000001140a */
[----:B------:R-:W-:Y:S01]  /*16e0*/  IMAD.WIDE.U32 R2, R236, UR4, R2 ;  /* 0x00000004ec027c25 */ /* 0x000fe2000f8e0002 */
[----:B------:R-:W-:Y:S02]  /*16f0*/  CS2R R206, SRZ ;  /* 0x0000000000ce7805 */ /* 0x000fe4000001ff00 */
[----:B------:R-:W-:-:S02]  /*1700*/  CS2R R204, SRZ ;  /* 0x0000000000cc7805 */ /* 0x000fc4000001ff00 */
[----:B------:R-:W-:Y:S01]  /*1710*/  CS2R R202, SRZ ;  /* 0x0000000000ca7805 */ /* 0x000fe2000001ff00 */
[----:B------:R-:W-:Y:S01]  /*1720*/  IMAD R18, R10, 0x10, R13 ;  /* 0x000000100a127824 */ /* 0x000fe200078e020d */
        /* <DEDUP_REMOVED lines=73> */
[----:B------:R-:W-:Y:S01]  /*1bc0*/  ULDC UR61, c[0x0][0x744] ;  /* 0x0001d100003d7ab9 */ /* 0x000fe20000000800 */
[----:B------:R-:W-:Y:S01]  /*1bd0*/  UMOV UR60, URZ ;  /* 0x0000003f003c7c82 */ /* 0x000fe20008000000 */
[----:B--2---:R-:W-:Y:S02]  /*1be0*/  R2UR UR6, R8 ;  /* 0x00000000080672ca */ /* 0x004fe400000e0000 */
[----:B------:R-:W-:Y:S02]  /*1bf0*/  LOP3.LUT R8, R5, 0x7ffffffc, RZ, 0xc0, !PT ;  /* 0x7ffffffc05087812 */ /* 0x000fe400078ec0ff */
[----:B------:R-:W-:Y:S01]  /*1c00*/  SHF.R.S32.HI R5, RZ, 0x1f, R236 ;  /* 0x0000001fff057819 */ /* 0x000fe200000114ec */
[----:B---3--:R-:W-:-:S02]  /*1c10*/  IMAD R9, R14, -0x50, R9 ;  /* 0xffffffb00e097824 */ /* 0x008fc400078e0209 */
[----:B------:R-:W-:Y:S02]  /*1c20*/  IMAD.IADD R8, R11, 0x1, -R8 ;  /* 0x000000010b087824 */ /* 0x000fe400078e0a08 */
[----:B------:R-:W-:Y:S02]  /*1c30*/  IMAD R5, R5, UR4, RZ ;  /* 0x0000000405057c24 */ /* 0x000fe4000f8e02ff */
[----:B------:R-:W-:Y:S02]  /*1c40*/  IMAD R8, R15, 0x4, R8 ;  /* 0x000000040f087824 */ /* 0x000fe400078e0208 */
[----:B------:R-:W-:Y:S01]  /*1c50*/  IMAD R11, R236, UR5, R5 ;  /* 0x00000005ec0b7c24 */ /* 0x000fe2000f8e0205 */
[----:B------:R-:W-:Y:S01]  /*1c60*/  ULDC.64 UR4, c[0x0][0x2e0] ;  /* 0x0000b80000047ab9 */ /* 0x000fe20000000a00 */
[----:B------:R-:W-:Y:S01]  /*1c70*/  IADD3 R5, -R0, 0x1, R9 ;  /* 0x0000000100057810 */ /* 0x000fe20007ffe109 */
[----:B------:R-:W-:Y:S02]  /*1c80*/  IMAD R6, R6, UR4, RZ ;  /* 0x0000000406067c24 */ /* 0x000fe4000f8e02ff */
[----:B------:R-:W-:-:S02]  /*1c90*/  IMAD.IADD R3, R3, 0x1, R11 ;  /* 0x0000000103037824 */ /* 0x000fc400078e020b */
[C---:B------:R-:W-:Y:S02]  /*1ca0*/  IMAD R233, R231.reuse, UR5, R6 ;  /* 0x00000005e7e97c24 */ /* 0x040fe4000f8e0206 */
        /* <DEDUP_REMOVED lines=9> */
[----:B------:R-:W-:Y:S02]  /*1d40*/  IMAD R0, R0, 0x2, R17 ;  /* 0x0000000200007824 */ /* 0x000fe400078e0211 */
[----:B------:R-:W-:-:S07]  /*1d50*/  IMAD.IADD R233, R231, 0x1, R233 ;  /* 0x00000001e7e97824 */ /* 0x000fce00078e02e9 */
.L_x_1080:
[----:B------:R-:W-:-:S13]  /*1d60*/  R2UR UR4, R234 ;  /* 0x00000000ea0472ca */ /* 0x000fda00000e0000 */
[----:B------:R-:W-:-:S06]  /*1d70*/  UISETP.NE.AND UP0, UPT, UR4, 0x3, UPT ;  /* 0x000000030400788c */ /* 0x000fcc000bf05270 */
[----:B------:R-:W-:-:S13]  /*1d80*/  PLOP3.LUT P0, PT, PT, PT, UP0, 0x80, 0x0 ;  /* 0x000000000000781c */ /* 0x000fda0003f0f008 */
[----:B--2---:R-:W-:Y:S05]  /*1d90*/  @!P0 BRA `(.L_x_1070) ;  /* 0x0000000000048947 */ /* 0x004fea0003800000 */
[----:B------:R-:W-:Y:S01]  /*1da0*/  BPT.TRAP 0x1 ;  /* 0x000000040000795c */ /* 0x000fe20000300000 */
.L_x_1070:
[----:B-1----:R-:W-:Y:S01]  /*1db0*/  IMAD R16, R2, 0x8, R17 ;  /* 0x0000000802107824 */ /* 0x002fe200078e0211 */
[----:B------:R-:W-:-:S04]  /*1dc0*/  SHF.L.U32 R9, R19, 0x1f, RZ ;  /* 0x0000001f13097819 */ /* 0x000fc800000006ff */
[----:B------:R1:W2:Y:S01]  /*1dd0*/  SYNCS.PHASECHK.TRANS64.TRYWAIT P1, [R16+URZ+0x31810], R9 ;  /* 0x03181009100075a7 */ /* 0x0002a2000802017f */
[----:B------:R-:W-:Y:S05]  /*1de0*/  @!P0 BRA `(.L_x_1071) ;  /* 0x0000000000048947 */ /* 0x000fea0003800000 */
[----:B------:R-:W-:Y:S01]  /*1df0*/  BPT.TRAP 0x1 ;  /* 0x000000040000795c */ /* 0x000fe20000300000 */
.L_x_1071:
        /* <DEDUP_REMOVED lines=11> */
.L_x_1072:
        /* <DEDUP_REMOVED lines=438> */
.L_x_1074:
[----:B------:R-:W-:-:S05]  /*3a10*/  IMAD.U32 R10, RZ, RZ, UR60 ;  /* 0x0000003cff0a7e24 */ /* 0x000fca000f8e00ff */
[----:B------:R-:W-:-:S04]  /*3a20*/  SHF.L.U32 R10, R10, 0x1f, RZ ;  /* 0x0000001f0a0a7819 */ /* 0x000fc800000006ff */
[----:B------:R1:W4:Y:S01]  /*3a30*/  SYNCS.PHASECHK.TRANS64.TRYWAIT P1, [R17+URZ+0x31830], R10 ;  /* 0x0318300a110075a7 */ /* 0x000322000802017f */
[----:B------:R-:W-:Y:S05]  /*3a40*/  @!P0 BRA `(.L_x_1075) ;  /* 0x0000000000048947 */ /* 0x000fea0003800000 */
[----:B------:R-:W-:Y:S01]  /*3a50*/  BPT.TRAP 0x1 ;  /* 0x000000040000795c */ /* 0x000fe20000300000 */
.L_x_1075:
        /* <DEDUP_REMOVED lines=11> */
.L_x_1076:
[C---:B------:R-:W-:Y:S01]  /*3b10*/  VIADD R9, R7.reuse, 0x80 ;  /* 0x0000008007097836 */ /* 0x040fe20000000000 */
[----:B------:R-:W-:Y:S01]  /*3b20*/  R2UR UR4, R8 ;  /* 0x00000000080472ca */ /* 0x000fe200000e0000 */
[C---:B-1--4-:R-:W-:Y:S01]  /*3b30*/  VIADD R10, R7.reuse, 0x180 ;  /* 0x00000180070a7836 */ /* 0x052fe20000000000 */
        /* <DEDUP_REMOVED lines=19> */
[----:B------:R-:W-:Y:S01]  /*3c70*/  UMOV UR17, UR57 ;  /* 0x0000003900117c82 */ /* 0x000fe20008000000 */
[----:B------:R-:W-:Y:S01]  /*3c80*/  UMOV UR19, 0x40 ;  /* 0x0000004000137882 */ /* 0x000fe20000000000 */
[----:B------:R-:W-:Y:S01]  /*3c90*/  UMOV UR6, UR9 ;  /* 0x0000000900067c82 */ /* 0x000fe20008000000 */
[----:B------:R-:W-:Y:S01]  /*3ca0*/  UMOV UR49, 0x40000040 ;  /* 0x4000004000317882 */ /* 0x000fe20000000000 */
[----:B------:R-:W-:Y:S01]  /*3cb0*/  HGMMA.64x8x16.F32.BF16 R52, gdesc[UR4], RZ, !UPT ;  /* 0x00000000043479f0 */ /* 0x000fe2000c7018ff */
[----:B------:R-:W-:Y:S01]  /*3cc0*/  UMOV UR6, UR10 ;  /* 0x0000000a00067c82 */ /* 0x000fe20008000000 */
[----:B------:R-:W-:Y:S01]  /*3cd0*/  UMOV UR7, 0x40000000 ;  /* 0x4000000000077882 */ /* 0x000fe20000000000 */
[----:B------:R-:W-:Y:S01]  /*3ce0*/  UMOV UR51, 0x40 ;  /* 0x0000004000337882 */ /* 0x000fe20000000000 */
[----:B------:R-:W-:Y:S01]  /*3cf0*/  HGMMA.64x8x16.F32.BF16 R216, gdesc[UR4], RZ, !UPT ;  /* 0x0000000004d879f0 */ /* 0x000fe2000c7018ff */
[----:B------:R-:W-:Y:S01]  /*3d00*/  UMOV UR6, UR11 ;  /* 0x0000000b00067c82 */ /* 0x000fe20008000000 */
[----:B------:R-:W-:Y:S01]  /*3d10*/  UMOV UR7, 0x40000000 ;  /* 0x4000000000077882 */ /* 0x000fe20000000000 */
[----:B------:R-:W-:Y:S01]  /*3d20*/  UMOV UR53, UR49 ;  /* 0x0000003100357c82 */ /* 0x000fe20008000000 */
[----:B------:R-:W-:Y:S01]  /*3d30*/  HGMMA.64x8x16.F32.BF16 R220, gdesc[UR4], RZ, !UPT ;  /* 0x0000000004dc79f0 */ /* 0x000fe2000c7018ff */
        /* <DEDUP_REMOVED lines=27> */
[----:B------:R-:W-:Y:S03]  /*3ef0*/  HGMMA.64x8x16.F32.BF16 R44, gdesc[UR4], R44 ;  /* 0x00000000042c79f0 */ /* 0x000fe6000870182c */
        /* <DEDUP_REMOVED lines=355> */
[----:B------:R-:W-:Y:S01]  /*5530*/  VIADDMNMX R9, R15, R228, R229, PT ;  /* 0x000000e40f097246 */ /* 0x000fe200038001e5 */
[----:B------:R-:W-:Y:S01]  /*5540*/  HGMMA.64x8x16.F32.BF16 R48, gdesc[UR4], R48 ;  /* 0x00000000043079f0 */ /* 0x000fe20008701830 */
[----:B------:R-:W-:Y:S01]  /*5550*/  UMOV UR6, UR9 ;  /* 0x0000000900067c82 */ /* 0x000fe20008000000 */
[----:B------:R-:W-:Y:S01]  /*5560*/  UMOV UR7, 0x40000000 ;  /* 0x4000000000077882 */ /* 0x000fe20000000000 */
[C---:B------:R-:W-:Y:S01]  /*5570*/  ISETP.GT.AND P1, PT, R9.reuse, RZ, PT ;  /* 0x000000ff0900720c */ /* 0x040fe20003f24270 */
[----:B------:R-:W-:Y:S01]  /*5580*/  HGMMA.64x8x16.F32.BF16 R52, gdesc[UR4], R52 ;  /* 0x00000000043479f0 */ /* 0x000fe20008701834 */
[----:B------:R-:W-:Y:S01]  /*5590*/  UMOV UR6, UR10 ;  /* 0x0000000a00067c82 */ /* 0x000fe20008000000 */
[----:B------:R-:W-:Y:S01]  /*55a0*/  UMOV UR7, 0x40000000 ;  /* 0x4000000000077882 */ /* 0x000fe20000000000 */
[----:B------:R-:W-:Y:S01]  /*55b0*/  ISETP.GT.AND P5, PT, R9, 0x41, PT ;  /* 0x000000410900780c */ /* 0x000fe20003fa4270 */
        /* <DEDUP_REMOVED lines=10> */
[----:B------:R-:W-:-:S02]  /*5660*/  ISETP.GT.AND P2, PT, R9, 0x21, PT ;  /* 0x000000210900780c */ /* 0x000fc40003f44270 */
[----:B------:R-:W-:Y:S01]  /*5670*/  R2UR UR6, R8 ;  /* 0x00000000080672ca */ /* 0x000fe200000e0000 */
[----:B------:R-:W-:Y:S01]  /*5680*/  VIADD R8, R7, 0x806 ;  /* 0x0000080607087836 */ /* 0x000fe20000000000 */
[C---:B------:R-:W-:Y:S02]  /*5690*/  ISETP.GT.AND P3, PT, R9.reuse, 0x30, PT ;  /* 0x000000300900780c */ /* 0x040fe40003f64270 */
[----:B------:R-:W-:Y:S02]  /*56a0*/  ISETP.GT.AND P4, PT, R9, 0x40, PT ;  /* 0x000000400900780c */ /* 0x000fe40003f84270 */
        /* <DEDUP_REMOVED lines=8> */
[----:B------:R-:W-:-:S03]  /*5730*/  UMOV UR7, 0x40000000 ;  /* 0x4000000000077882 */ /* 0x000fc60000000000 */
[----:B------:R-:W-:Y:S01]  /*5740*/  UMOV UR6, UR8 ;  /* 0x0000000800067c82 */ /* 0x000fe20008000000 */
[----:B------:R-:W-:Y:S02]  /*5750*/  UMOV UR8, UR4 ;  /* 0x0000000400087c82 */ /* 0x000fe40008000000 */
[----:B------:R-:W-:Y:S01]  /*5760*/  HGMMA.64x8x16.F32.BF16 R48, gdesc[UR8], R48 ;  /* 0x00000000083079f0 */ /* 0x000fe20008701830 */
[----:B------:R-:W-:Y:S01]  /*5770*/  UMOV UR8, UR4 ;  /* 0x0000000400087c82 */ /* 0x000fe20008000000 */
[----:B------:R-:W-:Y:S01]  /*5780*/  UMOV UR9, UR5 ;  /* 0x0000000500097c82 */ /* 0x000fe20008000000 */
[----:B------:R-:W-:Y:S01]  /*5790*/  UMOV UR10, UR12 ;  /* 0x0000000c000a7c82 */ /* 0x000fe20008000000 */
[----:B------:R-:W-:Y:S01]  /*57a0*/  HGMMA.64x8x16.F32.BF16 R52, gdesc[UR4], R52 ;  /* 0x00000000043479f0 */ /* 0x000fe20008701834 */
[----:B------:R-:W-:Y:S01]  /*57b0*/  UMOV UR11, 0x40000000 ;  /* 0x40000000000b7882 */ /* 0x000fe20000000000 */
[----:B------:R-:W-:Y:S01]  /*57c0*/  UMOV UR6, UR13 ;  /* 0x0000000d00067c82 */ /* 0x000fe20008000000 */
[----:B------:R-:W-:Y:S01]  /*57d0*/  UMOV UR7, 0x40000000 ;  /* 0x4000000000077882 */ /* 0x000fe20000000000 */
[----:B------:R-:W-:Y:S01]  /*57e0*/  HGMMA.64x8x16.F32.BF16 R216, gdesc[UR8], R216 ;  /* 0x0000000008d879f0 */ /* 0x000fe200087018d8 */
[----:B------:R-:W-:Y:S01]  /*57f0*/  UMOV UR13, UR19 ;  /* 0x00000013000d7c82 */ /* 0x000fe20008000000 */
[----:B------:R-:W-:Y:S01]  /*5800*/  UMOV UR9, UR57 ;  /* 0x0000003900097c82 */ /* 0x000fe20008000000 */
[----:B------:R-:W-:Y:S01]  /*5810*/  UMOV UR11, 0x40 ;  /* 0x00000040000b7882 */ /* 0x000fe20000000000 */
[----:B------:R-:W-:Y:S03]  /*5820*/  HGMMA.64x8x16.F32.BF16 R220, gdesc[UR4], R220, gsb0 ;  /* 0x0000000004dc79f0 */ /* 0x000fe600080018dc */
[----:B------:R-:W-:-:S02]  /*5830*/  WARPGROUP.DEPBAR.LE gsb0, 0x1 ;  /* 0x00008000000079c5 */ /* 0x000fc40000010100 */
[----:B------:R-:W-:Y:S02]  /*5840*/  FSEL R24, R24, -INF , P1 ;  /* 0xff80000018187808 */ /* 0x000fe40000800000 */
[----:B------:R-:W-:Y:S02]  /*5850*/  ISETP.GT.AND P1, PT, R9, 0x1, PT ;  /* 0x000000010900780c */ /* 0x000fe40003f24270 */
[----:B------:R-:W-:Y:S01]  /*5860*/  FSEL R20, R41, -INF , P5 ;  /* 0xff80000029147808 */ /* 0x000fe20002800000 */
[--C-:B--2---:R-:W-:Y:S01]  /*5870*/  FFMA.FTZ R8, R24, UR61, -R13.reuse ;  /* 0x0000003d18087c23 */ /* 0x104fe2000801080d */
[----:B------:R-:W-:Y:S02]  /*5880*/  FSEL R10, R25, -INF , P1 ;  /* 0xff800000190a7808 */ /* 0x000fe40000800000 */
[C---:B------:R-:W-:Y:S01]  /*5890*/  ISETP.GT.AND P1, PT, R9.reuse, 0x10, PT ;  /* 0x000000100900780c */ /* 0x040fe20003f24270 */
[----:B------:R-:W-:Y:S01]  /*58a0*/  FFMA.FTZ R24, R20, UR61, -R13 ;  /* 0x0000003d14187c23 */ /* 0x000fe2000801080d */
[----:B------:R-:W-:Y:S01]  /*58b0*/  IADD3 R20, R228, 0x8, R15 ;  /* 0x00000008e4147810 */ /* 0x000fe20007ffe00f */
[----:B------:R-:W-:Y:S01]  /*58c0*/  FFMA.FTZ R11, R10, UR61, -R13 ;  /* 0x0000003d0a0b7c23 */ /* 0x000fe2000801080d */
[----:B------:R-:W-:Y:S01]  /*58d0*/  FSEL R28, R28, -INF , P1 ;  /* 0xff8000001c1c7808 */ /* 0x000fe20000800000 */
[----:B------:R-:W-:Y:S01]  /*58e0*/  MUFU.EX2 R8, R8 ;  /* 0x0000000800087308 */ /* 0x000fe20000000800 */
[----:B------:R-:W-:-:S02]  /*58f0*/  ISETP.GT.AND P1, PT, R9, 0x11, PT ;  /* 0x000000110900780c */ /* 0x000fc40003f24270 */
[----:B------:R-:W-:Y:S01]  /*5900*/  VIMNMX R21, R229, R20, PT ;  /* 0x00000014e5157248 */ /* 0x000fe20003fe0100 */
[----:B------:R-:W-:Y:S01]  /*5910*/  FFMA.FTZ R7, R28, UR61, -R13 ;  /* 0x0000003d1c077c23 */ /* 0x000fe2000801080d */
[----:B------:R-:W-:Y:S01]  /*5920*/  IMAD R28, R18, 0x4, R17 ;  /* 0x00000004121c7824 */ /* 0x000fe200078e0211 */
[----:B------:R-:W-:Y:S02]  /*5930*/  FSEL R10, R29, -INF , P1 ;  /* 0xff8000001d0a7808 */ /* 0x000fe40000800000 */
[----:B------:R-:W-:Y:S01]  /*5940*/  ISETP.GT.AND P1, PT, R9, 0x20, PT ;  /* 0x000000200900780c */ /* 0x000fe20003f24270 */
[----:B------:R-:W1:Y:S01]  /*5950*/  MUFU.EX2 R11, R11 ;  /* 0x0000000b000b7308 */ /* 0x000e620000000800 */
[----:B------:R-:W2:Y:S01]  /*5960*/  LDS R20, [R28+0x2c300] ;  /* 0x02c300001c147984 */ /* 0x000ea20000000800 */
[----:B------:R-:W-:Y:S01]  /*5970*/  FSEL R12, R33, -INF , P2 ;  /* 0xff800000210c7808 */ /* 0x000fe20001000000 */
[----:B------:R-:W-:Y:S01]  /*5980*/  FFMA.FTZ R10, R10, UR61, -R13 ;  /* 0x0000003d0a0a7c23 */ /* 0x000fe2000801080d */
[----:B------:R-:W-:-:S02]  /*5990*/  FSEL R32, R32, -INF , P1 ;  /* 0xff80000020207808 */ /* 0x000fc40000800000 */
[----:B------:R-:W-:Y:S01]  /*59a0*/  ISETP.GT.AND P1, PT, R9, 0x31, PT ;  /* 0x000000310900780c */ /* 0x000fe20003f24270 */
[--C-:B------:R-:W-:Y:S01]  /*59b0*/  FFMA.FTZ R12, R12, UR61, -R13.reuse ;  /* 0x0000003d0c0c7c23 */ /* 0x100fe2000801080d */
[----:B------:R-:W-:Y:S01]  /*59c0*/  FSEL R36, R36, -INF , P3 ;  /* 0xff80000024247808 */ /* 0x000fe20001800000 */
[--C-:B------:R-:W-:Y:S01]  /*59d0*/  FFMA.FTZ R9, R32, UR61, -R13.reuse ;  /* 0x0000003d20097c23 */ /* 0x100fe2000801080d */
[----:B------:R-:W-:Y:S01]  /*59e0*/  FSEL R14, R37, -INF , P1 ;  /* 0xff800000250e7808 */ /* 0x000fe20000800000 */
[----:B------:R-:W4:Y:S01]  /*59f0*/  MUFU.EX2 R10, R10 ;  /* 0x0000000a000a7308 */ /* 0x000f220000000800 */
[----:B------:R-:W-:Y:S01]  /*5a00*/  FSEL R40, R40, -INF , P4 ;  /* 0xff80000028287808 */ /* 0x000fe20002000000 */
[--C-:B------:R-:W-:Y:S01]  /*5a10*/  FFMA.FTZ R36, R36, UR61, -R13.reuse ;  /* 0x0000003d24247c23 */ /* 0x100fe2000801080d */
[C---:B------:R-:W-:Y:S01]  /*5a20*/  ISETP.GT.AND P1, PT, R21.reuse, RZ, PT ;  /* 0x000000ff1500720c */ /* 0x040fe20003f24270 */
[--C-:B------:R-:W-:Y:S01]  /*5a30*/  FFMA.FTZ R22, R14, UR61, -R13.reuse ;  /* 0x0000003d0e167c23 */ /* 0x100fe2000801080d */
[C---:B------:R-:W-:Y:S01]  /*5a40*/  ISETP.GT.AND P2, PT, R21.reuse, 0x1, PT ;  /* 0x000000011500780c */ /* 0x040fe20003f44270 */
[----:B------:R-:W-:Y:S01]  /*5a50*/  FFMA.FTZ R40, R40, UR61, -R13 ;  /* 0x0000003d28287c23 */ /* 0x000fe2000801080d */
[C---:B------:R-:W-:Y:S01]  /*5a60*/  ISETP.GT.AND P3, PT, R21.reuse, 0x10, PT ;  /* 0x000000101500780c */ /* 0x040fe20003f64270 */
[----:B------:R5:W4:Y:S01]  /*5a70*/  MUFU.EX2 R14, R36 ;  /* 0x00000024000e7308 */ /* 0x000b220000000800 */
[----:B------:R-:W-:-:S02]  /*5a80*/  ISETP.GT.AND P4, PT, R21, 0x11, PT ;  /* 0x000000111500780c */ /* 0x000fc40003f84270 */
[----:B------:R-:W-:Y:S02]  /*5a90*/  FSEL R23, R26, -INF , P1 ;  /* 0xff8000001a177808 */ /* 0x000fe40000800000 */
[----:B------:R-:W-:Y:S02]  /*5aa0*/  FSEL R27, R27, -INF , P2 ;  /* 0xff8000001b1b7808 */ /* 0x000fe40001000000 */
[----:B------:R-:W-:Y:S01]  /*5ab0*/  FSEL R25, R30, -INF , P3 ;  /* 0xff8000001e197808 */ /* 0x000fe20001800000 */
[--C-:B---3--:R-:W-:Y:S01]  /*5ac0*/  FFMA.FTZ R23, R23, UR61, -R6.reuse ;  /* 0x0000003d17177c23 */ /* 0x108fe20008010806 */
[----:B------:R-:W-:Y:S01]  /*5ad0*/  FSEL R31, R31, -INF , P4 ;  /* 0xff8000001f1f7808 */ /* 0x000fe20002000000 */
[--C-:B------:R-:W-:Y:S01]  /*5ae0*/  FFMA.FTZ R26, R27, UR61, -R6.reuse ;  /* 0x0000003d1b1a7c23 */ /* 0x100fe20008010806 */
[----:B------:R-:W-:Y:S01]  /*5af0*/  ISETP.GT.AND P1, PT, R21, 0x20, PT ;  /* 0x000000201500780c */ /* 0x000fe20003f24270 */
[----:B------:R-:W-:Y:S01]  /*5b00*/  FFMA.FTZ R25, R25, UR61, -R6 ;  /* 0x0000003d19197c23 */ /* 0x000fe20008010806 */
[C---:B------:R-:W-:Y:S01]  /*5b10*/  ISETP.GT.AND P2, PT, R21.reuse, 0x21, PT ;  /* 0x000000211500780c */ /* 0x040fe20003f44270 */
[----:B------:R-:W3:Y:S01]  /*5b20*/  MUFU.EX2 R23, R23 ;  /* 0x0000001700177308 */ /* 0x000ee20000000800 */
[----:B------:R-:W-:-:S02]  /*5b30*/  ISETP.GT.AND P3, PT, R21, 0x30, PT ;  /* 0x000000301500780c */ /* 0x000fc40003f64270 */
[C---:B------:R-:W-:Y:S02]  /*5b40*/  ISETP.GT.AND P4, PT, R21.reuse, 0x31, PT ;  /* 0x000000311500780c */ /* 0x040fe40003f84270 */
[C---:B------:R-:W-:Y:S02]  /*5b50*/  ISETP.GT.AND P5, PT, R21.reuse, 0x40, PT ;  /* 0x000000401500780c */ /* 0x040fe40003fa4270 */
[----:B------:R-:W-:Y:S01]  /*5b60*/  ISETP.GT.AND P6, PT, R21, 0x41, PT ;  /* 0x000000411500780c */ /* 0x000fe20003fc4270 */
[----:B------:R-:W3:Y:S01]  /*5b70*/  MUFU.EX2 R26, R26 ;  /* 0x0000001a001a7308 */ /* 0x000ee20000000800 */
[----:B------:R1:W3:Y:S01]  /*5b80*/  LDS R21, [R28+0x2c320] ;  /* 0x02c320001c157984 */ /* 0x0002e20000000800 */
[----:B------:R-:W-:Y:S01]  /*5b90*/  FSEL R29, R38, -INF , P3 ;  /* 0xff800000261d7808 */ /* 0x000fe20001800000 */
[----:B------:R-:W-:Y:S02]  /*5ba0*/  WARPGROUP.DEPBAR.LE gsb0, 0x0 ;  /* 0x00008000000079c5 */ /* 0x000fe40000010000 */
[----:B------:R-:W-:Y:S01]  /*5bb0*/  FSEL R33, R34, -INF , P1 ;  /* 0xff80000022217808 */ /* 0x000fe20000800000 */
[--C-:B------:R-:W-:Y:S01]  /*5bc0*/  FFMA.FTZ R34, R31, UR61, -R6.reuse ;  /* 0x0000003d1f227c23 */ /* 0x100fe20008010806 */
[----:B------:R-:W-:Y:S01]  /*5bd0*/  FFMA.FTZ R27, R29, UR61, -R6 ;  /* 0x0000003d1d1b7c23 */ /* 0x000fe20008010806 */
[--C-:B--2---:R-:W-:Y:S01]  /*5be0*/  FADD.FTZ R31, R44, -R20.reuse ;  /* 0x800000142c1f7221 */ /* 0x104fe20000010000 */
        /* <DEDUP_REMOVED lines=9> */
[----:B------:R-:W-:Y:S01]  /*5c80*/  VIADD R20, R17, 0x2c500 ;  /* 0x0002c50011147836 */ /* 0x000fe20000000000 */
[----:B------:R-:W-:Y:S01]  /*5c90*/  FSEL R35, R35, -INF , P2 ;  /* 0xff80000023237808 */ /* 0x000fe20001000000 */
[----:B------:R-:W-:Y:S01]  /*5ca0*/  FFMA.FTZ R33, R33, UR61, -R6 ;  /* 0x0000003d21217c23 */ /* 0x000fe20008010806 */
[----:B------:R-:W-:Y:S01]  /*5cb0*/  FSEL R39, R39, -INF , P4 ;  /* 0xff80000027277808 */ /* 0x000fe20002000000 */
[----:B------:R-:W-:Y:S01]  /*5cc0*/  MUFU.EX2 R13, R22 ;  /* 0x00000016000d7308 */ /* 0x000fe20000000800 */
[----:B------:R-:W-:Y:S01]  /*5cd0*/  SHF.R.U32.HI R20, RZ, 0x4, R20 ;  /* 0x00000004ff147819 */ /* 0x000fe20000011614 */
[--C-:B-----5:R-:W-:Y:S01]  /*5ce0*/  FFMA.FTZ R36, R35, UR61, -R6.reuse ;  /* 0x0000003d23247c23 */ /* 0x120fe20008010806 */
[----:B------:R-:W-:Y:S01]  /*5cf0*/  FSEL R37, R42, -INF , P5 ;  /* 0xff8000002a257808 */ /* 0x000fe20002800000 */
[--C-:B-1----:R-:W-:Y:S01]  /*5d00*/  FFMA.FTZ R28, R39, UR61, -R6.reuse ;  /* 0x0000003d271c7c23 */ /* 0x102fe20008010806 */
[----:B------:R-:W-:Y:S01]  /*5d10*/  LOP3.LUT R20, R20, 0x3fff, RZ, 0xc0, !PT ;  /* 0x00003fff14147812 */ /* 0x000fe200078ec0ff */
[----:B------:R-:W-:Y:S01]  /*5d20*/  FMUL.FTZ R38, R11, R32 ;  /* 0x000000200b267220 */ /* 0x000fe20000410000 */
[----:B------:R-:W-:Y:S01]  /*5d30*/  FSEL R43, R43, -INF , P6 ;  /* 0xff8000002b2b7808 */ /* 0x000fe20003000000 */
[----:B------:R1:W-:Y:S01]  /*5d40*/  MUFU.EX2 R22, R24 ;  /* 0x0000001800167308 */ /* 0x0003e20000000800 */
[----:B------:R-:W-:Y:S01]  /*5d50*/  LOP3.LUT R35, R20, 0x80000, RZ, 0xfc, !PT ;  /* 0x0008000014237812 */ /* 0x000fe200078efcff */
[----:B----4-:R-:W-:Y:S01]  /*5d60*/  FMUL.FTZ R49, R10, R49 ;  /* 0x000000310a317220 */ /* 0x010fe20000410000 */
[----:B------:R-:W-:Y:S01]  /*5d70*/  FMUL.FTZ R31, R8, R31 ;  /* 0x0000001f081f7220 */ /* 0x000fe20000410000 */
[----:B------:R-:W-:Y:S01]  /*5d80*/  FMUL.FTZ R29, R14, R29 ;  /* 0x0000001d0e1d7220 */ /* 0x000fe20000410000 */
[C---:B------:R-:W-:Y:S01]  /*5d90*/  R2UR UR58, R35.reuse ;  /* 0x00000000233a72ca */ /* 0x040fe200000e0000 */
[----:B------:R-:W-:Y:S01]  /*5da0*/  VIADD R20, R35, 0x80 ;  /* 0x0000008023147836 */ /* 0x000fe20000000000 */
[----:B------:R-:W-:Y:S01]  /*5db0*/  MOV R217, UR59 ;  /* 0x0000003b00d97c02 */ /* 0x000fe20008000f00 */
[----:B------:R-:W2:Y:S01]  /*5dc0*/  MUFU.EX2 R7, R7 ;  /* 0x0000000700077308 */ /* 0x000ea20000000800 */
[--C-:B-1----:R-:W-:Y:S01]  /*5dd0*/  FFMA.FTZ R24, R37, UR61, -R6.reuse ;  /* 0x0000003d25187c23 */ /* 0x102fe20008010806 */
[----:B------:R-:W-:Y:S01]  /*5de0*/  FFMA.FTZ R6, R43, UR61, -R6 ;  /* 0x0000003d2b067c23 */ /* 0x000fe20008010806 */
[--C-:B---3--:R-:W-:Y:S01]  /*5df0*/  FADD.FTZ R46, R46, -R21.reuse ;  /* 0x800000152e2e7221 */ /* 0x108fe20000010000 */
        /* <DEDUP_REMOVED lines=10> */
[----:B------:R-:W1:Y:S01]  /*5ea0*/  MUFU.EX2 R25, R25 ;  /* 0x0000001900197308 */ /* 0x000e620000000800 */
[----:B------:R-:W-:Y:S01]  /*5eb0*/  FMUL.FTZ R46, R23, R46 ;  /* 0x0000002e172e7220 */ /* 0x000fe20000410000 */
[----:B------:R-:W-:Y:S01]  /*5ec0*/  FMUL.FTZ R47, R26, R47 ;  /* 0x0000002f1a2f7220 */ /* 0x000fe20000410000 */
[----:B------:R-:W-:Y:S01]  /*5ed0*/  R2UR UR4, R20 ;  /* 0x00000000140472ca */ /* 0x000fe200000e0000 */
[----:B------:R-:W-:Y:S01]  /*5ee0*/  VIADD R20, R35, 0x180 ;  /* 0x0000018023147836 */ /* 0x000fe20000000000 */
[----:B------:R-:W-:Y:S01]  /*5ef0*/  R2UR UR5, R21 ;  /* 0x00000000150572ca */ /* 0x000fe200000e0000 */
[----:B--2---:R-:W-:Y:S01]  /*5f00*/  FMUL.FTZ R48, R7, R48 ;  /* 0x0000003007307220 */ /* 0x004fe20000410000 */
[----:B------:R-:W-:Y:S01]  /*5f10*/  F2FP.BF16.F32.PACK_AB R21, R26, R23 ;  /* 0x000000171a15723e */ /* 0x000fe200000010ff */
[----:B------:R-:W2:Y:S01]  /*5f20*/  MUFU.EX2 R34, R34 ;  /* 0x0000002200227308 */ /* 0x000ea20000000800 */
[----:B------:R-:W-:Y:S01]  /*5f30*/  R2UR UR6, R20 ;  /* 0x00000000140672ca */ /* 0x000fe200000e0000 */
[----:B------:R-:W-:Y:S01]  /*5f40*/  FMUL.FTZ R221, R22, R221 ;  /* 0x000000dd16dd7220 */ /* 0x000fe20000410000 */
[----:B------:R-:W-:Y:S01]  /*5f50*/  F2FP.BF16.F32.PACK_AB R20, R11, R8 ;  /* 0x000000080b14723e */ /* 0x000fe200000010ff */
[----:B------:R-:W-:Y:S01]  /*5f60*/  BAR.SYNC.DEFER_BLOCKING 0x9, 0x100 ;  /* 0x0244000000007b1d */ /* 0x000fe20000010000 */
[----:B------:R-:W-:Y:S01]  /*5f70*/  F2FP.BF16.F32.PACK_AB R10, R10, R7 ;  /* 0x000000070a0a723e */ /* 0x000fe200000010ff */
[C---:B------:R-:W-:Y:S01]  /*5f80*/  FMUL.FTZ R30, R13.reuse, R30 ;  /* 0x0000001e0d1e7220 */ /* 0x040fe20000410000 */
[----:B------:R-:W-:Y:S01]  /*5f90*/  F2FP.BF16.F32.PACK_AB R8, R13, R14 ;  /* 0x0000000e0d08723e */ /* 0x000fe200000010ff */
[----:B-1----:R-:W-:-:S02]  /*5fa0*/  FMUL.FTZ R50, R25, R50 ;  /* 0x0000003219327220 */ /* 0x002fc40000410000 */
[----:B------:R-:W1:Y:S01]  /*5fb0*/  MUFU.EX2 R33, R33 ;  /* 0x0000002100217308 */ /* 0x000e620000000800 */
[----:B------:R-:W-:Y:S01]  /*5fc0*/  F2FP.BF16.F32.PACK_AB R38, R38, R31 ;  /* 0x0000001f2626723e */ /* 0x000fe200000010ff */
[----:B------:R-:W-:Y:S01]  /*5fd0*/  UMOV UR18, UR4 ;  /* 0x0000000400127c82 */ /* 0x000fe20008000000 */
[----:B------:R-:W-:Y:S01]  /*5fe0*/  F2FP.BF16.F32.PACK_AB R39, R47, R46 ;  /* 0x0000002e2f27723e */ /* 0x000fe200000010ff */
[----:B------:R-:W-:Y:S01]  /*5ff0*/  UMOV UR12, UR18 ;  /* 0x00000012000c7c82 */ /* 0x000fe20008000000 */
[----:B------:R-:W-:Y:S01]  /*6000*/  F2FP.BF16.F32.PACK_AB R48, R49, R48 ;  /* 0x000000303130723e */ /* 0x000fe200000010ff */
[----:B------:R-:W-:Y:S01]  /*6010*/  UMOV UR10, UR5 ;  /* 0x00000005000a7c82 */ /* 0x000fe20008000000 */
[C---:B--2---:R-:W-:Y:S01]  /*6020*/  F2FP.BF16.F32.PACK_AB R11, R34.reuse, R25 ;  /* 0x00000019220b723e */ /* 0x044fe200000010ff */
[----:B------:R-:W2:Y:S01]  /*6030*/  MUFU.EX2 R9, R9 ;  /* 0x0000000900097308 */ /* 0x000ea20000000800 */
[----:B------:R-:W-:Y:S01]  /*6040*/  FMUL.FTZ R51, R34, R51 ;  /* 0x0000003322337220 */ /* 0x000fe20000410000 */
[----:B------:R-:W-:-:S04]  /*6050*/  F2FP.BF16.F32.PACK_AB R30, R30, R29 ;  /* 0x0000001d1e1e723e */ /* 0x000fc800000010ff */
[----:B------:R-:W-:Y:S02]  /*6060*/  F2FP.BF16.F32.PACK_AB R49, R51, R50 ;  /* 0x000000323331723e */ /* 0x000fe400000010ff */
[----:B------:R-:W3:Y:S01]  /*6070*/  MUFU.EX2 R12, R12 ;  /* 0x0000000c000c7308 */ /* 0x000ee20000000800 */
[----:B-1----:R-:W-:Y:S01]  /*6080*/  FMUL.FTZ R54, R33, R54 ;  /* 0x0000003621367220 */ /* 0x002fe20000410000 */
[----:B------:R1:W-:Y:S04]  /*6090*/  STSM.16.M88.2 [R0+0x2c500], R20 ;  /* 0x02c5001400007844 */ /* 0x0003e80000000100 */
[----:B------:R-:W-:Y:S02]  /*60a0*/  STSM.16.M88.2 [R0+0x2cd00], R10 ;  /* 0x02cd000a00007844 */ /* 0x000fe40000000100 */
[----:B------:R-:W4:Y:S01]  /*60b0*/  MUFU.EX2 R36, R36 ;  /* 0x0000002400247308 */ /* 0x000f220000000800 */
[----:B--2---:R-:W-:Y:S01]  /*60c0*/  FMUL.FTZ R52, R9, R52 ;  /* 0x0000003409347220 */ /* 0x004fe20000410000 */
[----:B-1----:R-:W-:-:S06]  /*60d0*/  VIADD R20, R35, 0xb0 ;  /* 0x000000b023147836 */ /* 0x002fcc0000000000 */
[----:B------:R-:W1:Y:S01]  /*60e0*/  MUFU.EX2 R27, R27 ;  /* 0x0000001b001b7308 */ /* 0x000e620000000800 */
[C---:B---3--:R-:W-:Y:S01]  /*60f0*/  F2FP.BF16.F32.PACK_AB R32, R12.reuse, R9 ;  /* 0x000000090c20723e */ /* 0x048fe200000010ff */
[----:B------:R-:W-:-:S05]  /*6100*/  FMUL.FTZ R53, R12, R53 ;  /* 0x000000350c357220 */ /* 0x000fca0000410000 */
[----:B------:R-:W-:Y:S01]  /*6110*/  F2FP.BF16.F32.PACK_AB R52, R53, R52 ;  /* 0x000000343534723e */ /* 0x000fe200000010ff */
[----:B------:R-:W2:Y:S01]  /*6120*/  MUFU.EX2 R28, R28 ;  /* 0x0000001c001c7308 */ /* 0x000ea20000000800 */
[C---:B----4-:R-:W-:Y:S01]  /*6130*/  F2FP.BF16.F32.PACK_AB R33, R36.reuse, R33 ;  /* 0x000000212421723e */ /* 0x050fe200000010ff */
[----:B------:R-:W-:-:S04]  /*6140*/  FMUL.FTZ R55, R36, R55 ;  /* 0x0000003724377220 */ /* 0x000fc80000410000 */
[----:B------:R-:W-:Y:S01]  /*6150*/  STSM.16.M88.2 [R0+0x2d500], R32 ;  /* 0x02d5002000007844 */ /* 0x000fe20000000100 */
[----:B------:R-:W-:Y:S01]  /*6160*/  F2FP.BF16.F32.PACK_AB R53, R55, R54 ;  /* 0x000000363735723e */ /* 0x000fe200000010ff */
[----:B------:R-:W3:Y:S01]  /*6170*/  MUFU.EX2 R15, R40 ;  /* 0x00000028000f7308 */ /* 0x000ee20000000800 */
[----:B-1----:R-:W-:-:S07]  /*6180*/  FMUL.FTZ R218, R27, R218 ;  /* 0x000000da1bda7220 */ /* 0x002fce0000410000 */
[----:B------:R-:W1:Y:S01]  /*6190*/  MUFU.EX2 R23, R24 ;  /* 0x0000001800177308 */ /* 0x000e620000000800 */
[C---:B--2---:R-:W-:Y:S01]  /*61a0*/  F2FP.BF16.F32.PACK_AB R9, R28.reuse, R27 ;  /* 0x0000001b1c09723e */ /* 0x044fe200000010ff */
[----:B------:R-:W-:-:S04]  /*61b0*/  FMUL.FTZ R219, R28, R219 ;  /* 0x000000db1cdb7220 */ /* 0x000fc80000410000 */
[----:B------:R-:W-:Y:S01]  /*61c0*/  STSM.16.M88.2 [R0+0x2dd00], R8 ;  /* 0x02dd000800007844 */ /* 0x000fe20000000100 */
[----:B------:R-:W-:Y:S01]  /*61d0*/  F2FP.BF16.F32.PACK_AB R31, R219, R218 ;  /* 0x000000dadb1f723e */ /* 0x000fe200000010ff */
[----:B------:R2:W4:Y:S01]  /*61e0*/  MUFU.EX2 R26, R6 ;  /* 0x00000006001a7308 */ /* 0x0005220000000800 */
[----:B---3--:R-:W-:-:S05]  /*61f0*/  FMUL.FTZ R220, R15, R220 ;  /* 0x000000dc0fdc7220 */ /* 0x008fca0000410000 */
[----:B------:R-:W-:Y:S02]  /*6200*/  F2FP.BF16.F32.PACK_AB R220, R221, R220 ;  /* 0x000000dcdddc723e */ /* 0x000fe400000010ff */
[----:B--2---:R-:W-:Y:S01]  /*6210*/  F2FP.BF16.F32.PACK_AB R6, R22, R15 ;  /* 0x0000000f1606723e */ /* 0x004fe200000010ff */
[----:B------:R-:W-:Y:S02]  /*6220*/  IMAD R22, R4, 0x2000, R5 ;  /* 0x0000200004167824 */ /* 0x000fe400078e0205 */
[----:B-1----:R-:W-:Y:S01]  /*6230*/  FMUL.FTZ R222, R23, R222 ;  /* 0x000000de17de7220 */ /* 0x002fe20000410000 */
[C---:B------:R-:W-:Y:S02]  /*6240*/  VIADD R5, R35.reuse, 0x200 ;  /* 0x0000020023057836 */ /* 0x040fe40000000000 */
[----:B------:R-:W-:Y:S01]  /*6250*/  VIADD R15, R35, 0x30 ;  /* 0x00000030230f7836 */ /* 0x000fe20000000000 */
[C---:B----4-:R-:W-:Y:S01]  /*6260*/  F2FP.BF16.F32.PACK_AB R7, R26.reuse, R23 ;  /* 0x000000171a07723e */ /* 0x050fe200000010ff */
[----:B------:R-:W-:Y:S01]  /*6270*/  FMUL.FTZ R223, R26, R223 ;  /* 0x000000df1adf7220 */ /* 0x000fe20000410000 */
[----:B------:R-:W-:-:S02]  /*6280*/  SHF.R.U32.HI R23, RZ, 0x4, R22 ;  /* 0x00000004ff177819 */ /* 0x000fc40000011616 */
[----:B------:R-:W-:Y:S01]  /*6290*/  R2UR UR7, R5 ;  /* 0x00000000050772ca */ /* 0x000fe200000e0000 */
[----:B------:R1:W-:Y:S01]  /*62a0*/  STSM.16.M88.2 [R0+0x2e500], R6 ;  /* 0x02e5000600007844 */ /* 0x0003e20000000100 */
[----:B------:R-:W-:Y:S02]  /*62b0*/  LOP3.LUT R23, R23, 0x3fff, RZ, 0xc0, !PT ;  /* 0x00003fff17177812 */ /* 0x000fe400078ec0ff */
[----:B------:R-:W-:Y:S01]  /*62c0*/  F2FP.BF16.F32.PACK_AB R221, R223, R222 ;  /* 0x000000dedfdd723e */ /* 0x000fe200000010ff */
[----:B------:R2:W-:Y:S06]  /*62d0*/  MEMBAR.ALL.CTA ;  /* 0x0000000000007992 */ /* 0x0005ec0000008000 */
[----:B--2---:R-:W2:Y:S01]  /*62e0*/  FENCE.VIEW.ASYNC.S ;  /* 0x00000000000073c6 */ /* 0x004ea20000000000 */
[C---:B------:R-:W-:Y:S01]  /*62f0*/  R2UR UR56, R23.reuse ;  /* 0x00000000173872ca */ /* 0x040fe200000e0000 */
[----:B------:R-:W-:-:S02]  /*6300*/  VIADD R5, R23, 0x80 ;  /* 0x0000008017057836 */ /* 0x000fc40000000000 */
[----:B------:R-:W-:-:S03]  /*6310*/  VIADD R14, R23, 0x180 ;  /* 0x00000180170e7836 */ /* 0x000fc60000000000 */
[----:B------:R-:W-:Y:S01]  /*6320*/  R2UR UR48, R5 ;  /* 0x00000000053072ca */ /* 0x000fe200000e0000 */
[C---:B------:R-:W-:Y:S01]  /*6330*/  VIADD R5, R35.reuse, 0x90 ;  /* 0x0000009023057836 */ /* 0x040fe20000000000 */
[----:B-1----:R-:W-:Y:S01]  /*6340*/  MOV R7, UR58 ;  /* 0x0000003a00077c02 */ /* 0x002fe20008000f00 */
[----:B------:R-:W-:-:S03]  /*6350*/  VIADD R6, R35, 0x10 ;  /* 0x0000001023067836 */ /* 0x000fc60000000000 */
[----:B------:R-:W-:Y:S01]  /*6360*/  R2UR UR4, R5 ;  /* 0x00000000050472ca */ /* 0x000fe200000e0000 */
[----:B------:R-:W-:Y:S01]  /*6370*/  UMOV UR16, UR56 ;  /* 0x0000003800107c82 */ /* 0x000fe20008000000 */
[----:B------:R-:W-:Y:S01]  /*6380*/  UMOV UR8, UR56 ;  /* 0x0000003800087c82 */ /* 0x000fe20008000000 */
[C---:B------:R-:W-:Y:S01]  /*6390*/  VIADD R5, R35.reuse, 0x190 ;  /* 0x0000019023057836 */ /* 0x040fe20000000000 */
[----:B------:R-:W-:Y:S01]  /*63a0*/  R2UR UR50, R6 ;  /* 0x00000000063272ca */ /* 0x000fe200000e0000 */
[----:B------:R-:W-:Y:S02]  /*63b0*/  VIADD R6, R35, 0x110 ;  /* 0x0000011023067836 */ /* 0x000fe40000000000 */
[----:B------:R-:W-:Y:S01]  /*63c0*/  UMOV UR52, UR48 ;  /* 0x0000003000347c82 */ /* 0x000fe20008000000 */
[----:B------:R-:W-:Y:S01]  /*63d0*/  R2UR UR54, R5 ;  /* 0x00000000053672ca */ /* 0x000fe200000e0000 */
[C---:B------:R-:W-:Y:S01]  /*63e0*/  VIADD R5, R35.reuse, 0x210 ;  /* 0x0000021023057836 */ /* 0x040fe20000000000 */
[----:B------:R-:W-:Y:S01]  /*63f0*/  R2UR UR5, R6 ;  /* 0x00000000060572ca */ /* 0x000fe200000e0000 */
[----:B--2---:R-:W-:Y:S01]  /*6400*/  BAR.SYNC.DEFER_BLOCKING 0x9, 0x100 ;  /* 0x0244000000007b1d */ /* 0x004fe20000010000 */
[----:B------:R-:W-:-:S02]  /*6410*/  VIADD R6, R35, 0x20 ;  /* 0x0000002023067836 */ /* 0x000fc40000000000 */
[----:B------:R-:W-:Y:S01]  /*6420*/  R2UR UR46, R5 ;  /* 0x00000000052e72ca */ /* 0x000fe200000e0000 */
[----:B------:R-:W-:Y:S02]  /*6430*/  VIADD R5, R23, 0x100 ;  /* 0x0000010017057836 */ /* 0x000fe40000000000 */
[----:B------:R-:W-:Y:S01]  /*6440*/  UMOV UR44, UR48 ;  /* 0x00000030002c7c82 */ /* 0x000fe20008000000 */
[----:B------:R-:W-:Y:S01]  /*6450*/  R2UR UR30, R6 ;  /* 0x00000000061e72ca */ /* 0x000fe200000e0000 */
[----:B------:R-:W-:Y:S01]  /*6460*/  VIADD R6, R35, 0x120 ;  /* 0x0000012023067836 */ /* 0x000fe20000000000 */
[----:B------:R-:W-:Y:S01]  /*6470*/  R2UR UR28, R5 ;  /* 0x00000000051c72ca */ /* 0x000fe200000e0000 */
[----:B------:R-:W-:-:S03]  /*6480*/  VIADD R5, R35, 0xa0 ;  /* 0x000000a023057836 */ /* 0x000fc60000000000 */
[----:B------:R-:W-:Y:S01]  /*6490*/  R2UR UR38, R6 ;  /* 0x00000000062672ca */ /* 0x000fe200000e0000 */
[----:B------:R-:W-:Y:S01]  /*64a0*/  VIADD R6, R17, 0x2ed00 ;  /* 0x0002ed0011067836 */ /* 0x000fe20000000000 */
[----:B------:R-:W-:Y:S01]  /*64b0*/  R2UR UR42, R5 ;  /* 0x00000000052a72ca */ /* 0x000fe200000e0000 */
[----:B------:R-:W-:-:S03]  /*64c0*/  VIADD R5, R35, 0x1a0 ;  /* 0x000001a023057836 */ /* 0x000fc60000000000 */
[----:B------:R-:W-:Y:S02]  /*64d0*/  SHF.R.U32.HI R6, RZ, 0x4, R6 ;  /* 0x00000004ff067819 */ /* 0x000fe40000011606 */
[----:B------:R-:W-:Y:S01]  /*64e0*/  R2UR UR34, R5 ;  /* 0x00000000052272ca */ /* 0x000fe200000e0000 */
[----:B------:R-:W-:Y:S01]  /*64f0*/  VIADD R5, R35, 0x220 ;  /* 0x0000022023057836 */ /* 0x000fe20000000000 */
[----:B------:R-:W-:Y:S01]  /*6500*/  UMOV UR40, UR28 ;  /* 0x0000001c00287c82 */ /* 0x000fe20008000000 */
[----:B------:R-:W-:Y:S01]  /*6510*/  STSM.16.M88.2 [R0+0x2ed00], R38 ;  /* 0x02ed002600007844 */ /* 0x000fe20000000100 */
[----:B------:R-:W-:Y:S01]  /*6520*/  UMOV UR36, UR28 ;  /* 0x0000001c00247c82 */ /* 0x000fe20008000000 */
[----:B------:R-:W-:Y:S01]  /*6530*/  UMOV UR32, UR28 ;  /* 0x0000001c00207c82 */ /* 0x000fe20008000000 */
[----:B------:R-:W-:Y:S01]  /*6540*/  R2UR UR26, R5 ;  /* 0x00000000051a72ca */ /* 0x000fe200000e0000 */
[----:B------:R-:W-:Y:S01]  /*6550*/  STSM.16.M88.2 [R0+0x2f500], R48 ;  /* 0x02f5003000007844 */ /* 0x000fe20000000100 */
[----:B------:R-:W-:Y:S01]  /*6560*/  UMOV UR24, UR28 ;  /* 0x0000001c00187c82 */ /* 0x000fe20008000000 */
[----:B------:R-:W-:Y:S01]  /*6570*/  IMAD R5, R4, 0x2800, R17 ;  /* 0x0000280004057824 */ /* 0x000fe200078e0211 */
[----:B------:R-:W-:Y:S01]  /*6580*/  LOP3.LUT R216, R6, 0x3fff, RZ, 0xc0, !PT ;  /* 0x00003fff06d87812 */ /* 0x000fe200078ec0ff */
[----:B------:R-:W-:Y:S03]  /*6590*/  STSM.16.M88.2 [R0+0x2fd00], R52 ;  /* 0x02fd003400007844 */ /* 0x000fe60000000100 */
[----:B------:R-:W-:Y:S01]  /*65a0*/  SHF.R.U32.HI R5, RZ, 0x4, R5 ;  /* 0x00000004ff057819 */ /* 0x000fe20000011605 */
[----:B------:R-:W-:Y:S01]  /*65b0*/  STSM.16.M88.2 [R0+0x30500], R30 ;  /* 0x0305001e00007844 */ /* 0x000fe20000000100 */
[----:B------:R-:W-:-:S02]  /*65c0*/  LOP3.LUT R6, R216, 0x400000, RZ, 0xfc, !PT ;  /* 0x00400000d8067812 */ /* 0x000fc400078efcff */
[----:B------:R-:W-:Y:S01]  /*65d0*/  LOP3.LUT R5, R5, 0x3fff, RZ, 0xc0, !PT ;  /* 0x00003fff05057812 */ /* 0x000fe200078ec0ff */
        /* <DEDUP_REMOVED lines=10> */
[----:B------:R-:W-:-:S02]  /*6680*/  UMOV UR9, UR19 ;  /* 0x0000001300097c82 */ /* 0x000fc40008000000 */
        /* <DEDUP_REMOVED lines=17> */
[----:B------:R-:W-:Y:S01]  /*67a0*/  MOV R219, UR57 ;  /* 0x0000003900db7c02 */ /* 0x000fe20008000f00 */
        /* <DEDUP_REMOVED lines=20> */
[----:B------:R-:W-:Y:S01]  /*68f0*/  HGMMA.64x16x16.F32.BF16 R88, gdesc[UR44].tnspA.tnspB, R88 ;  /* 0x602000002c5879f0 */ /* 0x000fe20008701858 */
[----:B------:R-:W-:Y:S01]  /*6900*/  R2UR UR10, R15 ;  /* 0x000000000f0a72ca */ /* 0x000fe200000e0000 */
[----:B------:R-:W-:Y:S01]  /*6910*/  VIADD R14, R35, 0x130 ;  /* 0x00000130230e7836 */ /* 0x000fe20000000000 */
[----:B------:R-:W-:Y:S01]  /*6920*/  R2UR UR5, R5 ;  /* 0x00000000050572ca */ /* 0x000fe200000e0000 */
[C---:B------:R-:W-:Y:S01]  /*6930*/  VIADD R15, R35.reuse, 0x1b0 ;  /* 0x000001b0230f7836 */ /* 0x040fe20000000000 */
[----:B------:R-:W-:Y:S01]  /*6940*/  UMOV UR59, UR19 ;  /* 0x00000013003b7c82 */ /* 0x000fe20008000000 */
[----:B------:R-:W-:Y:S01]  /*6950*/  VIADD R35, R35, 0x230 ;  /* 0x0000023023237836 */ /* 0x000fe20000000000 */
[----:B------:R-:W-:Y:S01]  /*6960*/  R2UR UR22, R14 ;  /* 0x000000000e1672ca */ /* 0x000fe200000e0000 */
[----:B------:R-:W-:Y:S01]  /*6970*/  UMOV UR53, UR9 ;  /* 0x0000000900357c82 */ /* 0x000fe20008000000 */
[----:B------:R-:W-:Y:S01]  /*6980*/  R2UR UR14, R15 ;  /* 0x000000000f0e72ca */ /* 0x000fe200000e0000 */
[----:B------:R-:W-:Y:S01]  /*6990*/  UMOV UR9, 0x40000040 ;  /* 0x4000004000097882 */ /* 0x000fe20000000000 */
[----:B------:R-:W-:Y:S01]  /*69a0*/  R2UR UR6, R35 ;  /* 0x00000000230672ca */ /* 0x000fe200000e0000 */
[----:B------:R-:W-:Y:S01]  /*69b0*/  UMOV UR16, UR8 ;  /* 0x0000000800107c82 */ /* 0x000fe20008000000 */
[----:B------:R-:W-:Y:S01]  /*69c0*/  MOV R9, UR59 ;  /* 0x0000003b00097c02 */ /* 0x000fe20008000f00 */
[----:B------:R-:W-:Y:S01]  /*69d0*/  UMOV UR59, UR7 ;  /* 0x00000007003b7c82 */ /* 0x000fe20008000000 */
[----:B------:R-:W-:Y:S01]  /*69e0*/  UMOV UR17, UR9 ;  /* 0x0000000900117c82 */ /* 0x000fe20008000000 */
[----:B------:R-:W-:Y:S01]  /*69f0*/  MOV R11, UR59 ;  /* 0x0000003b000b7c02 */ /* 0x000fe20008000f00 */
[----:B------:R-:W-:Y:S01]  /*6a00*/  UMOV UR59, UR11 ;  /* 0x0000000b003b7c82 */ /* 0x000fe20008000000 */
[----:B------:R-:W-:Y:S01]  /*6a10*/  UMOV UR11, 0x40 ;  /* 0x00000040000b7882 */ /* 0x000fe20000000000 */
        /* <DEDUP_REMOVED lines=201> */
[----:B------:R-:W-:Y:S01]  /*76b0*/  UMOV UR7, 0x40 ;  /* 0x0000004000077882 */ /* 0x000fe20000000000 */
        /* <DEDUP_REMOVED lines=53> */
[----:B------:R-:W-:Y:S01]  /*7a10*/  HGMMA.64x16x16.F32.BF16 R136, gdesc[UR44].tnspA.tnspB, R136 ;  /* 0x602000002c8879f0 */ /* 0x000fe20008701888 */
[----:B------:R-:W-:Y:S01]  /*7a20*/  IMAD.U32 R222, RZ, RZ, UR10 ;  /* 0x0000000affde7e24 */ /* 0x000fe2000f8e00ff */
[----:B------:R-:W-:Y:S01]  /*7a30*/  UMOV UR48, UR44 ;  /* 0x0000002c00307c82 */ /* 0x000fe20008000000 */
        /* <DEDUP_REMOVED lines=15> */
[----:B------:R1:W-:Y:S01]  /*7b30*/  REDG.E.ADD.F32x4.FTZ.RN.STRONG.GPU desc[UR56][R6.64+0x1800], R36 ;  /* 0x00180024060079a6 */ /* 0x0003e2000c10f7b8 */
[----:B------:R-:W-:-:S02]  /*7b40*/  VIADD R25, R237, 0x100 ;  /* 0x00000100ed197836 */ /* 0x000fc40000000000 */
[----:B------:R-:W-:Y:S01]  /*7b50*/  R2UR UR26, R26 ;  /* 0x000000001a1a72ca */ /* 0x000fe200000e0000 */
[----:B------:R-:W-:Y:S01]  /*7b60*/  IMAD.U32 R226, RZ, RZ, UR10 ;  /* 0x0000000affe27e24 */ /* 0x000fe2000f8e00ff */
[----:B------:R-:W-:Y:S01]  /*7b70*/  UMOV UR5, 0x40000040 ;  /* 0x4000004000057882 */ /* 0x000fe20000000000 */
[----:B------:R-:W-:Y:S01]  /*7b80*/  HGMMA.64x16x16.F32.BF16 R168, gdesc[UR48].tnspA.tnspB, R168 ;  /* 0x6020000030a879f0 */ /* 0x000fe200087018a8 */
[----:B------:R-:W-:Y:S01]  /*7b90*/  R2UR UR24, R25 ;  /* 0x00000000191872ca */ /* 0x000fe200000e0000 */
[C---:B------:R-:W-:Y:S01]  /*7ba0*/  VIADD R25, R24.reuse, 0x120 ;  /* 0x0000012018197836 */ /* 0x040fe20000000000 */
[----:B------:R1:W-:Y:S04]  /*7bb0*/  REDG.E.ADD.F32x4.FTZ.RN.STRONG.GPU desc[UR56][R6.64+0x2000], R40 ;  /* 0x00200028060079a6 */ /* 0x0003e8000c10f7b8 */
[----:B------:R-:W-:Y:S01]  /*7bc0*/  R2UR UR38, R25 ;  /* 0x00000000192672ca */ /* 0x000fe200000e0000 */
[----:B------:R-:W-:-:S02]  /*7bd0*/  VIADD R25, R24, 0x1a0 ;  /* 0x000001a018197836 */ /* 0x000fc40000000000 */
[C---:B------:R-:W-:Y:S01]  /*7be0*/  VIADD R26, R24.reuse, 0xa0 ;  /* 0x000000a0181a7836 */ /* 0x040fe20000000000 */
[----:B------:R-:W-:Y:S01]  /*7bf0*/  UMOV UR21, UR5 ;  /* 0x0000000500157c82 */ /* 0x000fe20008000000 */
[----:B------:R-:W-:Y:S01]  /*7c00*/  UMOV UR17, UR5 ;  /* 0x0000000500117c82 */ /* 0x000fe20008000000 */
[----:B------:R-:W-:Y:S01]  /*7c10*/  R2UR UR34, R25 ;  /* 0x00000000192272ca */ /* 0x000fe200000e0000 */
[----:B------:R-:W-:Y:S01]  /*7c20*/  VIADD R25, R24, 0x220 ;  /* 0x0000022018197836 */ /* 0x000fe20000000000 */
[----:B------:R-:W-:Y:S01]  /*7c30*/  R2UR UR42, R26 ;  /* 0x000000001a2a72ca */ /* 0x000fe200000e0000 */
[----:B------:R-:W-:Y:S01]  /*7c40*/  UMOV UR40, UR24 ;  /* 0x0000001800287c82 */ /* 0x000fe20008000000 */
[----:B------:R-:W-:Y:S01]  /*7c50*/  UMOV UR36, UR24 ;  /* 0x0000001800247c82 */ /* 0x000fe20008000000 */
[----:B------:R-:W-:Y:S01]  /*7c60*/  UMOV UR32, UR24 ;  /* 0x0000001800207c82 */ /* 0x000fe20008000000 */
[----:B------:R-:W-:Y:S01]  /*7c70*/  R2UR UR30, R25 ;  /* 0x00000000191e72ca */ /* 0x000fe200000e0000 */
[----:B------:R-:W-:Y:S01]  /*7c80*/  UMOV UR28, UR24 ;  /* 0x00000018001c7c82 */ /* 0x000fe20008000000 */
[----:B------:R-:W-:Y:S01]  /*7c90*/  HGMMA.64x16x16.F32.BF16 R136, gdesc[UR24].tnspA.tnspB, R136 ;  /* 0x60200000188879f0 */ /* 0x000fe20008701888 */
[----:B------:R-:W-:Y:S01]  /*7ca0*/  IMAD.U32 R227, RZ, RZ, UR11 ;  /* 0x0000000bffe37e24 */ /* 0x000fe2000f8e00ff */
[----:B------:R-:W-:Y:S01]  /*7cb0*/  UMOV UR13, UR5 ;  /* 0x00000005000d7c82 */ /* 0x000fe20008000000 */
[----:B------:R-:W-:-:S04]  /*7cc0*/  UMOV UR9, UR5 ;  /* 0x0000000500097c82 */ /* 0x000fc80008000000 */
[----:B------:R-:W-:Y:S01]  /*7cd0*/  HGMMA.64x16x16.F32.BF16 R144, gdesc[UR40].tnspA.tnspB, R144 ;  /* 0x60200000289079f0 */ /* 0x000fe20008701890 */
[----:B------:R1:W-:Y:S01]  /*7ce0*/  REDG.E.ADD.F32x4.FTZ.RN.STRONG.GPU desc[UR56][R6.64+0x2800], R44 ;  /* 0x0028002c060079a6 */ /* 0x0003e2000c10f7b8 */
[----:B------:R-:W-:Y:S02]  /*7cf0*/  VIADD R25, R237, 0x180 ;  /* 0x00000180ed197836 */ /* 0x000fe40000000000 */
[----:B------:R-:W-:Y:S01]  /*7d00*/  VIADD R26, R24, 0x30 ;  /* 0x00000030181a7836 */ /* 0x000fe20000000000 */
[----:B------:R-:W-:Y:S01]  /*7d10*/  UMOV UR11, 0x40 ;  /* 0x00000040000b7882 */ /* 0x000fe20000000000 */
[----:B------:R-:W-:Y:S01]  /*7d20*/  HGMMA.64x16x16.F32.BF16 R152, gdesc[UR36].tnspA.tnspB, R152 ;  /* 0x60200000249879f0 */ /* 0x000fe20008701898 */
[----:B------:R1:W-:Y:S01]  /*7d30*/  REDG.E.ADD.F32x4.FTZ.RN.STRONG.GPU desc[UR56][R6.64+0x3000], R48 ;  /* 0x00300030060079a6 */ /* 0x0003e2000c10f7b8 */
[----:B------:R-:W-:Y:S02]  /*7d40*/  R2UR UR4, R25 ;  /* 0x00000000190472ca */ /* 0x000fe400000e0000 */
[----:B------:R-:W-:Y:S01]  /*7d50*/  HGMMA.64x16x16.F32.BF16 R160, gdesc[UR32].tnspA.tnspB, R160 ;  /* 0x6020000020a079f0 */ /* 0x000fe200087018a0 */
[----:B------:R-:W-:Y:S01]  /*7d60*/  R2UR UR6, R26 ;  /* 0x000000001a0672ca */ /* 0x000fe200000e0000 */
[----:B------:R1:W-:Y:S01]  /*7d70*/  REDG.E.ADD.F32x4.FTZ.RN.STRONG.GPU desc[UR56][R6.64+0x3800], R52 ;  /* 0x00380034060079a6 */ /* 0x0003e2000c10f7b8 */
[----:B------:R-:W-:-:S02]  /*7d80*/  VIADD R25, R24, 0x130 ;  /* 0x0000013018197836 */ /* 0x000fc40000000000 */
[C---:B------:R-:W-:Y:S01]  /*7d90*/  VIADD R26, R24.reuse, 0xb0 ;  /* 0x000000b0181a7836 */ /* 0x040fe20000000000 */
[----:B------:R-:W-:Y:S02]  /*7da0*/  HGMMA.64x16x16.F32.BF16 R168, gdesc[UR28].tnspA.tnspB, R168 ;  /* 0x602000001ca879f0 */ /* 0x000fe400087018a8 */
[----:B------:R-:W-:Y:S01]  /*7db0*/  R2UR UR18, R25 ;  /* 0x00000000191272ca */ /* 0x000fe200000e0000 */
[----:B------:R-:W-:Y:S01]  /*7dc0*/  VIADD R25, R24, 0x1b0 ;  /* 0x000001b018197836 */ /* 0x000fe20000000000 */
[----:B------:R-:W-:Y:S01]  /*7dd0*/  R2UR UR22, R26 ;  /* 0x000000001a1672ca */ /* 0x000fe200000e0000 */
[----:B------:R-:W-:Y:S01]  /*7de0*/  VIADD R24, R24, 0x230 ;  /* 0x0000023018187836 */ /* 0x000fe20000000000 */
[----:B------:R-:W-:Y:S01]  /*7df0*/  UMOV UR20, UR4 ;  /* 0x0000000400147c82 */ /* 0x000fe20008000000 */
[----:B------:R-:W-:Y:S01]  /*7e00*/  UMOV UR16, UR4 ;  /* 0x0000000400107c82 */ /* 0x000fe20008000000 */
[----:B------:R-:W-:Y:S01]  /*7e10*/  R2UR UR14, R25 ;  /* 0x00000000190e72ca */ /* 0x000fe200000e0000 */
[----:B------:R-:W-:Y:S01]  /*7e20*/  UMOV UR12, UR4 ;  /* 0x00000004000c7c82 */ /* 0x000fe20008000000 */
[----:B------:R-:W-:Y:S01]  /*7e30*/  R2UR UR10, R24 ;  /* 0x00000000180a72ca */ /* 0x000fe200000e0000 */
[----:B------:R-:W-:Y:S01]  /*7e40*/  UMOV UR8, UR4 ;  /* 0x0000000400087c82 */ /* 0x000fe20008000000 */
[----:B------:R-:W-:Y:S05]  /*7e50*/  HGMMA.64x16x16.F32.BF16 R136, gdesc[UR4].tnspA.tnspB, R136 ;  /* 0x60200000048879f0 */ /* 0x000fea0008701888 */
[----:B------:R-:W-:Y:S04]  /*7e60*/  HGMMA.64x16x16.F32.BF16 R144, gdesc[UR20].tnspA.tnspB, R144 ;  /* 0x60200000149079f0 */ /* 0x000fe80008701890 */
[----:B------:R-:W-:Y:S04]  /*7e70*/  HGMMA.64x16x16.F32.BF16 R152, gdesc[UR16].tnspA.tnspB, R152 ;  /* 0x60200000109879f0 */ /* 0x000fe80008701898 */
[----:B------:R-:W-:Y:S04]  /*7e80*/  HGMMA.64x16x16.F32.BF16 R160, gdesc[UR12].tnspA.tnspB, R160 ;  /* 0x602000000ca079f0 */ /* 0x000fe800087018a0 */
[----:B------:R-:W-:Y:S03]  /*7e90*/  HGMMA.64x16x16.F32.BF16 R168, gdesc[UR8].tnspA.tnspB, R168, gsb0 ;  /* 0x6020000008a879f0 */ /* 0x000fe600080018a8 */
[----:B------:R-:W-:-:S02]  /*7ea0*/  WARPGROUP.DEPBAR.LE gsb0, 0x1 ;  /* 0x00008000000079c5 */ /* 0x000fc40000010100 */
[----:B-1----:R-:W-:Y:S05]  /*7eb0*/  @!P0 BRA `(.L_x_1078) ;  /* 0x0000000000048947 */ /* 0x002fea0003800000 */
[----:B------:R-:W-:Y:S01]  /*7ec0*/  BPT.TRAP 0x1 ;  /* 0x000000040000795c */ /* 0x000fe20000300000 */
.L_x_1078:
        /* <DEDUP_REMOVED lines=112> */
.L_x_1079:
[----:B------:R-:W-:Y:S01]  /*85d0*/  VIADD R3, R3, 0x1 ;  /* 0x0000000103037836 */ /* 0x000fe20000000000 */
[----:B------:R-:W-:Y:S01]  /*85e0*/  ULOP3.LUT UR60, UR60, 0x1, URZ, 0x3c, !UPT ;  /* 0x000000013c3c7892 */ /* 0x000fe2000f8e3c3f */
        /* <DEDUP_REMOVED lines=92> */
.L_x_1067:
[----:B------:R-:W-:Y:S05]  /*8bb0*/  @P0 BRA `(.L_x_1063) ;  /* 0x0000002c00980947 */ /* 0x000fea0003800000 */
[----:B------:R-:W1:Y:S01]  /*8bc0*/  LDC.64 R2, c[0x0][0x878] ;  /* 0x00021e00ff027b82 */ /* 0x000e620000000a00 */
[----:B------:R-:W-:Y:S01]  /*8bd0*/  ULDC.64 UR4, c[0x0][0x208] ;  /* 0x0000820000047ab9 */ /* 0x000fe20000000a00 */
[----:B------:R-:W3:Y:S01]  /*8be0*/  LDL.LU R10, [R1] ;  /* 0x00000000010a7983 */ /* 0x000ee20000300800 */
[----:B------:R-:W4:Y:S05]  /*8bf0*/  S2R R20, SR_TID.X ;  /* 0x0000000000147919 */ /* 0x000f2a0000002100 */
[----:B------:R-:W5:Y:S08]  /*8c00*/  LDC R0, c[0x0][0x850] ;  /* 0x00021400ff007b82 */ /* 0x000f700000000800 */
[----:B------:R-:W5:Y:S01]  /*8c10*/  LDC.64 R8, c[0x0][0x818] ;  /* 0x00020600ff087b82 */ /* 0x000f620000000a00 */
[----:B-1----:R-:W-:-:S07]  /*8c20*/  ISETP.NE.U32.AND P0, PT, R2, RZ, PT ;  /* 0x000000ff0200720c */ /* 0x002fce0003f05070 */
[----:B------:R-:W1:Y:S01]  /*8c30*/  LDC.64 R12, c[0x0][0x840] ;  /* 0x00021000ff0c7b82 */ /* 0x000e620000000a00 */
[----:B------:R-:W-:-:S07]  /*8c40*/  ISETP.NE.AND.EX P0, PT, R3, RZ, PT, P0 ;  /* 0x000000ff0300720c */ /* 0x000fce0003f05300 */
[----:B------:R-:W1:Y:S08]  /*8c50*/  LDC.64 R14, c[0x0][0x848] ;  /* 0x00021200ff0e7b82 */ /* 0x000e700000000a00 */
[----:B------:R-:W4:Y:S08]  /*8c60*/  @P0 LDC.64 R2, c[0x0][0x878] ;  /* 0x00021e00ff020b82 */ /* 0x000f300000000a00 */
[----:B--2---:R-:W2:Y:S08]  /*8c70*/  LDC.64 R16, c[0x0][0x800] ;  /* 0x00020000ff107b82 */ /* 0x004eb00000000a00 */
[----:B------:R-:W2:Y:S01]  /*8c80*/  LDC.64 R18, c[0x0][0x828] ;  /* 0x00020a00ff127b82 */ /* 0x000ea20000000a00 */
[----:B----4-:R-:W-:-:S06]  /*8c90*/  @P0 IMAD.WIDE R2, R235, 0x4, R2 ;  /* 0x00000004eb020825 */ /* 0x010fcc00078e0202 */
[----:B------:R4:W2:Y:S01]  /*8ca0*/  @P0 LDG.E R2, desc[UR4][R2.64] ;  /* 0x0000000402020981 */ /* 0x0008a2000c1e1900 */
[----:B------:R-:W-:Y:S01]  /*8cb0*/  VIADD R21, R20, 0xffffff80 ;  /* 0xffffff8014157836 */ /* 0x000fe20000000000 */
[----:B------:R-:W1:Y:S08]  /*8cc0*/  S2UR UR5, SR_CgaCtaId ;  /* 0x00000000000579c3 */ /* 0x000e700000008800 */
[----:B------:R-:W-:Y:S01]  /*8cd0*/  BAR.SYNC.DEFER_BLOCKING 0x1, 0x100 ;  /* 0x0044000000007b1d */ /* 0x000fe20000010000 */
[----:B-----5:R-:W-:-:S02]  /*8ce0*/  ISETP.NE.AND P1, PT, R0, 0x1, PT ;  /* 0x000000010000780c */ /* 0x020fc40003f25270 */
[----:B------:R-:W-:-:S03]  /*8cf0*/  SHF.R.S32.HI R0, RZ, 0x1f, R21 ;  /* 0x0000001fff007819 */ /* 0x000fc60000011415 */
[----:B------:R-:W-:Y:S01]  /*8d00*/  UMOV UR4, 0x400 ;  /* 0x0000040000047882 */ /* 0x000fe20000000000 */
[----:B------:R-:W-:Y:S01]  /*8d10*/  LEA.HI R4, R0, R21, RZ, 0x7 ;  /* 0x0000001500047211 */ /* 0x000fe200078f38ff */
[----:B------:R-:W-:Y:S03]  /*8d20*/  BSSY B1, `(.L_x_1081) ;  /* 0x0000055000017945 */ /* 0x000fe60003800000 */
[----:B------:R-:W-:Y:S02]  /*8d30*/  LOP3.LUT R0, R4, 0x3fffff80, RZ, 0xc0, !PT ;  /* 0x3fffff8004007812 */ /* 0x000fe400078ec0ff */
[----:B----4-:R-:W-:Y:S01]  /*8d40*/  SHF.R.S32.HI R3, RZ, 0x7, R4 ;  /* 0x00000007ff037819 */ /* 0x010fe20000011404 */
[----:B------:R-:W4:Y:S02]  /*8d50*/  @P1 LDC R5, c[0x0][0x854] ;  /* 0x00021500ff051b82 */ /* 0x000f240000000800 */
[----:B------:R-:W-:-:S04]  /*8d60*/  IMAD.IADD R0, R21, 0x1, -R0 ;  /* 0x0000000115007824 */ /* 0x000fc800078e0a00 */
[----:B------:R-:W-:Y:S02]  /*8d70*/  IMAD R0, R3, 0xa00, R0 ;  /* 0x00000a0003007824 */ /* 0x000fe400078e0200 */
[----:B------:R-:W5:Y:S01]  /*8d80*/  @P1 LDC R7, c[0x0][0x858] ;  /* 0x00021600ff071b82 */ /* 0x000f620000000800 */
[----:B-1----:R-:W-:Y:S01]  /*8d90*/  ULEA UR4, UR5, UR4, 0x18 ;  /* 0x0000000405047291 */ /* 0x002fe2000f8ec03f */
[----:B------:R-:W-:-:S05]  /*8da0*/  IMAD.SHL.U32 R3, R0, 0x4, RZ ;  /* 0x0000000400037824 */ /* 0x000fca00078e00ff */
[----:B------:R-:W-:-:S05]  /*8db0*/  LEA R6, R3, UR4, 0x2 ;  /* 0x0000000403067c11 */ /* 0x000fca000f8e10ff */
[----:B------:R1:W-:Y:S01]  /*8dc0*/  STS.128 [R6], R56 ;  /* 0x0000003806007388 */ /* 0x0003e20000000c00 */
[----:B----4-:R-:W-:-:S03]  /*8dd0*/  @P1 IMAD.HI.U32 R0, R236, R5, RZ ;  /* 0x00000005ec001227 */ /* 0x010fc600078e00ff */
[----:B------:R1:W-:Y:S04]  /*8de0*/  STS.128 [R6+0x800], R60 ;  /* 0x0008003c06007388 */ /* 0x0003e80000000c00 */
[----:B------:R1:W-:Y:S01]  /*8df0*/  STS.128 [R6+0x1000], R96 ;  /* 0x0010006006007388 */ /* 0x0003e20000000c00 */
[----:B-----5:R-:W-:-:S03]  /*8e00*/  @P1 SHF.R.U32.HI R236, RZ, R7, R0 ;  /* 0x00000007ffec1219 */ /* 0x020fc60000011600 */
        /* <DEDUP_REMOVED lines=20> */
[----:B----4-:R-:W4:Y:S01]  /*8f50*/  FENCE.VIEW.ASYNC.S ;  /* 0x00000000000073c6 */ /* 0x010f220000000000 */
[----:B---3--:R-:W-:-:S02]  /*8f60*/  IMAD R5, R10, 0x5000, RZ ;  /* 0x000050000a057824 */ /* 0x008fc400078e02ff */
[----:B------:R-:W3:Y:S01]  /*8f70*/  LDC.64 R10, c[0x0][0x820] ;  /* 0x00020800ff0a7b82 */ /* 0x000ee20000000a00 */
[----:B--2---:R-:W-:-:S04]  /*8f80*/  @P0 IMAD R2, R235, 0x50, R2 ;  /* 0x00000050eb020824 */ /* 0x004fc800078e0202 */
[----:B------:R-:W-:-:S05]  /*8f90*/  @P0 IMAD.HI R2, R2, 0x66666667, RZ ;  /* 0x6666666702020827 */ /* 0x000fca00078e02ff */
[----:B------:R-:W-:-:S04]  /*8fa0*/  @P0 SHF.R.U32.HI R3, RZ, 0x1f, R2 ;  /* 0x0000001fff030819 */ /* 0x000fc80000011602 */
[----:B------:R-:W-:-:S05]  /*8fb0*/  @P0 LEA.HI.SX32 R3, R2, R3, 0x1b ;  /* 0x0000000302030211 */ /* 0x000fca00078fdaff */
[----:B------:R-:W-:-:S05]  /*8fc0*/  @P0 IMAD R2, R3, 0x5000, RZ ;  /* 0x0000500003020824 */ /* 0x000fca00078e02ff */
[----:B------:R-:W-:Y:S02]  /*8fd0*/  @P0 SHF.R.S32.HI R3, RZ, 0x1f, R2 ;  /* 0x0000001fff030819 */ /* 0x000fe40000011402 */
[----:B------:R-:W-:Y:S01]  /*8fe0*/  @!P0 CS2R R2, SRZ ;  /* 0x0000000000028805 */ /* 0x000fe2000001ff00 */
[----:B----4-:R-:W-:Y:S05]  /*8ff0*/  BAR.SYNC.DEFER_BLOCKING 0x1, 0x100 ;  /* 0x0044000000007b1d */ /* 0x010fea0000010000 */
[----:B------:R-:W-:Y:S01]  /*9000*/  IADD3 R4, P1, R5, R2, RZ ;  /* 0x0000000205047210 */ /* 0x000fe20007f3e0ff */
[----:B------:R-:W-:Y:S02]  /*9010*/  IMAD R2, R7, R12, RZ ;  /* 0x0000000c07027224 */ /* 0x000fe400078e02ff */
[C---:B------:R-:W-:Y:S01]  /*9020*/  IMAD R7, R236.reuse, R9, R0 ;  /* 0x00000009ec077224 */ /* 0x040fe200078e0200 */
[----:B------:R-:W-:Y:S01]  /*9030*/  LEA.HI.X.SX32 R5, R5, R3, 0x1, P1 ;  /* 0x0000000305057211 */ /* 0x000fe200008f0eff */
[----:B------:R-:W-:Y:S01]  /*9040*/  IMAD R9, R236, R13, R2 ;  /* 0x0000000dec097224 */ /* 0x000fe200078e0202 */
[----:B------:R-:W-:-:S02]  /*9050*/  SHF.R.S32.HI R0, RZ, 0x1f, R235 ;  /* 0x0000001fff007819 */ /* 0x000fc400000114eb */
[----:B------:R-:W-:Y:S01]  /*9060*/  SEL R235, R235, RZ, !P0 ;  /* 0x000000ffebeb7207 */ /* 0x000fe20004000000 */
[----:B------:R-:W-:-:S04]  /*9070*/  IMAD.WIDE.U32 R2, R236, R8, R4 ;  /* 0x00000008ec027225 */ /* 0x000fc800078e0004 */
[----:B------:R-:W-:Y:S01]  /*9080*/  IMAD.IADD R3, R3, 0x1, R7 ;  /* 0x0000000103037824 */ /* 0x000fe200078e0207 */
[----:B------:R-:W-:Y:S01]  /*9090*/  SEL R7, R0, RZ, !P0 ;  /* 0x000000ff00077207 */ /* 0x000fe20004000000 */
[----:B------:R-:W-:Y:S01]  /*90a0*/  IMAD.WIDE.U32 R4, R236, R12, R4 ;  /* 0x0000000cec047225 */ /* 0x000fe200078e0004 */
[----:B------:R-:W-:-:S03]  /*90b0*/  ISETP.NE.AND P0, PT, R21, RZ, PT ;  /* 0x000000ff1500720c */ /* 0x000fc60003f05270 */
[----:B------:R-:W-:Y:S02]  /*90c0*/  IMAD.IADD R5, R5, 0x1, R9 ;  /* 0x0000000105057824 */ /* 0x000fe400078e0209 */
[C---:B---3--:R-:W-:Y:S02]  /*90d0*/  IMAD R0, R7.reuse, R10, RZ ;  /* 0x0000000a07007224 */ /* 0x048fe400078e02ff */
[----:B------:R-:W-:Y:S02]  /*90e0*/  IMAD R8, R7, R14, RZ ;  /* 0x0000000e07087224 */ /* 0x000fe400078e02ff */
        /* <DEDUP_REMOVED lines=10> */
[----:B-1----:R-:W-:Y:S06]  /*9190*/  @P0 BRA `(.L_x_1082) ;  /* 0x0000000000340947 */ /* 0x002fec0003800000 */
[----:B------:R-:W-:Y:S01]  /*91a0*/  R2UR UR6, R18 ;  /* 0x00000000120672ca */ /* 0x000fe200000e0000 */
[----:B------:R-:W-:Y:S01]  /*91b0*/  UMOV UR5, 0x1400 ;  /* 0x0000140000057882 */ /* 0x000fe20000000000 */
[----:B------:R-:W-:Y:S01]  /*91c0*/  R2UR UR7, R0 ;  /* 0x00000000000772ca */ /* 0x000fe200000e0000 */
[----:B------:R-:W-:Y:S01]  /*91d0*/  UMOV UR8, 0x0 ;  /* 0x0000000000087882 */ /* 0x000fe20000000000 */
[----:B------:R-:W-:Y:S01]  /*91e0*/  PLOP3.LUT P0, PT, PT, PT, PT, 0x80, 0x0 ;  /* 0x000000000000781c */ /* 0x000fe20003f0f070 */
[----:B------:R-:W-:-:S12]  /*91f0*/  UMOV UR9, 0x14f00000 ;  /* 0x14f0000000097882 */ /* 0x000fd80000000000 */
.L_x_1083:
[----:B------:R-:W-:Y:S01]  /*9200*/  @P0 ELECT P1, URZ, PT ;  /* 0x00000000003f082f */ /* 0x000fe20003820000 */
[----:B------:R1:W-:-:S12]  /*9210*/  UBLKRED.G.S.ADD.F32.RN [UR6], [UR4], UR5, desc[UR8] ;  /* 0x00000806040073bb */ /* 0x0003d800080a1405 */
[----:B------:R-:W-:Y:S02]  /*9220*/  @P1 PLOP3.LUT P0, PT, P1, PT, PT, 0x8, 0x0 ;  /* 0x000000000000181c */ /* 0x000fe40000f0e170 */
[----:B------:R-:W-:-:S11]  /*9230*/  PLOP3.LUT P1, PT, PT, PT, PT, 0x8, 0x0 ;  /* 0x000000000000781c */ /* 0x000fd60003f2e170 */
[----:B-1----:R-:W-:Y:S05]  /*9240*/  @P0 BRA.U.ANY `(.L_x_1083) ;  /* 0xfffffffd00ec0947 */ /* 0x002fea000393ffff */
[----:B------:R0:W-:Y:S01]  /*9250*/  UTMACMDFLUSH ;  /* 0x00000000000079b7 */ /* 0x0001e20000000000 */
[----:B------:R-:W-:-:S04]  /*9260*/  DEPBAR.LE SB0, 0x0 ;  /* 0x000080000000791a */ /* 0x000fc80000000000 */
.L_x_1082:
[----:B------:R-:W-:Y:S05]  /*9270*/  BSYNC B1 ;  /* 0x0000000000017941 */ /* 0x000fea0003800000 */
.L_x_1081:
        /* <DEDUP_REMOVED lines=26> */
[----:B------:R-:W-:Y:S01]  /*9420*/  R2UR UR6, R16 ;  /* 0x00000000100672ca */ /* 0x000fe200000e0000 */
[----:B------:R-:W-:Y:S01]  /*9430*/  UMOV UR5, 0x1400 ;  /* 0x0000140000057882 */ /* 0x000fe20000000000 */
[----:B------:R-:W-:Y:S01]  /*9440*/  R2UR UR7, R3 ;  /* 0x00000000030772ca */ /* 0x000fe200000e0000 */
[----:B------:R-:W-:Y:S01]  /*9450*/  UMOV UR8, 0x0 ;  /* 0x0000000000087882 */ /* 0x000fe20000000000 */
[----:B------:R-:W-:Y:S01]  /*9460*/  PLOP3.LUT P0, PT, PT, PT, PT, 0x80, 0x0 ;  /* 0x000000000000781c */ /* 0x000fe20003f0f070 */
[----:B------:R-:W-:-:S12]  /*9470*/  UMOV UR9, 0x14f00000 ;  /* 0x14f0000000097882 */ /* 0x000fd80000000000 */
.L_x_1084:
[----:B------:R-:W-:Y:S01]  /*9480*/  @P0 ELECT P1, URZ, PT ;  /* 0x00000000003f082f */ /* 0x000fe20003820000 */
[----:B------:R2:W-:-:S12]  /*9490*/  UBLKRED.G.S.ADD.F32.RN [UR6], [UR4], UR5, desc[UR8] ;  /* 0x00000806040073bb */ /* 0x0005d800080a1405 */
[----:B------:R-:W-:Y:S02]  /*94a0*/  @P1 PLOP3.LUT P0, PT, P1, PT, PT, 0x8, 0x0 ;  /* 0x000000000000181c */ /* 0x000fe40000f0e170 */
[----:B------:R-:W-:-:S11]  /*94b0*/  PLOP3.LUT P1, PT, PT, PT, PT, 0x8, 0x0 ;  /* 0x000000000000781c */ /* 0x000fd60003f2e170 */
[----:B--2---:R-:W-:Y:S05]  /*94c0*/  @P0 BRA.U.ANY `(.L_x_1084) ;  /* 0xfffffffd00ec0947 */ /* 0x004fea000393ffff */
[----:B------:R0:W-:Y:S01]  /*94d0*/  UTMACMDFLUSH ;  /* 0x00000000000079b7 */ /* 0x0001e20000000000 */
[----:B------:R-:W-:-:S04]  /*94e0*/  DEPBAR.LE SB0, 0x0 ;  /* 0x000080000000791a */ /* 0x000fc80000000000 */
[----:B------:R-:W-:Y:S05]  /*94f0*/  BRA `(.L_x_1063) ;  /* 0x0000002400487947 */ /* 0x000fea0003800000 */
.L_x_1056:
        /* <DEDUP_REMOVED lines=8> */
[----:B------:R-:W-:-:S11]  /*9580*/  UISETP.NE.AND UP0, UPT, UR9, 0x1, UPT ;  /* 0x000000010900788c */ /* 0x000fd6000bf05270 */
[----:B------:R-:W-:Y:S01]  /*9590*/  @UP0 ULDC UR4, c[0x0][0x8dc] ;  /* 0x0002370000040ab9 */ /* 0x000fe20000000800 */
[----:B------:R-:W-:Y:S01]  /*95a0*/  @UP0 ULDC UR7, c[0x0][0x8e0] ;  /* 0x0002380000070ab9 */ /* 0x000fe20000000800 */
[----:B-1----:R-:W-:Y:S02]  /*95b0*/  UIMAD.WIDE.U32 UR4, UR6, UR4, URZ ;  /* 0x00000004060472a5 */ /* 0x002fe4000f8e003f */
        /* <DEDUP_REMOVED lines=16> */
.L_x_1085:
[----:B------:R-:W-:Y:S01]  /*96c0*/  ULDC UR5, c[0x0][0x8cc] ;  /* 0x0002330000057ab9 */ /* 0x000fe20000000800 */
[----:B------:R-:W-:Y:S01]  /*96d0*/  UMOV UR4, UR9 ;  /* 0x0000000900047c82 */ /* 0x000fe20008000000 */
[----:B------:R-:W-:-:S11]  /*96e0*/  UISETP.NE.AND UP0, UPT, UR5, 0x1, UPT ;  /* 0x000000010500788c */ /* 0x000fd6000bf05270 */
[----:B------:R-:W-:Y:S02]  /*96f0*/  @UP0 ULDC.64 UR10, c[0x0][0x8d0] ;  /* 0x00023400000a0ab9 */ /* 0x000fe40000000a00 */
[----:B------:R-:W-:-:S04]  /*9700*/  UIMAD.WIDE.U32 UR6, UR9, UR10, URZ ;  /* 0x0000000a090672a5 */ /* 0x000fc8000f8e003f */
[----:B------:R-:W-:-:S04]  /*9710*/  @UP0 USHF.R.U32.HI UR4, URZ, UR11, UR7 ;  /* 0x0000000b3f040299 */ /* 0x000fc80008011607 */
[----:B------:R-:W-:-:S12]  /*9720*/  UIMAD UR5, UR4, UR5, URZ ;  /* 0x00000005040572a4 */ /* 0x000fd8000f8e023f */
.L_x_1086:
        /* <DEDUP_REMOVED lines=24> */
.L_x_1087:
        /* <DEDUP_REMOVED lines=15> */
.L_x_1089:
[----:B------:R-:W-:-:S05]  /*99a0*/  ULDC UR5, c[0x0][0x8f4] ;  /* 0x00023d0000057ab9 */ /* 0x000fca0000000800 */
.L_x_1088:
        /* <DEDUP_REMOVED lines=34> */
[----:B-1----:R-:W-:Y:S02]  /*9bd0*/  IMAD.U32 R2, RZ, RZ, UR12 ;  /* 0x0000000cff027e24 */ /* 0x002fe4000f8e00ff */
[----:B------:R-:W-:-:S05]  /*9be0*/  IMAD.U32 R3, RZ, RZ, UR13 ;  /* 0x0000000dff037e24 */ /* 0x000fca000f8e00ff */
[----:B------:R1:W4:Y:S02]  /*9bf0*/  @P2 LDG.E R5, desc[UR16][R2.64] ;  /* 0x0000001002052981 */ /* 0x000324000c1e1900 */
[----:B-1----:R-:W-:Y:S02]  /*9c00*/  IMAD.U32 R2, RZ, RZ, UR6 ;  /* 0x00000006ff027e24 */ /* 0x002fe4000f8e00ff */
        /* <DEDUP_REMOVED lines=27> */
.L_x_1091:
        /* <DEDUP_REMOVED lines=14> */
.L_x_1092:
        /* <DEDUP_REMOVED lines=9> */
.L_x_1093:
        /* <DEDUP_REMOVED lines=40> */
.L_x_1109:
[----:B------:R-:W-:Y:S01]  /*a1b0*/  ISETP.NE.AND P0, PT, R11, RZ, PT ;  /* 0x000000ff0b00720c */ /* 0x000fe20003f05270 */
[----:B------:R-:W-:Y:S02]  /*a1c0*/  IMAD.U32 R14, RZ, RZ, UR20 ;  /* 0x00000014ff0e7e24 */ /* 0x000fe4000f8e00ff */
[----:B------:R-:W-:-:S03]  /*a1d0*/  IMAD.MOV.U32 R4, RZ, RZ, 0x1 ;  /* 0x00000001ff047424 */ /* 0x000fc600078e00ff */
[----:B------:R-:W-:-:S07]  /*a1e0*/  SHF.R.S32.HI R14, RZ, 0x1f, R14 ;  /* 0x0000001fff0e7819 */ /* 0x000fce000001140e */
[----:B------:R-:W-:Y:S05]  /*a1f0*/  @P0 BRA `(.L_x_1095) ;  /* 0x0000000000140947 */ /* 0x000fea0003800000 */
[----:B------:R-:W-:Y:S01]  /*a200*/  LOP3.LUT P1, RZ, R21, 0x1f, RZ, 0xc0, !PT ;  /* 0x0000001f15ff7812 */ /* 0x000fe2000782c0ff */
[----:B-1----:R-:W-:-:S04]  /*a210*/  IMAD.MOV.U32 R3, RZ, RZ, 0x8100 ;  /* 0x00008100ff037424 */ /* 0x002fc800078e00ff */
[----:B------:R2:W-:Y:S08]  /*a220*/  SYNCS.ARRIVE.TRANS64 RZ, [R6+URZ+0x31810], R3 ;  /* 0x0318100306ff79a7 */ /* 0x0005f0000800003f */
[----:B------:R-:W-:Y:S05]  /*a230*/  @!P1 BRA `(.L_x_1095) ;  /* 0x0000000000049947 */ /* 0x000fea0003800000 */
[----:B------:R-:W-:Y:S01]  /*a240*/  BPT.TRAP 0x1 ;  /* 0x000000040000795c */ /* 0x000fe20000300000 */
.L_x_1095:
        /* <DEDUP_REMOVED lines=13> */
[----:B-12---:R-:W-:Y:S01]  /*a320*/  IMAD.MOV.U32 R3, RZ, RZ, 0x14000 ;  /* 0x00014000ff037424 */ /* 0x006fe200078e00ff */
        /* <DEDUP_REMOVED lines=140> */
.L_x_1101:
[----:B------:R-:W-:-:S04]  /*abf0*/  SHF.L.U32 R5, R9, 0x1f, RZ ;  /* 0x0000001f09057819 */ /* 0x000fc800000006ff */
[----:B------:R-:W1:Y:S02]  /*ac00*/  SYNCS.PHASECHK.TRANS64.TRYWAIT P1, [R6+URZ+0x31838], R5 ;  /* 0x03183805060075a7 */ /* 0x000e64000802017f */
[----:B-1----:R-:W-:Y:S05]  /*ac10*/  @!P1 BRA `(.L_x_1097) ;  /* 0x0000000c00d89947 */ /* 0x002fea0003800000 */
.L_x_1110:
[----:B------:R-:W-:Y:S05]  /*ac20*/  @P0 BRA `(.L_x_1098) ;  /* 0x0000000000140947 */ /* 0x000fea0003800000 */
[----:B------:R-:W-:Y:S01]  /*ac30*/  ISETP.NE.AND P1, PT, R15, RZ, PT ;  /* 0x000000ff0f00720c */ /* 0x000fe20003f25270 */
[----:B-1----:R-:W-:-:S04]  /*ac40*/  IMAD.MOV.U32 R5, RZ, RZ, 0x8100 ;  /* 0x00008100ff057424 */ /* 0x002fc800078e00ff */
[----:B------:R2:W-:Y:S08]  /*ac50*/  SYNCS.ARRIVE.TRANS64 RZ, [R6+URZ+0x31830], R5 ;  /* 0x0318300506ff79a7 */ /* 0x0005f0000800003f */
[----:B------:R-:W-:Y:S05]  /*ac60*/  @!P1 BRA `(.L_x_1098) ;  /* 0x0000000000049947 */ /* 0x000fea0003800000 */
[----:B------:R-:W-:Y:S01]  /*ac70*/  BPT.TRAP 0x1 ;  /* 0x000000040000795c */ /* 0x000fe20000300000 */
.L_x_1098:
        /* <DEDUP_REMOVED lines=47> */
.L_x_1112:
[----:B------:R-:W-:Y:S01]  /*af70*/  LOP3.LUT R9, R9, 0x1, RZ, 0x3c, !PT ;  /* 0x0000000109097812 */ /* 0x000fe200078e3cff */
[----:B------:R-:W-:Y:S06]  /*af80*/  @P2 BRA `(.L_x_1100) ;  /* 0x0000000000142947 */ /* 0x000fec0003800000 */
[----:B------:R-:W-:Y:S01]  /*af90*/  ISETP.NE.AND P1, PT, R15, RZ, PT ;  /* 0x000000ff0f00720c */ /* 0x000fe20003f25270 */
[----:B-1----:R-:W-:-:S04]  /*afa0*/  IMAD.MOV.U32 R2, RZ, RZ, 0x8100 ;  /* 0x00008100ff027424 */ /* 0x002fc800078e00ff */
[----:B------:R2:W-:Y:S08]  /*afb0*/  SYNCS.ARRIVE.TRANS64 RZ, [R20+URZ+0x31810], R2 ;  /* 0x0318100214ff79a7 */ /* 0x0005f0000800003f */
[----:B------:R-:W-:Y:S05]  /*afc0*/  @!P1 BRA `(.L_x_1100) ;  /* 0x0000000000049947 */ /* 0x000fea0003800000 */
[----:B------:R-:W-:Y:S01]  /*afd0*/  BPT.TRAP 0x1 ;  /* 0x000000040000795c */ /* 0x000fe20000300000 */
.L_x_1100:
        /* <DEDUP_REMOVED lines=53> */
.L_x_1096:
[----:B------:R-:W-:Y:S01]  /*b330*/  SHF.L.U32 R15, R9, 0x1f, RZ ;  /* 0x0000001f090f7819 */ /* 0x000fe200000006ff */
[----:B------:R-:W1:Y:S01]  /*b340*/  LDC.64 R12, c[0x0][0x730] ;  /* 0x0001cc00ff0c7b82 */ /* 0x000e620000000a00 */
[----:B------:R-:W-:Y:S02]  /*b350*/  IMAD.U32 R16, RZ, RZ, UR38 ;  /* 0x00000026ff107e24 */ /* 0x000fe4000f8e00ff */
[----:B------:R-:W-:Y:S02]  /*b360*/  IMAD.U32 R2, RZ, RZ, UR38 ;  /* 0x00000026ff027e24 */ /* 0x000fe4000f8e00ff */
[----:B------:R-:W-:Y:S02]  /*b370*/  IMAD.U32 R3, RZ, RZ, UR39 ;  /* 0x00000027ff037e24 */ /* 0x000fe4000f8e00ff */
[----:B------:R-:W-:Y:S01]  /*b380*/  IMAD.MOV.U32 R2, RZ, RZ, R16 ;  /* 0x000000ffff027224 */ /* 0x000fe200078e0010 */
        /* <DEDUP_REMOVED lines=11> */
.L_x_1113:
[----:B------:R-:W-:Y:S01]  /*b440*/  IMAD.IADD R10, R11, 0x1, R3 ;  /* 0x000000010b0a7824 */ /* 0x000fe200078e0203 */
[----:B------:R-:W-:Y:S06]  /*b450*/  @P0 BRA `(.L_x_1103) ;  /* 0x0000000000140947 */ /* 0x000fec0003800000 */
[----:B------:R-:W-:Y:S01]  /*b460*/  LOP3.LUT P0, RZ, R21, 0x1f, RZ, 0xc0, !PT ;  /* 0x0000001f15ff7812 */ /* 0x000fe2000780c0ff */
[----:B------:R-:W-:-:S04]  /*b470*/  IMAD.MOV.U32 R11, RZ, RZ, 0x8100 ;  /* 0x00008100ff0b7424 */ /* 0x000fc800078e00ff */
[----:B------:R2:W-:Y:S08]  /*b480*/  SYNCS.ARRIVE.TRANS64 RZ, [R6+URZ+0x31830], R11 ;  /* 0x0318300b06ff79a7 */ /* 0x0005f0000800003f */
[----:B------:R-:W-:Y:S05]  /*b490*/  @!P0 BRA `(.L_x_1103) ;  /* 0x0000000000048947 */ /* 0x000fea0003800000 */
[----:B------:R-:W-:Y:S01]  /*b4a0*/  BPT.TRAP 0x1 ;  /* 0x000000040000795c */ /* 0x000fe20000300000 */
.L_x_1103:
        /* <DEDUP_REMOVED lines=53> */
.L_x_1090:
[----:B------:R-:W-:Y:S05]  /*b800*/  WARPSYNC.ALL ;  /* 0x0000000000007948 */ /* 0x000fea0003800000 */
[----:B------:R-:W-:-:S13]  /*b810*/  ELECT P0, URZ, PT ;  /* 0x00000000003f782f */ /* 0x000fda0003800000 */
[----:B------:R-:W-:Y:S05]  /*b820*/  @!P0 BRA `(.L_x_1063) ;  /* 0x00000000007c8947 */ /* 0x000fea0003800000 */
[----:B------:R-:W3:Y:S02]  /*b830*/  LDL R0, [R1+0x4] ;  /* 0x0000040001007983 */ /* 0x000ee40000100800 */
[----:B---3--:R-:W-:-:S13]  /*b840*/  R2UR UR4, R0 ;  /* 0x00000000000472ca */ /* 0x008fda00000e0000 */
[----:B------:R-:W-:-:S06]  /*b850*/  ULOP3.LUT UR4, UR4, 0x2, URZ, 0xfc, !UPT ;  /* 0x0000000204047892 */ /* 0x000fcc000f8efc3f */
[----:B------:R-:W-:-:S05]  /*b860*/  IMAD.U32 R0, RZ, RZ, UR4 ;  /* 0x00000004ff007e24 */ /* 0x000fca000f8e00ff */
[----:B------:R-:W-:-:S13]  /*b870*/  ISETP.NE.AND P1, PT, R0, 0x3, PT ;  /* 0x000000030000780c */ /* 0x000fda0003f25270 */
[----:B------:R-:W-:Y:S05]  /*b880*/  @!P1 BRA `(.L_x_1104) ;  /* 0x0000000000049947 */ /* 0x000fea0003800000 */
[----:B------:R-:W-:Y:S01]  /*b890*/  BPT.TRAP 0x1 ;  /* 0x000000040000795c */ /* 0x000fe20000300000 */
.L_x_1104:
        /* <DEDUP_REMOVED lines=8> */
.L_x_1114:
        /* <DEDUP_REMOVED lines=9> */
.L_x_1115:
[----:B------:R-:W-:Y:S05]  /*b9b0*/  @!P1 BRA `(.L_x_1107) ;  /* 0x0000000000049947 */ /* 0x000fea0003800000 */
[----:B------:R-:W-:Y:S01]  /*b9c0*/  BPT.TRAP 0x1 ;  /* 0x000000040000795c */ /* 0x000fe20000300000 */
.L_x_1107:
[----:B------:R-:W-:-:S07]  /*b9d0*/  SHF.L.U32 R9, R9, 0x1f, RZ ;  /* 0x0000001f09097819 */ /* 0x000fce00000006ff */
.L_x_1108:
[----:B----4-:R4:W1:Y:S02]  /*b9e0*/  SYNCS.PHASECHK.TRANS64.TRYWAIT P0, [R2+URZ+0x31838], R9 ;  /* 0x03183809020075a7 */ /* 0x010864000800017f */
[----:B-1----:R-:W-:Y:S05]  /*b9f0*/  @!P0 NANOSLEEP.SYNCS 0x989680 ;  /* 0x009896800000895d */ /* 0x002fea0003900000 */
[----:B------:R-:W1:Y:S02]  /*ba00*/  @!P0 SYNCS.PHASECHK.TRANS64 P0, [R2+URZ+0x31838], R9 ;  /* 0x03183809020085a7 */ /* 0x000e64000800007f */
[----:B-1----:R-:W-:Y:S05]  /*ba10*/  @!P0 BRA `(.L_x_1108) ;  /* 0xfffffffc00f08947 */ /* 0x002fea000383ffff */
.L_x_1063:
[----:B------:R-:W-:Y:S05]  /*ba20*/  BSYNC B0 ;  /* 0x0000000000007941 */ /* 0x000fea0003800000 */
.L_x_1055:
[----:B------:R-:W-:Y:S05]  /*ba30*/  EXIT ;  /* 0x000000000000794d */ /* 0x000fea0003800000 */
.L_x_1069:
[----:B-1----:R1:W2:Y:S02]  /*ba40*/  SYNCS.PHASECHK.TRANS64.TRYWAIT P0, [R17+URZ+0x31800], R16 ;  /* 0x03180010110075a7 */ /* 0x0022a4000800017f */
[----:B--2---:R-:W-:Y:S05]  /*ba50*/  @!P0 NANOSLEEP.SYNCS 0x989680 ;  /* 0x009896800000895d */ /* 0x004fea0003900000 */
[----:B------:R-:W2:Y:S02]  /*ba60*/  @!P0 SYNCS.PHASECHK.TRANS64 P0, [R17+URZ+0x31800], R16 ;  /* 0x03180010110085a7 */ /* 0x000ea4000800007f */
[----:B--2---:R-:W-:Y:S05]  /*ba70*/  @!P0 BRA `(.L_x_1069) ;  /* 0xfffffffc00f08947 */ /* 0x004fea000383ffff */
[----:B------:R-:W-:Y:S05]  /*ba80*/  BRA `(.L_x_1068) ;  /* 0xffffff5800c47947 */ /* 0x000fea000383ffff */
.L_x_1073:
[----:B--2---:R2:W3:Y:S02]  /*ba90*/  SYNCS.PHASECHK.TRANS64.TRYWAIT P1, [R16+URZ+0x31810], R9 ;  /* 0x03181009100075a7 */ /* 0x0044e4000802017f */
[----:B---3--:R-:W-:Y:S05]  /*baa0*/  @!P1 NANOSLEEP.SYNCS 0x989680 ;  /* 0x009896800000995d */ /* 0x008fea0003900000 */
[----:B------:R-:W3:Y:S02]  /*bab0*/  @!P1 SYNCS.PHASECHK.TRANS64 P1, [R16+URZ+0x31810], R9 ;  /* 0x03181009100095a7 */ /* 0x000ee4000802007f */
[----:B---3--:R-:W-:Y:S05]  /*bac0*/  @!P1 BRA `(.L_x_1073) ;  /* 0xfffffffc00f09947 */ /* 0x008fea000383ffff */
[----:B------:R-:W-:Y:S05]  /*bad0*/  BRA `(.L_x_1072) ;  /* 0xffffff6000f47947 */ /* 0x000fea000383ffff */
.L_x_1077:
[----:B----4-:R4:W1:Y:S02]  /*bae0*/  SYNCS.PHASECHK.TRANS64.TRYWAIT P1, [R17+URZ+0x31830], R10 ;  /* 0x0318300a110075a7 */ /* 0x010864000802017f */
[----:B-1----:R-:W-:Y:S05]  /*baf0*/  @!P1 NANOSLEEP.SYNCS 0x989680 ;  /* 0x009896800000995d */ /* 0x002fea0003900000 */
[----:B------:R-:W1:Y:S02]  /*bb00*/  @!P1 SYNCS.PHASECHK.TRANS64 P1, [R17+URZ+0x31830], R10 ;  /* 0x0318300a110095a7 */ /* 0x000e64000802007f */
[----:B-1----:R-:W-:Y:S05]  /*bb10*/  @!P1 BRA `(.L_x_1077) ;  /* 0xfffffffc00f09947 */ /* 0x002fea000383ffff */
[----:B------:R-:W-:Y:S05]  /*bb20*/  BRA `(.L_x_1076) ;  /* 0xffffff7c00f87947 */ /* 0x000fea000383ffff */
.L_x_1094:
[----:B-1----:R1:W2:Y:S02]  /*bb30*/  SYNCS.PHASECHK.TRANS64.TRYWAIT P0, [R6+URZ+0x31820], R3 ;  /* 0x03182003060075a7 */ /* 0x0022a4000800017f */
[----:B--2---:R-:W-:Y:S05]  /*bb40*/  @!P0 NANOSLEEP.SYNCS 0x989680 ;  /* 0x009896800000895d */ /* 0x004fea0003900000 */
[----:B------:R-:W2:Y:S02]  /*bb50*/  @!P0 SYNCS.PHASECHK.TRANS64 P0, [R6+URZ+0x31820], R3 ;  /* 0x03182003060085a7 */ /* 0x000ea4000800007f */
[----:B--2---:R-:W-:Y:S05]  /*bb60*/  @!P0 BRA `(.L_x_1094) ;  /* 0xfffffffc00f08947 */ /* 0x004fea000383ffff */
[----:B------:R-:W-:Y:S05]  /*bb70*/  BRA `(.L_x_1109) ;  /* 0xffffffe4008c7947 */ /* 0x000fea000383ffff */
.L_x_1097:
[----:B-1----:R1:W2:Y:S02]  /*bb80*/  SYNCS.PHASECHK.TRANS64.TRYWAIT P1, [R6+URZ+0x31838], R5 ;  /* 0x03183805060075a7 */ /* 0x0022a4000802017f */
[----:B--2---:R-:W-:Y:S05]  /*bb90*/  @!P1 NANOSLEEP.SYNCS 0x989680 ;  /* 0x009896800000995d */ /* 0x004fea0003900000 */
[----:B------:R-:W2:Y:S02]  /*bba0*/  @!P1 SYNCS.PHASECHK.TRANS64 P1, [R6+URZ+0x31838], R5 ;  /* 0x03183805060095a7 */ /* 0x000ea4000802007f */
[----:B--2---:R-:W-:Y:S05]  /*bbb0*/  @!P1 BRA `(.L_x_1097) ;  /* 0xfffffffc00f09947 */ /* 0x004fea000383ffff */
[----:B------:R-:W-:Y:S05]  /*bbc0*/  BRA `(.L_x_1110) ;  /* 0xfffffff000147947 */ /* 0x000fea000383ffff */
.L_x_1099:
[----:B------:R-:W-:-:S07]  /*bbd0*/  SHF.L.U32 R2, R4, 0x1f, RZ ;  /* 0x0000001f04027819 */ /* 0x000fce00000006ff */
.L_x_1111:
[----:B-1----:R1:W2:Y:S02]  /*bbe0*/  SYNCS.PHASECHK.TRANS64.TRYWAIT P1, [R20+URZ+0x31820], R2 ;  /* 0x03182002140075a7 */ /* 0x0022a4000802017f */
[----:B--2---:R-:W-:Y:S05]  /*bbf0*/  @!P1 NANOSLEEP.SYNCS 0x989680 ;  /* 0x009896800000995d */ /* 0x004fea0003900000 */
[----:B------:R-:W2:Y:S02]  /*bc00*/  @!P1 SYNCS.PHASECHK.TRANS64 P1, [R20+URZ+0x31820], R2 ;  /* 0x03182002140095a7 */ /* 0x000ea4000802007f */
[----:B--2---:R-:W-:Y:S05]  /*bc10*/  @!P1 BRA `(.L_x_1111) ;  /* 0xfffffffc00f09947 */ /* 0x004fea000383ffff */
[----:B------:R-:W-:Y:S05]  /*bc20*/  BRA `(.L_x_1112) ;  /* 0xfffffff000d07947 */ /* 0x000fea000383ffff */
.L_x_1102:
[----:B-1----:R1:W2:Y:S02]  /*bc30*/  SYNCS.PHASECHK.TRANS64.TRYWAIT P1, [R6+URZ+0x31838], R15 ;  /* 0x0318380f060075a7 */ /* 0x0022a4000802017f */
[----:B--2---:R-:W-:Y:S05]  /*bc40*/  @!P1 NANOSLEEP.SYNCS 0x989680 ;  /* 0x009896800000995d */ /* 0x004fea0003900000 */
[----:B------:R-:W2:Y:S02]  /*bc50*/  @!P1 SYNCS.PHASECHK.TRANS64 P1, [R6+URZ+0x31838], R15 ;  /* 0x0318380f060095a7 */ /* 0x000ea4000802007f */
[----:B--2---:R-:W-:Y:S05]  /*bc60*/  @!P1 BRA `(.L_x_1102) ;  /* 0xfffffffc00f09947 */ /* 0x004fea000383ffff */
[----:B------:R-:W-:Y:S05]  /*bc70*/  BRA `(.L_x_1113) ;  /* 0xfffffff400f07947 */ /* 0x000fea000383ffff */
.L_x_1105:
[----:B---3--:R3:W4:Y:S02]  /*bc80*/  SYNCS.PHASECHK.TRANS64.TRYWAIT P0, [R5+URZ], R0 ;  /* 0x00000000050075a7 */ /* 0x008724000800017f */
[----:B----4-:R-:W-:Y:S05]  /*bc90*/  @!P0 NANOSLEEP.SYNCS 0x989680 ;  /* 0x009896800000895d */ /* 0x010fea0003900000 */
[----:B------:R-:W4:Y:S02]  /*bca0*/  @!P0 SYNCS.PHASECHK.TRANS64 P0, [R5+URZ], R0 ;  /* 0x00000000050085a7 */ /* 0x000f24000800007f */
[----:B----4-:R-:W-:Y:S05]  /*bcb0*/  @!P0 BRA `(.L_x_1105) ;  /* 0xfffffffc00f08947 */ /* 0x010fea000383ffff */
[----:B------:R-:W-:Y:S05]  /*bcc0*/  BRA `(.L_x_1114) ;  /* 0xfffffffc00147947 */ /* 0x000fea000383ffff */
.L_x_1106:
[----:B---3--:R3:W4:Y:S02]  /*bcd0*/  SYNCS.PHASECHK.TRANS64.TRYWAIT P0, [R3+URZ], R0 ;  /* 0x00000000030075a7 */ /* 0x008724000800017f */
[----:B----4-:R-:W-:Y:S05]  /*bce0*/  @!P0 NANOSLEEP.SYNCS 0x989680 ;  /* 0x009896800000895d */ /* 0x010fea0003900000 */
[----:B------:R-:W4:Y:S02]  /*bcf0*/  @!P0 SYNCS.PHASECHK.TRANS64 P0, [R3+URZ], R0 ;  /* 0x00000000030085a7 */ /* 0x000f24000800007f */
[----:B----4-:R-:W-:Y:S05]  /*bd00*/  @!P0 BRA `(.L_x_1106) ;  /* 0xfffffffc00f08947 */ /* 0x010fea000383ffff */
[----:B------:R-:W-:Y:S05]  /*bd10*/  BRA `(.L_x_1115) ;  /* 0xfffffffc00247947 */ /* 0x000fea000383ffff */
.L_x_1116:
        /* <DEDUP_REMOVED lines=14> */
.L_x_1159:


//--------------------- .text._ZN7cutlass13device_kernelIN5flash22FlashAttnBwdPreprocessIN4cute5tupleIJNS3_1CILi64EEENS5_ILi256EEEEEENS_10bfloat16_tEfNS_4arch4Sm90ELb1ELb1EEEEEvNT_6ParamsE --------------------------
	.section	.text._ZN7cutlass13device_kernelIN5flash22FlashAttnBwdPreprocessIN4cute5tupleIJNS3_1CILi64EEENS5_ILi256EEEEEENS_10bfloat16_tEfNS_4arch4Sm90ELb1ELb1EEEEEvNT_6ParamsE,"ax",@progbits
	.align	128
.text._ZN7cutlass13device_kernelIN5flash22FlashAttnBwdPreprocessIN4cute5tupleIJNS3_1CILi64EEENS5_ILi256EEEEEENS_10bfloat16_tEfNS_4arch4Sm90ELb1ELb1EEEEEvNT_6ParamsE:
        .type           _ZN7cutlass13device_kernelIN5flash22FlashAttnBwdPreprocessIN4cute5tupleIJNS3_1CILi64EEENS5_ILi256EEEEEENS_10bfloat16_tEfNS_4arch4Sm90ELb1ELb1EEEEEvNT_6ParamsE,@function
        .size           _ZN7cutlass13device_kernelIN5flash22FlashAttnBwdPreprocessIN4cute5tupleIJNS3_1CILi64EEENS5_ILi256EEEEEENS_10bfloat16_tEfNS_4arch4Sm90ELb1ELb1EEEEEvNT_6ParamsE,(.L_x_1160 - _ZN7cutlass13device_kernelIN5flash22FlashAttnBwdPreprocessIN4cute5tupleIJNS3_1CILi64EEENS5_ILi256EEEEEENS_10bfloat16_tEfNS_4arch4Sm90ELb1ELb1EEEEEvNT_6ParamsE)
        .other          _ZN7cutlass13device_kernelIN5flash22FlashAttnBwdPreprocessIN4cute5tupleIJNS3_1CILi64EEENS5_ILi256EEEEEENS_10bfloat16_tEfNS_4arch4Sm90ELb1ELb1EEEEEvNT_6ParamsE,@"STO_CUDA_ENTRY STV_DEFAULT"
_ZN7cutlass13device_kernelIN5flash22FlashAttnBwdPreprocessIN4cute5tupleIJNS3_1CILi64EEENS5_ILi256EEEEEENS_10bfloat16_tEfNS_4arch4Sm90ELb1ELb1EEEEEvNT_6ParamsE:
[----:B------:R-:W-:Y:S08]  /*0000*/  LDC R1, c[0x0][0x28] ;  /* 0x00000a00ff017b82 */ /* 0x000ff00000000800 */
[----:B------:R-:W0:Y:S01]  /*0010*/  S2UR UR12, SR_CTAID.Z ;  /* 0x00000000000c79c3 */ /* 0x000e220000002700 */
[----:B------:R-:W-:Y:S01]  /*0020*/  ULDC.64 UR18, c[0x0][0x2f0] ;  /* 0x0000bc0000127ab9 */ /* 0x000fe20000000a00 */
[----:B------:R-:W-:Y:S01]  /*0030*/  ULDC.64 UR4, c[0x0][0x2f0] ;  /* 0x0000bc0000047ab9 */ /* 0x000fe20000000a00 */
[----:B------:R-:W-:Y:S01]  /*0040*/  UISETP.NE.U32.AND UP0, UPT, UR18, URZ, UPT ;  /* 0x0000003f1200728c */ /* 0x000fe2000bf05070 */
[----:B------:R-:W-:Y:S01]  /*0050*/  ULDC.64 UR6, c[0x0][0x2f8] ;  /* 0x0000be0000067ab9 */ /* 0x000fe20000000a00 */
[----:B------:R-:W-:-:S02]  /*0060*/  ULDC.64 UR10, c[0x0][0x208] ;  /* 0x00008200000a7ab9 */ /* 0x000fc40000000a00 */
[----:B------:R-:W-:Y:S02]  /*0070*/  UISETP.NE.AND.EX UP0, UPT, UR19, URZ, UPT, UP0 ;  /* 0x0000003f1300728c */ /* 0x000fe4000bf05300 */
[----:B------:R-:W-:-:S04]  /*0080*/  UISETP.NE.U32.AND UP1, UPT, UR6, URZ, UPT ;  /* 0x0000003f0600728c */ /* 0x000fc8000bf25070 */
[----:B------:R-:W-:Y:S01]  /*0090*/  PLOP3.LUT P0, PT, PT, PT, UP0, 0x80, 0x0 ;  /* 0x000000000000781c */ /* 0x000fe20003f0f008 */
[----:B------:R-:W-:Y:S02]  /*00a0*/  UISETP.NE.AND.EX UP1, UPT, UR7, URZ, UPT, UP1 ;  /* 0x0000003f0700728c */ /* 0x000fe4000bf25310 */
[----:B0-----:R-:W-:-:S06]  /*00b0*/  UIMAD.WIDE UR4, UR12, 0x4, UR4 ;  /* 0x000000040c0478a5 */ /* 0x001fcc000f8e0204 */
[----:B------:R-:W-:Y:S02]  /*00c0*/  IMAD.U32 R2, RZ, RZ, UR4 ;  /* 0x00000004ff027e24 */ /* 0x000fe4000f8e00ff */
[----:B------:R-:W-:Y:S01]  /*00d0*/  IMAD.U32 R3, RZ, RZ, UR5 ;  /* 0x00000005ff037e24 */ /* 0x000fe2000f8e00ff */
[----:B------:R-:W-:-:S04]  /*00e0*/  @UP1 ULDC.64 UR4, c[0x0][0x2f8] ;  /* 0x0000be0000041ab9 */ /* 0x000fc80000000a00 */
[----:B------:R-:W2:Y:S01]  /*00f0*/  @P0 LDG.E R0, desc[UR10][R2.64] ;  /* 0x0000000a02000981 */ /* 0x000ea2000c1e1900 */
[----:B------:R-:W-:Y:S01]  /*0100*/  PLOP3.LUT P1, PT, PT, PT, UP1, 0x80, 0x0 ;  /* 0x000000000000781c */ /* 0x000fe20003f2f018 */
[----:B------:R-:W-:-:S06]  /*0110*/  @UP1 UIMAD.WIDE UR4, UR12, 0x4, UR4 ;  /* 0x000000040c0418a5 */ /* 0x000fcc000f8e0204 */
[----:B------:R-:W-:Y:S01]  /*0120*/  IMAD.U32 R4, RZ, RZ, UR4 ;  /* 0x00000004ff047e24 */ /* 0x000fe2000f8e00ff */
[----:B------:R-:W-:-:S05]  /*0130*/  MOV R5, UR5 ;  /* 0x0000000500057c02 */ /* 0x000fca0008000f00 */
[----:B------:R-:W3:Y:S01]  /*0140*/  @P1 LDG.E R4, desc[UR10][R4.64] ;  /* 0x0000000a04041981 */ /* 0x000ee2000c1e1900 */
[----:B------:R-:W0:Y:S01]  /*0150*/  S2UR UR13, SR_CTAID.X ;  /* 0x00000000000d79c3 */ /* 0x000e220000002500 */
[----:B------:R-:W-:Y:S01]  /*0160*/  ULDC UR8, c[0x0][0x218] ;  /* 0x0000860000087ab9 */ /* 0x000fe20000000800 */
[----:B------:R-:W-:Y:S01]  /*0170*/  UMOV UR6, URZ ;  /* 0x0000003f00067c82 */ /* 0x000fe20008000000 */
[----:B------:R-:W1:Y:S01]  /*0180*/  S2R R7, SR_TID.X ;  /* 0x0000000000077919 */ /* 0x000e620000002100 */
[----:B------:R-:W-:-:S04]  /*0190*/  UMOV UR7, URZ ;  /* 0x0000003f00077c82 */ /* 0x000fc80008000000 */
[----:B------:R-:W4:Y:S01]  /*01a0*/  S2UR UR16, SR_CTAID.Y ;  /* 0x00000000001079c3 */ /* 0x000f220000002600 */
[----:B0-----:R-:W-:Y:S01]  /*01b0*/  USHF.L.U32 UR15, UR13, 0x6, URZ ;  /* 0x000000060d0f7899 */ /* 0x001fe2000800063f */
[----:B--2---:R-:W-:-:S13]  /*01c0*/  @P0 R2UR UR9, R0 ;  /* 0x00000000000902ca */ /* 0x004fda00000e0000 */
[----:B------:R-:W-:Y:S01]  /*01d0*/  @UP0 ULEA UR4, UR12, UR9, 0x6 ;  /* 0x000000090c040291 */ /* 0x000fe2000f8e303f */
[----:B---3--:R-:W-:Y:S01]  /*01e0*/  @P1 R2UR UR8, R4 ;  /* 0x00000000040812ca */ /* 0x008fe200000e0000 */
[----:B------:R-:W-:Y:S02]  /*01f0*/  @UP0 USHF.R.S32.HI UR14, URZ, 0x1f, UR9 ;  /* 0x0000001f3f0e0899 */ /* 0x000fe40008011409 */
[----:B------:R-:W-:Y:S01]  /*0200*/  @UP0 USHF.R.S32.HI UR5, URZ, 0x1f, UR4 ;  /* 0x0000001f3f050899 */ /* 0x000fe20008011404 */
[----:B------:R-:W-:-:S03]  /*0210*/  @UP0 UMOV UR6, UR9 ;  /* 0x0000000900060c82 */ /* 0x000fc60008000000 */
[----:B------:R-:W-:Y:S01]  /*0220*/  @UP0 ULEA.HI UR5, UR5, UR4, URZ, 0x6 ;  /* 0x0000000405050291 */ /* 0x000fe2000f8f303f */
[----:B------:R-:W-:Y:S02]  /*0230*/  @UP0 UMOV UR7, UR14 ;  /* 0x0000000e00070c82 */ /* 0x000fe40008000000 */
[----:B------:R-:W-:Y:S01]  /*0240*/  UMOV UR4, URZ ;  /* 0x0000003f00047c82 */ /* 0x000fe20008000000 */
[----:B------:R-:W-:Y:S01]  /*0250*/  @UP0 ULOP3.LUT UR4, UR5, 0xffffffc0, URZ, 0xc0, !UPT ;  /* 0xffffffc005040892 */ /* 0x000fe2000f8ec03f */
[----:B-1--4-:R-:W-:Y:S11]  /*0260*/  @P1 BRA `(.L_x_1117) ;  /* 0x0000000000181947 */ /* 0x012ff60003800000 */
[----:B------:R-:W-:Y:S05]  /*0270*/  @!P0 BRA `(.L_x_1117) ;  /* 0x0000000000148947 */ /* 0x000fea0003800000 */
[----:B------:R-:W2:Y:S04]  /*0280*/  LDG.E R4, desc[UR10][R2.64] ;  /* 0x0000000a02047981 */ /* 0x000ea8000c1e1900 */
[----:B------:R-:W3:Y:S01]  /*0290*/  LDG.E R0, desc[UR10][R2.64+0x4] ;  /* 0x0000040a02007981 */ /* 0x000ee2000c1e1900 */
[----:B--2---:R-:W-:Y:S02]  /*02a0*/  R2UR UR5, R4 ;  /* 0x00000000040572ca */ /* 0x004fe400000e0000 */
[----:B---3--:R-:W-:-:S13]  /*02b0*/  R2UR UR8, R0 ;  /* 0x00000000000872ca */ /* 0x008fda00000e0000 */
[----:B------:R-:W-:-:S12]  /*02c0*/  UIADD3 UR8, -UR5, UR8, URZ ;  /* 0x0000000805087290 */ /* 0x000fd8000fffe13f */
.L_x_1117:
[----:B------:R-:W-:Y:S01]  /*02d0*/  UISETP.NE.U32.AND UP0, UPT, UR18, URZ, UPT ;  /* 0x0000003f1200728c */ /* 0x000fe2000bf05070 */
[----:B------:R-:W-:-:S03]  /*02e0*/  IMAD.U32 R0, RZ, RZ, UR15 ;  /* 0x0000000fff007e24 */ /* 0x000fc6000f8e00ff */
[----:B------:R-:W-:Y:S02]  /*02f0*/  UISETP.NE.AND.EX UP0, UPT, UR19, URZ, UPT, UP0 ;  /* 0x0000003f1300728c */ /* 0x000fe4000bf05300 */
[----:B------:R-:W-:-:S04]  /*0300*/  ISETP.GE.AND P1, PT, R0, UR8, PT ;  /* 0x0000000800007c0c */ /* 0x000fc8000bf26270 */
[----:B------:R-:W-:-:S13]  /*0310*/  PLOP3.LUT P0, PT, PT, PT, UP0, 0x80, 0x0 ;  /* 0x000000000000781c */ /* 0x000fda0003f0f008 */
[----:B------:R-:W-:Y:S05]  /*0320*/  @P0 EXIT P1 ;  /* 0x000000000000094d */ /* 0x000fea0000800000 */
[----:B------:R-:W-:Y:S01]  /*0330*/  UIADD3 UR20, -UR15, UR8, URZ ;  /* 0x000000080f147290 */ /* 0x000fe2000fffe13f */
[----:B------:R-:W-:Y:S01]  /*0340*/  SHF.R.S32.HI R40, RZ, 0x1f, R7 ;  /* 0x0000001fff287819 */ /* 0x000fe20000011407 */
[----:B------:R-:W-:Y:S01]  /*0350*/  USHF.R.S32.HI UR5, URZ, 0x1f, UR12 ;  /* 0x0000001f3f057899 */ /* 0x000fe2000801140c */
[----:B------:R-:W-:Y:S01]  /*0360*/  BSSY B0, `(.L_x_1118) ;  /* 0x0000025000007945 */ /* 0x000fe20003800000 */
[----:B------:R-:W-:Y:S01]  /*0370*/  USHF.R.S32.HI UR14, URZ, 0x1f, UR16 ;  /* 0x0000001f3f0e7899 */ /* 0x000fe20008011410 */
[----:B------:R-:W-:Y:S01]  /*0380*/  LEA.HI R40, R40, R7, RZ, 0x4 ;  /* 0x0000000728287211 */ /* 0x000fe200078f20ff */
[----:B------:R-:W-:Y:S01]  /*0390*/  USEL UR17, UR12, URZ, !UP0 ;  /* 0x0000003f0c117287 */ /* 0x000fe2000c000000 */
[C---:B------:R-:W-:Y:S01]  /*03a0*/  ISETP.GE.AND P0, PT, R7.reuse, UR20, PT ;  /* 0x0000001407007c0c */ /* 0x040fe2000bf06270 */
[----:B------:R-:W-:Y:S01]  /*03b0*/  USEL UR5, UR5, URZ, !UP0 ;  /* 0x0000003f05057287 */ /* 0x000fe2000c000000 */
[----:B------:R-:W-:Y:S01]  /*03c0*/  SHF.R.S32.HI R0, RZ, 0x4, R40 ;  /* 0x00000004ff007819 */ /* 0x000fe20000011428 */
[----:B------:R-:W-:Y:S01]  /*03d0*/  IMAD.MOV.U32 R67, RZ, RZ, 0x7f800000 ;  /* 0x7f800000ff437424 */ /* 0x000fe200078e00ff */
[----:B------:R-:W-:Y:S01]  /*03e0*/  ISETP.GT.OR P0, PT, R7, 0x3f, P0 ;  /* 0x0000003f0700780c */ /* 0x000fe20000704670 */
[----:B------:R-:W-:Y:S01]  /*03f0*/  IMAD.U32 R11, RZ, RZ, UR13 ;  /* 0x0000000dff0b7e24 */ /* 0x000fe2000f8e00ff */
[----:B------:R-:W-:-:S02]  /*0400*/  LOP3.LUT R66, R40, 0xfffffff0, RZ, 0xc0, !PT ;  /* 0xfffffff028427812 */ /* 0x000fc400078ec0ff */
[----:B------:R-:W-:Y:S02]  /*0410*/  SHF.R.S32.HI R2, RZ, 0x1f, R0 ;  /* 0x0000001fff027819 */ /* 0x000fe40000011400 */
[----:B------:R-:W-:Y:S02]  /*0420*/  IADD3 R74, P1, R0, UR6, RZ ;  /* 0x00000006004a7c10 */ /* 0x000fe4000ff3e0ff */
[----:B------:R-:W-:Y:S02]  /*0430*/  IADD3 R66, -R66, R7, RZ ;  /* 0x0000000742427210 */ /* 0x000fe40007ffe1ff */
[----:B------:R-:W-:-:S03]  /*0440*/  IADD3.X R75, R2, UR7, RZ, P1, !PT ;  /* 0x00000007024b7c10 */ /* 0x000fc60008ffe4ff */
[----:B------:R-:W-:Y:S06]  /*0450*/  @P0 BRA `(.L_x_1119) ;  /* 0x0000000000540947 */ /* 0x000fec0003800000 */
[----:B------:R-:W0:Y:S01]  /*0460*/  LDC.64 R8, c[0x0][0x290] ;  /* 0x0000a400ff087b82 */ /* 0x000e220000000a00 */
[----:B------:R-:W-:Y:S02]  /*0470*/  USHF.R.S32.HI UR9, URZ, 0x1f, UR15 ;  /* 0x0000001f3f097899 */ /* 0x000fe4000801140f */
[----:B------:R-:W-:Y:S01]  /*0480*/  IMAD.U32 R2, RZ, RZ, UR15 ;  /* 0x0000000fff027e24 */ /* 0x000fe2000f8e00ff */
[----:B------:R-:W-:-:S04]  /*0490*/  ULDC.64 UR18, c[0x0][0x298] ;  /* 0x0000a60000127ab9 */ /* 0x000fc80000000a00 */
[--C-:B------:R-:W-:Y:S01]  /*04a0*/  IADD3 R2, P0, P1, R2, UR6, R7.reuse ;  /* 0x0000000602027c10 */ /* 0x100fe2000f91e007 */
[----:B------:R-:W-:Y:S01]  /*04b0*/  IMAD.U32 R6, RZ, RZ, UR9 ;  /* 0x00000009ff067e24 */ /* 0x000fe2000f8e00ff */
[----:B------:R-:W-:Y:S01]  /*04c0*/  SHF.R.S32.HI R7, RZ, 0x1f, R7 ;  /* 0x0000001fff077819 */ /* 0x000fe20000011407 */
[----:B------:R-:W-:-:S03]  /*04d0*/  UIMAD UR9, UR5, UR18, URZ ;  /* 0x00000012050972a4 */ /* 0x000fc6000f8e023f */
[----:B------:R-:W-:Y:S01]  /*04e0*/  IADD3.X R3, R6, UR7, R7, P0, P1 ;  /* 0x0000000706037c10 */ /* 0x000fe200087e2407 */
[----:B------:R-:W-:Y:S01]  /*04f0*/  UIMAD UR9, UR17, UR19, UR9 ;  /* 0x00000013110972a4 */ /* 0x000fe2000f8e0209 */
[C---:B0-----:R-:W-:Y:S02]  /*0500*/  IMAD R4, R8.reuse, UR14, RZ ;  /* 0x0000000e08047c24 */ /* 0x041fe4000f8e02ff */
[----:B------:R-:W-:-:S04]  /*0510*/  IMAD.WIDE.U32 R2, R8, UR16, R2 ;  /* 0x0000001008027c25 */ /* 0x000fc8000f8e0002 */
[----:B------:R-:W-:-:S04]  /*0520*/  IMAD R5, R9, UR16, R4 ;  /* 0x0000001009057c24 */ /* 0x000fc8000f8e0204 */
[----:B------:R-:W-:Y:S01]  /*0530*/  IMAD.IADD R3, R3, 0x1, R5 ;  /* 0x0000000103037824 */ /* 0x000fe200078e0205 */
[----:B------:R-:W-:Y:S01]  /*0540*/  MOV R5, UR18 ;  /* 0x0000001200057c02 */ /* 0x000fe20008000f00 */
[----:B------:R-:W-:-:S04]  /*0550*/  ULDC.64 UR18, c[0x0][0x288] ;  /* 0x0000a20000127ab9 */ /* 0x000fc80000000a00 */
[----:B------:R-:W-:-:S04]  /*0560*/  IMAD.WIDE.U32 R2, R5, UR17, R2 ;  /* 0x0000001105027c25 */ /* 0x000fc8000f8e0002 */
[----:B------:R-:W-:Y:S01]  /*0570*/  VIADD R3, R3, UR9 ;  /* 0x0000000903037c36 */ /* 0x000fe20008000000 */
[----:B------:R-:W-:-:S04]  /*0580*/  LEA R4, P0, R2, UR18, 0x2 ;  /* 0x0000001202047c11 */ /* 0x000fc8000f8010ff */
[----:B------:R-:W-:-:S05]  /*0590*/  LEA.HI.X R5, R2, UR19, R3, 0x2, P0 ;  /* 0x0000001302057c11 */ /* 0x000fca00080f1403 */
[----:B------:R0:W5:Y:S04]  /*05a0*/  LDG.E R67, desc[UR10][R4.64] ;  /* 0x0000000a04437981 */ /* 0x000168000c1e1900 */
.L_x_1119:
[----:B------:R-:W-:Y:S05]  /*05b0*/  BSYNC B0 ;  /* 0x0000000000007941 */ /* 0x000fea0003800000 */
.L_x_1118:
[----:B------:R-:W-:Y:S01]  /*05c0*/  ISETP.GE.AND P1, PT, R0, UR20, PT ;  /* 0x0000001400007c0c */ /* 0x000fe2000bf26270 */
[----:B------:R-:W-:Y:S01]  /*05d0*/  BSSY B0, `(.L_x_1120) ;  /* 0x0000022000007945 */ /* 0x000fe20003800000 */
[----:B------:R-:W-:Y:S01]  /*05e0*/  IMAD.WIDE R74, R11, 0x40, R74 ;  /* 0x000000400b4a7825 */ /* 0x000fe200078e024a */
[----:B0-----:R-:W-:Y:S02]  /*05f0*/  CS2R R4, SRZ ;  /* 0x0000000000047805 */ /* 0x001fe4000001ff00 */
[----:B------:R-:W-:Y:S02]  /*0600*/  CS2R R6, SRZ ;  /* 0x0000000000067805 */ /* 0x000fe4000001ff00 */
[----:B------:R-:W-:Y:S02]  /*0610*/  CS2R R28, SRZ ;  /* 0x00000000001c7805 */ /* 0x000fe4000001ff00 */
[----:B------:R-:W-:-:S04]  /*0620*/  CS2R R30, SRZ ;  /* 0x00000000001e7805 */ /* 0x000fc8000001ff00 */
[----:B------:R-:W-:Y:S05]  /*0630*/  @P1 BRA `(.L_x_1121) ;  /* 0x00000000006c1947 */ /* 0x000fea0003800000 */
[----:B------:R-:W0:Y:S01]  /*0640*/  LDC.64 R10, c[0x0][0x230] ;  /* 0x00008c00ff0a7b82 */ /* 0x000e220000000a00 */
[----:B------:R-:W-:Y:S01]  /*0650*/  IMAD.SHL.U32 R8, R66, 0x8, RZ ;  /* 0x0000000842087824 */ /* 0x000fe200078e00ff */
[----:B------:R-:W-:Y:S02]  /*0660*/  ULDC.64 UR18, c[0x0][0x238] ;  /* 0x00008e0000127ab9 */ /* 0x000fe40000000a00 */
[----:B------:R-:W-:Y:S02]  /*0670*/  UIMAD UR6, UR5, UR18, URZ ;  /* 0x00000012050672a4 */ /* 0x000fe4000f8e023f */
[----:B------:R-:W-:Y:S02]  /*0680*/  SHF.R.S32.HI R9, RZ, 0x1f, R8 ;  /* 0x0000001fff097819 */ /* 0x000fe40000011408 */
[----:B------:R-:W-:Y:S01]  /*0690*/  UIMAD UR6, UR17, UR19, UR6 ;  /* 0x00000013110672a4 */ /* 0x000fe2000f8e0206 */
[----:B0-----:R-:W-:-:S04]  /*06a0*/  IMAD R2, R10, UR14, RZ ;  /* 0x0000000e0a027c24 */ /* 0x001fc8000f8e02ff */
[----:B------:R-:W-:Y:S02]  /*06b0*/  IMAD R11, R11, UR16, R2 ;  /* 0x000000100b0b7c24 */ /* 0x000fe4000f8e0202 */
[----:B------:R-:W-:Y:S01]  /*06c0*/  IMAD.WIDE.U32 R2, R10, UR16, R8 ;  /* 0x000000100a027c25 */ /* 0x000fe2000f8e0008 */
[----:B------:R-:W-:Y:S01]  /*06d0*/  MOV R9, UR18 ;  /* 0x0000001200097c02 */ /* 0x000fe20008000f00 */
[----:B------:R-:W-:Y:S02]  /*06e0*/  ULDC.64 UR18, c[0x0][0x228] ;  /* 0x00008a0000127ab9 */ /* 0x000fe40000000a00 */
[----:B------:R-:W-:Y:S02]  /*06f0*/  IMAD.IADD R3, R3, 0x1, R11 ;  /* 0x0000000103037824 */ /* 0x000fe400078e020b */
[----:B------:R-:W-:Y:S02]  /*0700*/  VIADD R10, R8, 0x80 ;  /* 0x00000080080a7836 */ /* 0x000fe40000000000 */
[----:B------:R-:W-:-:S04]  /*0710*/  IMAD.WIDE.U32 R2, R9, UR17, R2 ;  /* 0x0000001109027c25 */ /* 0x000fc8000f8e0002 */
[----:B------:R-:W-:Y:S02]  /*0720*/  IMAD R9, R75, UR18, RZ ;  /* 0x000000124b097c24 */ /* 0x000fe4000f8e02ff */
[----:B------:R-:W-:Y:S01]  /*0730*/  VIADD R3, R3, UR6 ;  /* 0x0000000603037c36 */ /* 0x000fe20008000000 */
[----:B------:R-:W-:Y:S01]  /*0740*/  ULDC UR6, c[0x0][0x21c] ;  /* 0x0000870000067ab9 */ /* 0x000fe20000000800 */
[----:B------:R-:W-:Y:S01]  /*0750*/  IMAD R9, R74, UR19, R9 ;  /* 0x000000134a097c24 */ /* 0x000fe2000f8e0209 */
[----:B------:R-:W-:Y:S01]  /*0760*/  ISETP.GE.AND P0, PT, R8, UR6, PT ;  /* 0x0000000608007c0c */ /* 0x000fe2000bf06270 */
[----:B------:R-:W-:Y:S01]  /*0770*/  IMAD.WIDE.U32 R2, R74, UR18, R2 ;  /* 0x000000124a027c25 */ /* 0x000fe2000f8e0002 */
[----:B------:R-:W-:Y:S01]  /*0780*/  ISETP.GE.AND P2, PT, R10, UR6, PT ;  /* 0x000000060a007c0c */ /* 0x000fe2000bf46270 */
[----:B------:R-:W-:Y:S02]  /*0790*/  ULDC.64 UR6, c[0x0][0x210] ;  /* 0x0000840000067ab9 */ /* 0x000fe40000000a00 */
[----:B------:R-:W-:Y:S01]  /*07a0*/  IMAD.IADD R3, R3, 0x1, R9 ;  /* 0x0000000103037824 */ /* 0x000fe200078e0209 */
[----:B------:R-:W-:-:S04]  /*07b0*/  LEA R8, P3, R2, UR6, 0x1 ;  /* 0x0000000602087c11 */ /* 0x000fc8000f8608ff */
[----:B------:R-:W-:-:S05]  /*07c0*/  LEA.HI.X R9, R2, UR7, R3, 0x1, P3 ;  /* 0x0000000702097c11 */ /* 0x000fca00098f0c03 */
[----:B------:R0:W5:Y:S04]  /*07d0*/  @!P0 LDG.E.128 R4, desc[UR10][R8.64] ;  /* 0x0000000a08048981 */ /* 0x000168000c1e1d00 */
[----:B------:R0:W5:Y:S02]  /*07e0*/  @!P2 LDG.E.128 R28, desc[UR10][R8.64+0x100] ;  /* 0x0001000a081ca981 */ /* 0x000164000c1e1d00 */
.L_x_1121:
[----:B------:R-:W-:Y:S05]  /*07f0*/  BSYNC B0 ;  /* 0x0000000000007941 */ /* 0x000fea0003800000 */
.L_x_1120:
[----:B------:R-:W-:Y:S01]  /*0800*/  UIMAD UR9, UR13, -0x40, UR8 ;  /* 0xffffffc00d0978a4 */ /* 0x000fe2000f8e0208 */
[----:B------:R-:W-:Y:S01]  /*0810*/  IADD3 R0, R0, 0x10, RZ ;  /* 0x0000001000007810 */ /* 0x000fe20007ffe0ff */
[----:B------:R-:W-:Y:S01]  /*0820*/  BSSY B0, `(.L_x_1122) ;  /* 0x000003e000007945 */ /* 0x000fe20003800000 */
[----:B------:R-:W-:Y:S02]  /*0830*/  CS2R R44, SRZ ;  /* 0x00000000002c7805 */ /* 0x000fe4000001ff00 */
[----:B------:R-:W-:Y:S02]  /*0840*/  CS2R R46, SRZ ;  /* 0x00000000002e7805 */ /* 0x000fe4000001ff00 */
[----:B------:R-:W-:Y:S02]  /*0850*/  CS2R R24, SRZ ;  /* 0x0000000000187805 */ /* 0x000fe4000001ff00 */
[----:B------:R-:W-:Y:S02]  /*0860*/  ISETP.GE.AND P0, PT, R0, UR9, PT ;  /* 0x0000000900007c0c */ /* 0x000fe4000bf06270 */
[----:B------:R-:W-:-:S11]  /*0870*/  CS2R R26, SRZ ;  /* 0x00000000001a7805 */ /* 0x000fd6000001ff00 */
[----:B------:R-:W-:Y:S05]  /*0880*/  @P0 BRA `(.L_x_1123) ;  /* 0x0000000000dc0947 */ /* 0x000fea0003800000 */
[----:B------:R-:W1:Y:S01]  /*0890*/  LDC R3, c[0x0][0x21c] ;  /* 0x00008700ff037b82 */ /* 0x000e620000000800 */
[----:B0-----:R-:W-:Y:S01]  /*08a0*/  IMAD.SHL.U32 R8, R66, 0x8, RZ ;  /* 0x0000000842087824 */ /* 0x001fe200078e00ff */
[----:B------:R-:W-:Y:S03]  /*08b0*/  BSSY B1, `(.L_x_1124) ;  /* 0x000001c000017945 */ /* 0x000fe60003800000 */
[C---:B------:R-:W-:Y:S01]  /*08c0*/  VIADD R0, R8.reuse, 0x80 ;  /* 0x0000008008007836 */ /* 0x040fe20000000000 */
[----:B-1----:R-:W-:-:S04]  /*08d0*/  ISETP.GE.AND P0, PT, R8, R3, PT ;  /* 0x000000030800720c */ /* 0x002fc80003f06270 */
[----:B------:R-:W-:-:S09]  /*08e0*/  ISETP.GE.AND P2, PT, R0, R3, PT ;  /* 0x000000030000720c */ /* 0x000fd20003f46270 */
[----:B------:R-:W-:Y:S05]  /*08f0*/  @P0 BRA `(.L_x_1125) ;  /* 0x00000000005c0947 */ /* 0x000fea0003800000 */
[----:B------:R-:W0:Y:S01]  /*0900*/  LDC.64 R10, c[0x0][0x230] ;  /* 0x00008c00ff0a7b82 */ /* 0x000e220000000a00 */
[----:B------:R-:W-:Y:S01]  /*0910*/  SHF.R.S32.HI R9, RZ, 0x1f, R8 ;  /* 0x0000001fff097819 */ /* 0x000fe20000011408 */
[----:B------:R-:W-:Y:S02]  /*0920*/  ULDC.64 UR18, c[0x0][0x238] ;  /* 0x00008e0000127ab9 */ /* 0x000fe40000000a00 */
[----:B------:R-:W-:Y:S02]  /*0930*/  UIMAD UR6, UR5, UR18, URZ ;  /* 0x00000012050672a4 */ /* 0x000fe4000f8e023f */
[----:B------:R-:W-:Y:S02]  /*0940*/  MOV R13, UR18 ;  /* 0x00000012000d7c02 */ /* 0x000fe40008000f00 */
[----:B------:R-:W-:-:S03]  /*0950*/  UIMAD UR6, UR17, UR19, UR6 ;  /* 0x00000013110672a4 */ /* 0x000fc6000f8e0206 */
[----:B------:R-:W-:Y:S01]  /*0960*/  ULDC.64 UR18, c[0x0][0x228] ;  /* 0x00008a0000127ab9 */ /* 0x000fe20000000a00 */
[C---:B0-----:R-:W-:Y:S02]  /*0970*/  IMAD R0, R10.reuse, UR14, RZ ;  /* 0x0000000e0a007c24 */ /* 0x041fe4000f8e02ff */
[----:B------:R-:W-:-:S04]  /*0980*/  IMAD.WIDE.U32 R2, R10, UR16, R8 ;  /* 0x000000100a027c25 */ /* 0x000fc8000f8e0008 */
[----:B------:R-:W-:-:S04]  /*0990*/  IMAD R11, R11, UR16, R0 ;  /* 0x000000100b0b7c24 */ /* 0x000fc8000f8e0200 */
[----:B------:R-:W-:Y:S01]  /*09a0*/  IMAD.IADD R3, R3, 0x1, R11 ;  /* 0x0000000103037824 */ /* 0x000fe200078e020b */
[----:B------:R-:W-:Y:S01]  /*09b0*/  IADD3 R11, P0, R74, 0x10, RZ ;  /* 0x000000104a0b7810 */ /* 0x000fe20007f1e0ff */
[----:B------:R-:W-:-:S04]  /*09c0*/  IMAD.WIDE.U32 R2, R13, UR17, R2 ;  /* 0x000000110d027c25 */ /* 0x000fc8000f8e0002 */
[----:B------:R-:W-:Y:S02]  /*09d0*/  IMAD.X R0, RZ, RZ, R75, P0 ;  /* 0x000000ffff007224 */ /* 0x000fe400000e064b */
[----:B------:R-:W-:Y:S01]  /*09e0*/  VIADD R3, R3, UR6 ;  /* 0x0000000603037c36 */ /* 0x000fe20008000000 */
[----:B------:R-:W-:Y:S01]  /*09f0*/  ULDC.64 UR6, c[0x0][0x210] ;  /* 0x0000840000067ab9 */ /* 0x000fe20000000a00 */
[----:B------:R-:W-:Y:S02]  /*0a00*/  IMAD R0, R0, UR18, RZ ;  /* 0x0000001200007c24 */ /* 0x000fe4000f8e02ff */
[----:B------:R-:W-:-:S04]  /*0a10*/  IMAD.WIDE.U32 R2, R11, UR18, R2 ;  /* 0x000000120b027c25 */ /* 0x000fc8000f8e0002 */
[----:B------:R-:W-:Y:S01]  /*0a20*/  IMAD R13, R11, UR19, R0 ;  /* 0x000000130b0d7c24 */ /* 0x000fe2000f8e0200 */
[----:B------:R-:W-:-:S03]  /*0a30*/  LEA R44, P0, R2, UR6, 0x1 ;  /* 0x00000006022c7c11 */ /* 0x000fc6000f8008ff */
[----:B------:R-:W-:-:S05]  /*0a40*/  IMAD.IADD R3, R3, 0x1, R13 ;  /* 0x0000000103037824 */ /* 0x000fca00078e020d */
[----:B------:R-:W-:-:S06]  /*0a50*/  LEA.HI.X R45, R2, UR7, R3, 0x1, P0 ;  /* 0x00000007022d7c11 */ /* 0x000fcc00080f0c03 */
[----:B------:R-:W5:Y:S02]  /*0a60*/  LDG.E.128 R44, desc[UR10][R44.64] ;  /* 0x0000000a2c2c7981 */ /* 0x000f64000c1e1d00 */
.L_x_1125:
[----:B------:R-:W-:Y:S05]  /*0a70*/  BSYNC B1 ;  /* 0x0000000000017941 */ /* 0x000fea0003800000 */
.L_x_1124:
[----:B------:R-:W-:Y:S05]  /*0a80*/  @P2 BRA `(.L_x_1123) ;  /* 0x00000000005c2947 */ /* 0x000fea0003800000 */
[----:B------:R-:W0:Y:S01]  /*0a90*/  LDC.64 R2, c[0x0][0x230] ;  /* 0x00008c00ff027b82 */ /* 0x000e220000000a00 */
[----:B------:R-:W-:Y:S01]  /*0aa0*/  SHF.R.S32.HI R9, RZ, 0x1f, R8 ;  /* 0x0000001fff097819 */ /* 0x000fe20000011408 */
[----:B------:R-:W-:Y:S02]  /*0ab0*/  ULDC.64 UR18, c[0x0][0x238] ;  /* 0x00008e0000127ab9 */ /* 0x000fe40000000a00 */
[----:B------:R-:W-:Y:S02]  /*0ac0*/  UIMAD UR6, UR5, UR18, URZ ;  /* 0x00000012050672a4 */ /* 0x000fe4000f8e023f */
[----:B------:R-:W-:Y:S02]  /*0ad0*/  IMAD.U32 R11, RZ, RZ, UR18 ;  /* 0x00000012ff0b7e24 */ /* 0x000fe4000f8e00ff */
[----:B------:R-:W-:-:S03]  /*0ae0*/  UIMAD UR6, UR17, UR19, UR6 ;  /* 0x00000013110672a4 */ /* 0x000fc6000f8e0206 */
[----:B------:R-:W-:Y:S01]  /*0af0*/  ULDC.64 UR18, c[0x0][0x228] ;  /* 0x00008a0000127ab9 */ /* 0x000fe20000000a00 */
[C---:B0-----:R-:W-:Y:S02]  /*0b00*/  IMAD R0, R2.reuse, UR14, RZ ;  /* 0x0000000e02007c24 */ /* 0x041fe4000f8e02ff */
[----:B------:R-:W-:-:S04]  /*0b10*/  IMAD.WIDE.U32 R8, R2, UR16, R8 ;  /* 0x0000001002087c25 */ /* 0x000fc8000f8e0008 */
[----:B------:R-:W-:-:S05]  /*0b20*/  IMAD R3, R3, UR16, R0 ;  /* 0x0000001003037c24 */ /* 0x000fca000f8e0200 */
[----:B------:R-:W-:Y:S02]  /*0b30*/  IADD3 R9, R9, R3, RZ ;  /* 0x0000000309097210 */ /* 0x000fe40007ffe0ff */
        /* <DEDUP_REMOVED lines=8> */
[----:B------:R-:W-:-:S04]  /*0bc0*/  LEA R24, P0, R8, UR6, 0x1 ;  /* 0x0000000608187c11 */ /* 0x000fc8000f8008ff */
[----:B------:R-:W-:-:S04]  /*0bd0*/  IADD3 R11, R9, R11, RZ ;  /* 0x0000000b090b7210 */ /* 0x000fc80007ffe0ff */
[----:B------:R-:W-:-:S06]  /*0be0*/  LEA.HI.X R25, R8, UR7, R11, 0x1, P0 ;  /* 0x0000000708197c11 */ /* 0x000fcc00080f0c0b */
[----:B------:R-:W5:Y:S02]  /*0bf0*/  LDG.E.128 R24, desc[UR10][R24.64+0x100] ;  /* 0x0001000a18187981 */ /* 0x000f64000c1e1d00 */
.L_x_1123:
[----:B------:R-:W-:Y:S05]  /*0c00*/  BSYNC B0 ;  /* 0x0000000000007941 */ /* 0x000fea0003800000 */
.L_x_1122:
[----:B------:R-:W-:Y:S01]  /*0c10*/  LEA.HI.SX32 R0, R40, 0x20, 0x1c ;  /* 0x0000002028007811 */ /* 0x000fe200078fe2ff */
[----:B------:R-:W-:Y:S01]  /*0c20*/  BSSY B0, `(.L_x_1126) ;  /* 0x000003e000007945 */ /* 0x000fe20003800000 */
[----:B------:R-:W-:Y:S02]  /*0c30*/  CS2R R36, SRZ ;  /* 0x0000000000247805 */ /* 0x000fe4000001ff00 */
[----:B------:R-:W-:Y:S02]  /*0c40*/  CS2R R38, SRZ ;  /* 0x0000000000267805 */ /* 0x000fe4000001ff00 */
[----:B------:R-:W-:Y:S02]  /*0c50*/  ISETP.GE.AND P2, PT, R0, UR9, PT ;  /* 0x0000000900007c0c */ /* 0x000fe4000bf46270 */
[----:B------:R-:W-:Y:S02]  /*0c60*/  CS2R R32, SRZ ;  /* 0x0000000000207805 */ /* 0x000fe4000001ff00 */
[----:B------:R-:W-:-:S09]  /*0c70*/  CS2R R34, SRZ ;  /* 0x0000000000227805 */ /* 0x000fd2000001ff00 */
        /* <DEDUP_REMOVED lines=31> */
.L_x_1129:
[----:B------:R-:W-:Y:S05]  /*0e70*/  BSYNC B1 ;  /* 0x0000000000017941 */ /* 0x000fea0003800000 */
.L_x_1128:
        /* <DEDUP_REMOVED lines=24> */
.L_x_1127:
[----:B------:R-:W-:Y:S05]  /*1000*/  BSYNC B0 ;  /* 0x0000000000007941 */ /* 0x000fea0003800000 */
.L_x_1126:
[----:B------:R-:W1:Y:S01]  /*1010*/  LDC.64 R42, c[0x0][0x250] ;  /* 0x00009400ff2a7b82 */ /* 0x000e620000000a00 */
[C---:B-----5:R-:W-:Y:S01]  /*1020*/  SHF.L.U32 R96, R25.reuse, 0x10, RZ ;  /* 0x0000001019607819 */ /* 0x060fe200000006ff */
[----:B------:R-:W-:Y:S01]  /*1030*/  IMAD.SHL.U32 R76, R66, 0x8, RZ ;  /* 0x00000008424c7824 */ /* 0x000fe200078e00ff */
[----:B------:R-:W-:Y:S01]  /*1040*/  LOP3.LUT R99, R25, 0xffff0000, RZ, 0xc0, !PT ;  /* 0xffff000019637812 */ /* 0x000fe200078ec0ff */
[----:B------:R-:W-:Y:S01]  /*1050*/  IMAD.U32 R94, R24, 0x10000, RZ ;  /* 0x00010000185e7824 */ /* 0x000fe200078e00ff */
[----:B------:R-:W-:Y:S01]  /*1060*/  LEA.HI.SX32 R25, R40, 0x30, 0x1c ;  /* 0x0000003028197811 */ /* 0x000fe200078fe2ff */
[----:B------:R-:W-:Y:S01]  /*1070*/  BSSY B0, `(.L_x_1130) ;  /* 0x0000055000007945 */ /* 0x000fe20003800000 */
[----:B------:R-:W-:Y:S01]  /*1080*/  LOP3.LUT R97, R24, 0xffff0000, RZ, 0xc0, !PT ;  /* 0xffff000018617812 */ /* 0x000fe200078ec0ff */
[----:B------:R-:W-:Y:S01]  /*1090*/  IMAD.U32 R19, R7, 0x10000, RZ ;  /* 0x0001000007137824 */ /* 0x000fe200078e00ff */
[----:B------:R-:W-:Y:S01]  /*10a0*/  ISETP.GE.AND P0, PT, R25, UR9, PT ;  /* 0x0000000919007c0c */ /* 0x000fe2000bf06270 */
[----:B------:R-:W-:Y:S01]  /*10b0*/  IMAD.U32 R64, R4, 0x10000, RZ ;  /* 0x0001000004407824 */ /* 0x000fe200078e00ff */
[----:B------:R-:W-:Y:S01]  /*10c0*/  SHF.R.S32.HI R77, RZ, 0x1f, R76 ;  /* 0x0000001fff4d7819 */ /* 0x000fe2000001144c */
[----:B------:R-:W-:Y:S01]  /*10d0*/  IMAD.U32 R23, R5, 0x10000, RZ ;  /* 0x0001000005177824 */ /* 0x000fe200078e00ff */
[----:B------:R-:W-:Y:S01]  /*10e0*/  SHF.L.U32 R21, R6, 0x10, RZ ;  /* 0x0000001006157819 */ /* 0x000fe200000006ff */
[----:B------:R-:W-:Y:S01]  /*10f0*/  IMAD.U32 R0, R28, 0x10000, RZ ;  /* 0x000100001c007824 */ /* 0x000fe200078e00ff */
[----:B------:R-:W-:Y:S01]  /*1100*/  LOP3.LUT R20, R6, 0xffff0000, RZ, 0xc0, !PT ;  /* 0xffff000006147812 */ /* 0x000fe200078ec0ff */
[----:B------:R-:W-:Y:S01]  /*1110*/  IMAD.U32 R68, R29, 0x10000, RZ ;  /* 0x000100001d447824 */ /* 0x000fe200078e00ff */
[----:B------:R-:W-:Y:S01]  /*1120*/  LOP3.LUT R18, R7, 0xffff0000, RZ, 0xc0, !PT ;  /* 0xffff000007127812 */ /* 0x000fe200078ec0ff */
[----:B------:R-:W-:Y:S01]  /*1130*/  IMAD.U32 R7, R37, 0x10000, RZ ;  /* 0x0001000025077824 */ /* 0x000fe200078e00ff */
[----:B------:R-:W-:Y:S01]  /*1140*/  LOP3.LUT R65, R4, 0xffff0000, RZ, 0xc0, !PT ;  /* 0xffff000004417812 */ /* 0x000fe200078ec0ff */
[----:B------:R-:W-:Y:S01]  /*1150*/  IMAD.U32 R72, R31, 0x10000, RZ ;  /* 0x000100001f487824 */ /* 0x000fe200078e00ff */
[----:B------:R-:W-:Y:S01]  /*1160*/  LOP3.LUT R22, R5, 0xffff0000, RZ, 0xc0, !PT ;  /* 0xffff000005167812 */ /* 0x000fe200078ec0ff */
[----:B------:R-:W-:Y:S01]  /*1170*/  IMAD.U32 R98, R26, 0x10000, RZ ;  /* 0x000100001a627824 */ /* 0x000fe200078e00ff */
[----:B0-----:R-:W-:Y:S01]  /*1180*/  LOP3.LUT R9, R36, 0xffff0000, RZ, 0xc0, !PT ;  /* 0xffff000024097812 */ /* 0x001fe200078ec0ff */
[----:B-1----:R-:W-:Y:S01]  /*1190*/  IMAD R24, R42, UR14, RZ ;  /* 0x0000000e2a187c24 */ /* 0x002fe2000f8e02ff */
[----:B------:R-:W-:Y:S01]  /*11a0*/  SHF.L.U32 R8, R36, 0x10, RZ ;  /* 0x0000001024087819 */ /* 0x000fe200000006ff */
[----:B------:R-:W-:Y:S01]  /*11b0*/  IMAD.U32 R16, R44, 0x10000, RZ ;  /* 0x000100002c107824 */ /* 0x000fe200078e00ff */
[----:B------:R-:W-:Y:S01]  /*11c0*/  LOP3.LUT R6, R37, 0xffff0000, RZ, 0xc0, !PT ;  /* 0xffff000025067812 */ /* 0x000fe200078ec0ff */
[----:B------:R-:W-:Y:S01]  /*11d0*/  IMAD R43, R43, UR16, R24 ;  /* 0x000000102b2b7c24 */ /* 0x000fe2000f8e0218 */
[----:B------:R-:W-:Y:S01]  /*11e0*/  LOP3.LUT R69, R28, 0xffff0000, RZ, 0xc0, !PT ;  /* 0xffff00001c457812 */ /* 0x000fe200078ec0ff */
[----:B------:R-:W-:Y:S01]  /*11f0*/  IMAD.U32 R13, R46, 0x10000, RZ ;  /* 0x000100002e0d7824 */ /* 0x000fe200078e00ff */
[----:B------:R-:W-:Y:S01]  /*1200*/  LOP3.LUT R71, R29, 0xffff0000, RZ, 0xc0, !PT ;  /* 0xffff00001d477812 */ /* 0x000fe200078ec0ff */
[----:B------:R-:W-:Y:S01]  /*1210*/  IMAD.U32 R11, R47, 0x10000, RZ ;  /* 0x000100002f0b7824 */ /* 0x000fe200078e00ff */
[----:B------:R-:W-:Y:S01]  /*1220*/  SHF.L.U32 R70, R30, 0x10, RZ ;  /* 0x000000101e467819 */ /* 0x000fe200000006ff */
[----:B------:R-:W-:Y:S01]  /*1230*/  IMAD.U32 R5, R38, 0x10000, RZ ;  /* 0x0001000026057824 */ /* 0x000fe200078e00ff */
[----:B------:R-:W-:Y:S01]  /*1240*/  LOP3.LUT R73, R30, 0xffff0000, RZ, 0xc0, !PT ;  /* 0xffff00001e497812 */ /* 0x000fe200078ec0ff */
[----:B------:R-:W-:Y:S01]  /*1250*/  IMAD.WIDE.U32 R36, R42, UR16, R76 ;  /* 0x000000102a247c25 */ /* 0x000fe2000f8e004c */
[----:B------:R-:W-:-:S02]  /*1260*/  LOP3.LUT R95, R31, 0xffff0000, RZ, 0xc0, !PT ;  /* 0xffff00001f5f7812 */ /* 0x000fc400078ec0ff */
[----:B------:R-:W-:Y:S02]  /*1270*/  CS2R R24, SRZ ;  /* 0x0000000000187805 */ /* 0x000fe4000001ff00 */
[----:B------:R-:W-:Y:S01]  /*1280*/  LOP3.LUT R101, R26, 0xffff0000, RZ, 0xc0, !PT ;  /* 0xffff00001a657812 */ /* 0x000fe200078ec0ff */
[----:B------:R-:W-:Y:S01]  /*1290*/  IMAD.U32 R102, R32, 0x10000, RZ ;  /* 0x0001000020667824 */ /* 0x000fe200078e00ff */
[----:B------:R-:W-:Y:S01]  /*12a0*/  SHF.L.U32 R100, R27, 0x10, RZ ;  /* 0x000000101b647819 */ /* 0x000fe200000006ff */
[----:B------:R-:W-:Y:S01]  /*12b0*/  IMAD.U32 R104, R33, 0x10000, RZ ;  /* 0x0001000021687824 */ /* 0x000fe200078e00ff */
[----:B------:R-:W-:Y:S01]  /*12c0*/  LOP3.LUT R103, R27, 0xffff0000, RZ, 0xc0, !PT ;  /* 0xffff00001b677812 */ /* 0x000fe200078ec0ff */
[----:B------:R-:W-:Y:S01]  /*12d0*/  IMAD.U32 R109, R35, 0x10000, RZ ;  /* 0x00010000236d7824 */ /* 0x000fe200078e00ff */
[----:B------:R-:W-:Y:S02]  /*12e0*/  LOP3.LUT R17, R44, 0xffff0000, RZ, 0xc0, !PT ;  /* 0xffff00002c117812 */ /* 0x000fe400078ec0ff */
[----:B------:R-:W-:-:S02]  /*12f0*/  CS2R R26, SRZ ;  /* 0x00000000001a7805 */ /* 0x000fc4000001ff00 */
[C---:B------:R-:W-:Y:S02]  /*1300*/  SHF.L.U32 R15, R45.reuse, 0x10, RZ ;  /* 0x000000102d0f7819 */ /* 0x040fe400000006ff */
[----:B------:R-:W-:Y:S02]  /*1310*/  CS2R R28, SRZ ;  /* 0x00000000001c7805 */ /* 0x000fe4000001ff00 */
[----:B------:R-:W-:Y:S02]  /*1320*/  LOP3.LUT R14, R45, 0xffff0000, RZ, 0xc0, !PT ;  /* 0xffff00002d0e7812 */ /* 0x000fe400078ec0ff */
[----:B------:R-:W-:Y:S02]  /*1330*/  CS2R R30, SRZ ;  /* 0x00000000001e7805 */ /* 0x000fe4000001ff00 */
[----:B------:R-:W-:Y:S02]  /*1340*/  LOP3.LUT R12, R46, 0xffff0000, RZ, 0xc0, !PT ;  /* 0xffff00002e0c7812 */ /* 0x000fe400078ec0ff */
[----:B------:R-:W-:-:S02]  /*1350*/  LOP3.LUT R10, R47, 0xffff0000, RZ, 0xc0, !PT ;  /* 0xffff00002f0a7812 */ /* 0x000fc400078ec0ff */
[----:B------:R-:W-:Y:S02]  /*1360*/  LOP3.LUT R4, R38, 0xffff0000, RZ, 0xc0, !PT ;  /* 0xffff000026047812 */ /* 0x000fe400078ec0ff */
[C---:B------:R-:W-:Y:S02]  /*1370*/  SHF.L.U32 R3, R39.reuse, 0x10, RZ ;  /* 0x0000001027037819 */ /* 0x040fe400000006ff */
[----:B------:R-:W-:Y:S02]  /*1380*/  LOP3.LUT R2, R39, 0xffff0000, RZ, 0xc0, !PT ;  /* 0xffff000027027812 */ /* 0x000fe400078ec0ff */
[----:B------:R-:W-:Y:S02]  /*1390*/  LOP3.LUT R105, R32, 0xffff0000, RZ, 0xc0, !PT ;  /* 0xffff000020697812 */ /* 0x000fe400078ec0ff */
[----:B------:R-:W-:Y:S02]  /*13a0*/  LOP3.LUT R107, R33, 0xffff0000, RZ, 0xc0, !PT ;  /* 0xffff0000216b7812 */ /* 0x000fe400078ec0ff */
[----:B------:R-:W-:-:S02]  /*13b0*/  SHF.L.U32 R106, R34, 0x10, RZ ;  /* 0x00000010226a7819 */ /* 0x000fc400000006ff */
[----:B------:R-:W-:Y:S02]  /*13c0*/  LOP3.LUT R108, R34, 0xffff0000, RZ, 0xc0, !PT ;  /* 0xffff0000226c7812 */ /* 0x000fe400078ec0ff */
[----:B------:R-:W-:Y:S01]  /*13d0*/  LEA.HI.SX32 R40, R40, 0x10, 0x1c ;  /* 0x0000001028287811 */ /* 0x000fe200078fe2ff */
[----:B------:R-:W-:Y:S06]  /*13e0*/  @P0 BRA `(.L_x_1131) ;  /* 0x0000000000740947 */ /* 0x000fec0003800000 */
[----:B------:R-:W0:Y:S01]  /*13f0*/  LDC.64 R38, c[0x0][0x230] ;  /* 0x00008c00ff267b82 */ /* 0x000e220000000a00 */
[----:B------:R-:W-:Y:S01]  /*1400*/  IMAD.SHL.U32 R32, R66, 0x8, RZ ;  /* 0x0000000842207824 */ /* 0x000fe200078e00ff */
[----:B------:R-:W-:Y:S02]  /*1410*/  ULDC.64 UR18, c[0x0][0x238] ;  /* 0x00008e0000127ab9 */ /* 0x000fe40000000a00 */
[----:B------:R-:W-:Y:S01]  /*1420*/  UIMAD UR6, UR5, UR18, URZ ;  /* 0x00000012050672a4 */ /* 0x000fe2000f8e023f */
[----:B------:R-:W-:Y:S01]  /*1430*/  VIADD R42, R32, 0x80 ;  /* 0x00000080202a7836 */ /* 0x000fe20000000000 */
[----:B------:R-:W-:Y:S02]  /*1440*/  SHF.R.S32.HI R33, RZ, 0x1f, R32 ;  /* 0x0000001fff217819 */ /* 0x000fe40000011420 */
[----:B------:R-:W-:Y:S01]  /*1450*/  UIMAD UR6, UR17, UR19, UR6 ;  /* 0x00000013110672a4 */ /* 0x000fe2000f8e0206 */
[----:B0-----:R-:W-:-:S04]  /*1460*/  IMAD R34, R38, UR14, RZ ;  /* 0x0000000e26227c24 */ /* 0x001fc8000f8e02ff */
[----:B------:R-:W-:Y:S02]  /*1470*/  IMAD R41, R39, UR16, R34 ;  /* 0x0000001027297c24 */ /* 0x000fe4000f8e0222 */
[----:B------:R-:W-:Y:S01]  /*1480*/  IMAD.WIDE.U32 R38, R38, UR16, R32 ;  /* 0x0000001026267c25 */ /* 0x000fe2000f8e0020 */
[----:B------:R-:W-:-:S04]  /*1490*/  IADD3 R33, P3, R74, 0x30, RZ ;  /* 0x000000304a217810 */ /* 0x000fc80007f7e0ff */
[----:B------:R-:W-:Y:S01]  /*14a0*/  IADD3 R39, R39, R41, RZ ;  /* 0x0000002927277210 */ /* 0x000fe20007ffe0ff */
[----:B------:R-:W-:Y:S01]  /*14b0*/  IMAD.U32 R41, RZ, RZ, UR18 ;  /* 0x00000012ff297e24 */ /* 0x000fe2000f8e00ff */
[----:B------:R-:W-:Y:S01]  /*14c0*/  ULDC.64 UR18, c[0x0][0x228] ;  /* 0x00008a0000127ab9 */ /* 0x000fe20000000a00 */
[----:B------:R-:W-:Y:S02]  /*14d0*/  IMAD.X R34, RZ, RZ, R75, P3 ;  /* 0x000000ffff227224 */ /* 0x000fe400018e064b */
[----:B------:R-:W-:-:S04]  /*14e0*/  IMAD.WIDE.U32 R38, R41, UR17, R38 ;  /* 0x0000001129267c25 */ /* 0x000fc8000f8e0026 */
[----:B------:R-:W-:Y:S01]  /*14f0*/  IMAD R34, R34, UR18, RZ ;  /* 0x0000001222227c24 */ /* 0x000fe2000f8e02ff */
[----:B------:R-:W-:Y:S01]  /*1500*/  IADD3 R39, R39, UR6, RZ ;  /* 0x0000000627277c10 */ /* 0x000fe2000fffe0ff */
[----:B------:R-:W-:Y:S02]  /*1510*/  ULDC UR6, c[0x0][0x21c] ;  /* 0x0000870000067ab9 */ /* 0x000fe40000000800 */
[C---:B------:R-:W-:Y:S01]  /*1520*/  IMAD R41, R33.reuse, UR19, R34 ;  /* 0x0000001321297c24 */ /* 0x040fe2000f8e0222 */
        /* <DEDUP_REMOVED lines=9> */
.L_x_1131:
[----:B------:R-:W-:Y:S05]  /*15c0*/  BSYNC B0 ;  /* 0x0000000000007941 */ /* 0x000fea0003800000 */
.L_x_1130:
[----:B------:R-:W-:Y:S01]  /*15d0*/  ULDC.64 UR6, c[0x0][0x258] ;  /* 0x0000960000067ab9 */ /* 0x000fe20000000a00 */
[----:B------:R-:W-:Y:S01]  /*15e0*/  IADD3 R37, R37, R43, RZ ;  /* 0x0000002b25257210 */ /* 0x000fe20007ffe0ff */
[----:B------:R-:W-:Y:S01]  /*15f0*/  IMAD.U32 R79, RZ, RZ, UR6 ;  /* 0x00000006ff4f7e24 */ /* 0x000fe2000f8e00ff */
[----:B------:R-:W-:Y:S01]  /*1600*/  UIMAD UR6, UR5, UR6, URZ ;  /* 0x00000006050672a4 */ /* 0x000fe2000f8e023f */
[----:B------:R-:W-:Y:S01]  /*1610*/  BSSY B0, `(.L_x_1132) ;  /* 0x0000026000007945 */ /* 0x000fe20003800000 */
[----:B------:R-:W-:Y:S01]  /*1620*/  LOP3.LUT R110, R35, 0xffff0000, RZ, 0xc0, !PT ;  /* 0xffff0000236e7812 */ /* 0x000fe200078ec0ff */
[----:B------:R-:W-:Y:S01]  /*1630*/  IMAD.WIDE.U32 R78, R79, UR17, R36 ;  /* 0x000000114f4e7c25 */ /* 0x000fe2000f8e0024 */
[----:B------:R-:W-:Y:S01]  /*1640*/  UIMAD UR6, UR17, UR7, UR6 ;  /* 0x00000007110672a4 */ /* 0x000fe2000f8e0206 */
[----:B------:R-:W-:Y:S02]  /*1650*/  ISETP.GE.AND P3, PT, R40, UR9, PT ;  /* 0x0000000928007c0c */ /* 0x000fe4000bf66270 */
[----:B0-----:R-:W-:-:S02]  /*1660*/  CS2R R32, SRZ ;  /* 0x0000000000207805 */ /* 0x001fc4000001ff00 */
[----:B------:R-:W-:Y:S02]  /*1670*/  CS2R R34, SRZ ;  /* 0x0000000000227805 */ /* 0x000fe4000001ff00 */
[----:B------:R-:W-:Y:S02]  /*1680*/  CS2R R36, SRZ ;  /* 0x0000000000247805 */ /* 0x000fe4000001ff00 */
[----:B------:R-:W-:Y:S01]  /*1690*/  CS2R R38, SRZ ;  /* 0x0000000000267805 */ /* 0x000fe2000001ff00 */
[----:B------:R-:W-:Y:S01]  /*16a0*/  VIADD R81, R79, UR6 ;  /* 0x000000064f517c36 */ /* 0x000fe20008000000 */
        /* <DEDUP_REMOVED lines=12> */
[----:B------:R-:W-:Y:S06]  /*1770*/  @P1 BRA `(.L_x_1133) ;  /* 0x00000000003c1947 */ /* 0x000fec0003800000 */
[----:B------:R-:W-:Y:S01]  /*1780*/  ULDC.64 UR6, c[0x0][0x248] ;  /* 0x0000920000067ab9 */ /* 0x000fe20000000a00 */
[----:B------:R-:W-:Y:S01]  /*1790*/  IMAD.MOV.U32 R80, RZ, RZ, R78 ;  /* 0x000000ffff507224 */ /* 0x000fe200078e004e */
[----:B------:R-:W-:Y:S01]  /*17a0*/  IADD3 R82, R76, 0x80, RZ ;  /* 0x000000804c527810 */ /* 0x000fe20007ffe0ff */
[----:B------:R-:W-:Y:S01]  /*17b0*/  IMAD R83, R75, UR6, RZ ;  /* 0x000000064b537c24 */ /* 0x000fe2000f8e02ff */
[----:B------:R-:W-:Y:S01]  /*17c0*/  ULDC UR14, c[0x0][0x21c] ;  /* 0x00008700000e7ab9 */ /* 0x000fe20000000800 */
[----:B------:R-:W-:Y:S01]  /*17d0*/  IMAD.WIDE.U32 R84, R74, UR6, R80 ;  /* 0x000000064a547c25 */ /* 0x000fe2000f8e0050 */
[----:B------:R-:W-:Y:S02]  /*17e0*/  ISETP.GE.AND P4, PT, R76, UR14, PT ;  /* 0x0000000e4c007c0c */ /* 0x000fe4000bf86270 */
[----:B------:R-:W-:Y:S01]  /*17f0*/  ISETP.GE.AND P5, PT, R82, UR14, PT ;  /* 0x0000000e52007c0c */ /* 0x000fe2000bfa6270 */
[----:B------:R-:W-:Y:S01]  /*1800*/  IMAD R83, R74, UR7, R83 ;  /* 0x000000074a537c24 */ /* 0x000fe2000f8e0253 */
[----:B------:R-:W-:-:S02]  /*1810*/  ULDC.64 UR6, c[0x0][0x240] ;  /* 0x0000900000067ab9 */ /* 0x000fc40000000a00 */
[----:B------:R-:W-:Y:S01]  /*1820*/  LEA R82, P1, R84, UR6, 0x1 ;  /* 0x0000000654527c11 */ /* 0x000fe2000f8208ff */
[----:B------:R-:W-:-:S05]  /*1830*/  IMAD.IADD R83, R85, 0x1, R83 ;  /* 0x0000000155537824 */ /* 0x000fca00078e0253 */
[----:B------:R-:W-:-:S05]  /*1840*/  LEA.HI.X R83, R84, UR7, R83, 0x1, P1 ;  /* 0x0000000754537c11 */ /* 0x000fca00088f0c53 */
[----:B------:R0:W5:Y:S04]  /*1850*/  @!P4 LDG.E.128 R32, desc[UR10][R82.64] ;  /* 0x0000000a5220c981 */ /* 0x000168000c1e1d00 */
[----:B------:R0:W5:Y:S02]  /*1860*/  @!P5 LDG.E.128 R48, desc[UR10][R82.64+0x100] ;  /* 0x0001000a5230d981 */ /* 0x000164000c1e1d00 */
.L_x_1133:
[----:B------:R-:W-:Y:S05]  /*1870*/  BSYNC B0 ;  /* 0x0000000000007941 */ /* 0x000fea0003800000 */
.L_x_1132:
[----:B------:R-:W-:Y:S04]  /*1880*/  BSSY B0, `(.L_x_1134) ;  /* 0x0000020000007945 */ /* 0x000fe80003800000 */
[----:B------:R-:W-:Y:S05]  /*1890*/  @P3 BRA `(.L_x_1135) ;  /* 0x0000000000783947 */ /* 0x000fea0003800000 */
[----:B------:R-:W-:Y:S01]  /*18a0*/  ULDC UR6, c[0x0][0x21c] ;  /* 0x0000870000067ab9 */ /* 0x000fe20000000800 */
[----:B0-----:R-:W-:Y:S02]  /*18b0*/  LEA R82, R66, 0x80, 0x3 ;  /* 0x0000008042527811 */ /* 0x001fe400078e18ff */
[----:B------:R-:W-:Y:S02]  /*18c0*/  ISETP.GE.AND P3, PT, R76, UR6, PT ;  /* 0x000000064c007c0c */ /* 0x000fe4000bf66270 */
[----:B------:R-:W-:-:S11]  /*18d0*/  ISETP.GE.AND P1, PT, R82, UR6, PT ;  /* 0x0000000652007c0c */ /* 0x000fd6000bf26270 */
[----:B------:R-:W0:Y:S01]  /*18e0*/  @!P3 LDC.64 R82, c[0x0][0x248] ;  /* 0x00009200ff52bb82 */ /* 0x000e220000000a00 */
[C---:B------:R-:W-:Y:S01]  /*18f0*/  @!P3 IADD3 R111, P4, R74.reuse, 0x10, RZ ;  /* 0x000000104a6fb810 */ /* 0x040fe20007f9e0ff */
[--C-:B------:R-:W-:Y:S01]  /*1900*/  @!P3 IMAD.MOV.U32 R90, RZ, RZ, R78.reuse ;  /* 0x000000ffff5ab224 */ /* 0x100fe200078e004e */
[----:B------:R-:W-:Y:S01]  /*1910*/  @!P1 IADD3 R113, P5, R74, 0x10, RZ ;  /* 0x000000104a719810 */ /* 0x000fe20007fbe0ff */
[----:B------:R-:W-:Y:S01]  /*1920*/  @!P1 IMAD.MOV.U32 R92, RZ, RZ, R78 ;  /* 0x000000ffff5c9224 */ /* 0x000fe200078e004e */
[----:B------:R-:W-:Y:S02]  /*1930*/  @!P3 MOV R91, R81 ;  /* 0x00000051005bb202 */ /* 0x000fe40000000f00 */
[----:B------:R-:W-:Y:S01]  /*1940*/  @!P3 IADD3.X R93, RZ, R75, RZ, P4, !PT ;  /* 0x0000004bff5db210 */ /* 0x000fe200027fe4ff */
[----:B------:R-:W1:Y:S01]  /*1950*/  @!P1 LDC.64 R84, c[0x0][0x248] ;  /* 0x00009200ff549b82 */ /* 0x000e620000000a00 */
[----:B------:R-:W-:-:S07]  /*1960*/  @!P1 IMAD.X R115, RZ, RZ, R75, P5 ;  /* 0x000000ffff739224 */ /* 0x000fce00028e064b */
[----:B------:R-:W2:Y:S08]  /*1970*/  @!P3 LDC.64 R86, c[0x0][0x240] ;  /* 0x00009000ff56bb82 */ /* 0x000eb00000000a00 */
[----:B------:R-:W3:Y:S01]  /*1980*/  @!P1 LDC.64 R88, c[0x0][0x240] ;  /* 0x00009000ff589b82 */ /* 0x000ee20000000a00 */
[----:B0-----:R-:W-:-:S04]  /*1990*/  @!P3 IMAD.WIDE.U32 R90, R111, R82, R90 ;  /* 0x000000526f5ab225 */ /* 0x001fc800078e005a */
[----:B------:R-:W-:Y:S02]  /*19a0*/  @!P3 IMAD R82, R93, R82, RZ ;  /* 0x000000525d52b224 */ /* 0x000fe400078e02ff */
        /* <DEDUP_REMOVED lines=13> */
.L_x_1135:
[----:B------:R-:W-:Y:S05]  /*1a80*/  BSYNC B0 ;  /* 0x0000000000007941 */ /* 0x000fea0003800000 */
.L_x_1134:
        /* <DEDUP_REMOVED lines=8> */
[----:B------:R-:W-:Y:S01]  /*1b10*/  @!P2 IMAD.MOV.U32 R84, RZ, RZ, R78 ;  /* 0x000000ffff54a224 */ /* 0x000fe200078e004e */
[----:B------:R-:W-:Y:S01]  /*1b20*/  @!P1 IADD3 R113, P4, R74, 0x20, RZ ;  /* 0x000000204a719810 */ /* 0x000fe20007f9e0ff */
[----:B------:R-:W-:Y:S01]  /*1b30*/  @!P2 IMAD.MOV.U32 R85, RZ, RZ, R81 ;  /* 0x000000ffff55a224 */ /* 0x000fe200078e0051 */
[----:B------:R-:W-:Y:S01]  /*1b40*/  @!P1 MOV R92, R78 ;  /* 0x0000004e005c9202 */ /* 0x000fe20000000f00 */
[----:B------:R-:W-:Y:S01]  /*1b50*/  @!P2 IMAD.X R93, RZ, RZ, R75, P3 ;  /* 0x000000ffff5da224 */ /* 0x000fe200018e064b */
[----:B------:R-:W-:Y:S01]  /*1b60*/  @!P1 IADD3.X R115, RZ, R75, RZ, P4, !PT ;  /* 0x0000004bff739210 */ /* 0x000fe200027fe4ff */
[----:B-1----:R-:W1:Y:S08]  /*1b70*/  @!P1 LDC.64 R88, c[0x0][0x248] ;  /* 0x00009200ff589b82 */ /* 0x002e700000000a00 */
        /* <DEDUP_REMOVED lines=9> */
[----:B------:R-:W-:Y:S02]  /*1c10*/  @!P1 IMAD R89, R113, R89, R112 ;  /* 0x0000005971599224 */ /* 0x000fe400078e0270 */
[----:B------:R-:W-:-:S03]  /*1c20*/  @!P2 IMAD.IADD R85, R85, 0x1, R91 ;  /* 0x000000015555a824 */ /* 0x000fc600078e025b */
[----:B------:R-:W-:Y:S02]  /*1c30*/  @!P1 IADD3 R89, R93, R89, RZ ;  /* 0x000000595d599210 */ /* 0x000fe40007ffe0ff */
[----:B---3--:R-:W-:Y:S02]  /*1c40*/  @!P1 LEA R82, P4, R92, R82, 0x1 ;  /* 0x000000525c529211 */ /* 0x008fe400078808ff */
[----:B------:R-:W-:Y:S02]  /*1c50*/  @!P2 LEA.HI.X R87, R84, R87, R85, 0x1, P3 ;  /* 0x000000575457a211 */ /* 0x000fe400018f0c55 */
[----:B------:R-:W-:-:S03]  /*1c60*/  @!P1 LEA.HI.X R83, R92, R83, R89, 0x1, P4 ;  /* 0x000000535c539211 */ /* 0x000fc600020f0c59 */
[----:B------:R2:W5:Y:S04]  /*1c70*/  @!P2 LDG.E.128 R40, desc[UR10][R86.64] ;  /* 0x0000000a5628a981 */ /* 0x000568000c1e1d00 */
[----:B------:R2:W5:Y:S02]  /*1c80*/  @!P1 LDG.E.128 R56, desc[UR10][R82.64+0x100] ;  /* 0x0001000a52389981 */ /* 0x000564000c1e1d00 */
.L_x_1137:
[----:B------:R-:W-:Y:S05]  /*1c90*/  BSYNC B0 ;  /* 0x0000000000007941 */ /* 0x000fea0003800000 */
.L_x_1136:
[----:B------:R-:W-:Y:S04]  /*1ca0*/  BSSY B0, `(.L_x_1138) ;  /* 0x0000013000007945 */ /* 0x000fe80003800000 */
[----:B------:R-:W-:Y:S05]  /*1cb0*/  @P0 BRA `(.L_x_1139) ;  /* 0x0000000000440947 */ /* 0x000fea0003800000 */
[----:B------:R-:W-:Y:S01]  /*1cc0*/  IADD3 R77, P0, R74, 0x30, RZ ;  /* 0x000000304a4d7810 */ /* 0x000fe20007f1e0ff */
[----:B------:R-:W-:Y:S01]  /*1cd0*/  ULDC.64 UR14, c[0x0][0x248] ;  /* 0x00009200000e7ab9 */ /* 0x000fe20000000a00 */
[----:B------:R-:W-:Y:S01]  /*1ce0*/  IMAD.MOV.U32 R79, RZ, RZ, R81 ;  /* 0x000000ffff4f7224 */ /* 0x000fe200078e0051 */
[----:B------:R-:W-:Y:S01]  /*1cf0*/  LEA R66, R66, 0x80, 0x3 ;  /* 0x0000008042427811 */ /* 0x000fe200078e18ff */
[----:B------:R-:W-:Y:S01]  /*1d00*/  ULDC UR6, c[0x0][0x21c] ;  /* 0x0000870000067ab9 */ /* 0x000fe20000000800 */
[----:B------:R-:W-:Y:S01]  /*1d10*/  IMAD.X R74, RZ, RZ, R75, P0 ;  /* 0x000000ffff4a7224 */ /* 0x000fe200000e064b */
[----:B------:R-:W-:Y:S01]  /*1d20*/  ISETP.GE.AND P1, PT, R76, UR6, PT ;  /* 0x000000064c007c0c */ /* 0x000fe2000bf26270 */
[----:B------:R-:W-:Y:S01]  /*1d30*/  IMAD.WIDE.U32 R78, R77, UR14, R78 ;  /* 0x0000000e4d4e7c25 */ /* 0x000fe2000f8e004e */
[----:B------:R-:W-:-:S03]  /*1d40*/  ISETP.GE.AND P2, PT, R66, UR6, PT ;  /* 0x0000000642007c0c */ /* 0x000fc6000bf46270 */
[----:B------:R-:W-:-:S04]  /*1d50*/  IMAD R74, R74, UR14, RZ ;  /* 0x0000000e4a4a7c24 */ /* 0x000fc8000f8e02ff */
[----:B------:R-:W-:Y:S01]  /*1d60*/  IMAD R75, R77, UR15, R74 ;  /* 0x0000000f4d4b7c24 */ /* 0x000fe2000f8e024a */
[----:B------:R-:W-:Y:S02]  /*1d70*/  ULDC.64 UR14, c[0x0][0x240] ;  /* 0x00009000000e7ab9 */ /* 0x000fe40000000a00 */
[----:B------:R-:W-:Y:S02]  /*1d80*/  LEA R74, P0, R78, UR14, 0x1 ;  /* 0x0000000e4e4a7c11 */ /* 0x000fe4000f8008ff */
[----:B------:R-:W-:-:S04]  /*1d90*/  IADD3 R75, R79, R75, RZ ;  /* 0x0000004b4f4b7210 */ /* 0x000fc80007ffe0ff */
[----:B------:R-:W-:-:S05]  /*1da0*/  LEA.HI.X R75, R78, UR15, R75, 0x1, P0 ;  /* 0x0000000f4e4b7c11 */ /* 0x000fca00080f0c4b */
[----:B------:R3:W5:Y:S04]  /*1db0*/  @!P1 LDG.E.128 R44, desc[UR10][R74.64] ;  /* 0x0000000a4a2c9981 */ /* 0x000768000c1e1d00 */
[----:B------:R3:W5:Y:S02]  /*1dc0*/  @!P2 LDG.E.128 R60, desc[UR10][R74.64+0x100] ;  /* 0x0001000a4a3ca981 */ /* 0x000764000c1e1d00 */
.L_x_1139:
[----:B------:R-:W-:Y:S05]  /*1dd0*/  BSYNC B0 ;  /* 0x0000000000007941 */ /* 0x000fea0003800000 */
.L_x_1138:
[----:B---3-5:R-:W-:Y:S01]  /*1de0*/  SHF.L.U32 R74, R34, 0x10, RZ ;  /* 0x00000010224a7819 */ /* 0x028fe200000006ff */
[----:B------:R-:W-:Y:S01]  /*1df0*/  IMAD.U32 R78, R38, 0x10000, RZ ;  /* 0x00010000264e7824 */ /* 0x000fe200078e00ff */
[----:B------:R-:W-:Y:S01]  /*1e00*/  LOP3.LUT R77, R34, 0xffff0000, RZ, 0xc0, !PT ;  /* 0xffff0000224d7812 */ /* 0x000fe200078ec0ff */
[C---:B------:R-:W-:Y:S01]  /*1e10*/  IMAD.U32 R34, R35.reuse, 0x10000, RZ ;  /* 0x0001000023227824 */ /* 0x040fe200078e00ff */
[----:B------:R-:W-:Y:S01]  /*1e20*/  LOP3.LUT R79, R35, 0xffff0000, RZ, 0xc0, !PT ;  /* 0xffff0000234f7812 */ /* 0x000fe200078ec0ff */
[C---:B------:R-:W-:Y:S01]  /*1e30*/  IMAD.U32 R35, R36.reuse, 0x10000, RZ ;  /* 0x0001000024237824 */ /* 0x040fe200078e00ff */
[----:B------:R-:W-:Y:S01]  /*1e40*/  LOP3.LUT R76, R36, 0xffff0000, RZ, 0xc0, !PT ;  /* 0xffff0000244c7812 */ /* 0x000fe200078ec0ff */
[----:B0-2---:R-:W-:Y:S01]  /*1e50*/  IMAD.U32 R82, R42, 0x10000, RZ ;  /* 0x000100002a527824 */ /* 0x005fe200078e00ff */
[C---:B------:R-:W-:Y:S01]  /*1e60*/  SHF.L.U32 R36, R37.reuse, 0x10, RZ ;  /* 0x0000001025247819 */ /* 0x040fe200000006ff */
[----:B------:R-:W-:Y:S01]  /*1e70*/  IMAD.U32 R75, R32, 0x10000, RZ ;  /* 0x00010000204b7824 */ /* 0x000fe200078e00ff */
[----:B------:R-:W-:Y:S01]  /*1e80*/  LOP3.LUT R81, R37, 0xffff0000, RZ, 0xc0, !PT ;  /* 0xffff000025517812 */ /* 0x000fe200078ec0ff */
[----:B------:R-:W-:Y:S01]  /*1e90*/  FMUL.FTZ R119, R17, R76 ;  /* 0x0000004c11777220 */ /* 0x000fe20000410000 */
[----:B------:R-:W-:Y:S01]  /*1ea0*/  LOP3.LUT R37, R38, 0xffff0000, RZ, 0xc0, !PT ;  /* 0xffff000026257812 */ /* 0x000fe200078ec0ff */
[C---:B------:R-:W-:Y:S01]  /*1eb0*/  IMAD.U32 R38, R39.reuse, 0x10000, RZ ;  /* 0x0001000027267824 */ /* 0x040fe200078e00ff */
[----:B------:R-:W-:Y:S01]  /*1ec0*/  LOP3.LUT R83, R39, 0xffff0000, RZ, 0xc0, !PT ;  /* 0xffff000027537812 */ /* 0x000fe200078ec0ff */
[----:B-1----:R-:W-:Y:S01]  /*1ed0*/  IMAD.U32 R89, R45, 0x10000, RZ ;  /* 0x000100002d597824 */ /* 0x002fe200078e00ff */
[----:B------:R-:W-:Y:S01]  /*1ee0*/  LOP3.LUT R80, R40, 0xffff0000, RZ, 0xc0, !PT ;  /* 0xffff000028507812 */ /* 0x000fe200078ec0ff */
[----:B------:R-:W-:Y:S01]  /*1ef0*/  FFMA.FTZ R16, R16, R35, R119 ;  /* 0x0000002310107223 */ /* 0x000fe20000010077 */
[----:B------:R-:W-:Y:S01]  /*1f00*/  SHF.L.U32 R39, R40, 0x10, RZ ;  /* 0x0000001028277819 */ /* 0x000fe200000006ff */
[C---:B------:R-:W-:Y:S01]  /*1f10*/  IMAD.U32 R40, R41.reuse, 0x10000, RZ ;  /* 0x0001000029287824 */ /* 0x040fe200078e00ff */
[----:B------:R-:W-:Y:S01]  /*1f20*/  LOP3.LUT R85, R41, 0xffff0000, RZ, 0xc0, !PT ;  /* 0xffff000029557812 */ /* 0x000fe200078ec0ff */
[----:B------:R-:W-:Y:S01]  /*1f30*/  FMUL.FTZ R17, R9, R80 ;  /* 0x0000005009117220 */ /* 0x000fe20000410000 */
[----:B------:R-:W-:Y:S01]  /*1f40*/  LOP3.LUT R41, R42, 0xffff0000, RZ, 0xc0, !PT ;  /* 0xffff00002a297812 */ /* 0x000fe200078ec0ff */
[----:B------:R-:W-:Y:S01]  /*1f50*/  FFMA.FTZ R119, R15, R36, R16 ;  /* 0x000000240f777223 */ /* 0x000fe20000010010 */
[C---:B------:R-:W-:Y:S01]  /*1f60*/  SHF.L.U32 R42, R43.reuse, 0x10, RZ ;  /* 0x000000102b2a7819 */ /* 0x040fe200000006ff */
[----:B------:R-:W-:Y:S01]  /*1f70*/  FFMA.FTZ R8, R8, R39, R17 ;  /* 0x0000002708087223 */ /* 0x000fe20000010011 */
[----:B------:R-:W-:Y:S01]  /*1f80*/  LOP3.LUT R87, R43, 0xffff0000, RZ, 0xc0, !PT ;  /* 0xffff00002b577812 */ /* 0x000fe200078ec0ff */
[C---:B------:R-:W-:Y:S01]  /*1f90*/  IMAD.U32 R43, R24.reuse, 0x10000, RZ ;  /* 0x00010000182b7824 */ /* 0x040fe200078e00ff */
[----:B------:R-:W-:Y:S01]  /*1fa0*/  LOP3.LUT R84, R24, 0xffff0000, RZ, 0xc0, !PT ;  /* 0xffff000018547812 */ /* 0x000fe200078ec0ff */
[C---:B------:R-:W-:Y:S01]  /*1fb0*/  IMAD.U32 R24, R25.reuse, 0x10000, RZ ;  /* 0x0001000019187824 */ /* 0x040fe200078e00ff */
[----:B------:R-:W-:Y:S01]  /*1fc0*/  LOP3.LUT R86, R25, 0xffff0000, RZ, 0xc0, !PT ;  /* 0xffff000019567812 */ /* 0x000fe200078ec0ff */
[----:B------:R-:W-:Y:S01]  /*1fd0*/  FFMA.FTZ R7, R7, R40, R8 ;  /* 0x0000002807077223 */ /* 0x000fe20000010008 */
[----:B------:R-:W-:Y:S01]  /*1fe0*/  LOP3.LUT R66, R32, 0xffff0000, RZ, 0xc0, !PT ;  /* 0xffff000020427812 */ /* 0x000fe200078ec0ff */
[----:B------:R-:W-:Y:S01]  /*1ff0*/  IMAD.U32 R32, R33, 0x10000, RZ ;  /* 0x0001000021207824 */ /* 0x000fe200078e00ff */
[----:B------:R-:W-:Y:S01]  /*2000*/  LOP3.LUT R25, R44, 0xffff0000, RZ, 0xc0, !PT ;  /* 0xffff00002c197812 */ /* 0x000fe200078ec0ff */
[----:B------:R-:W-:Y:S01]  /*2010*/  IMAD.U32 R88, R26, 0x10000, RZ ;  /* 0x000100001a587824 */ /* 0x000fe200078e00ff */
[----:B------:R-:W-:Y:S01]  /*2020*/  SHF.L.U32 R44, R44, 0x10, RZ ;  /* 0x000000102c2c7819 */ /* 0x000fe200000006ff */
[----:B------:R-:W-:Y:S01]  /*2030*/  FMUL.FTZ R117, R65, R66 ;  /* 0x0000004241757220 */ /* 0x000fe20000410000 */
[----:B------:R-:W-:Y:S01]  /*2040*/  LOP3.LUT R33, R33, 0xffff0000, RZ, 0xc0, !PT ;  /* 0xffff000021217812 */ /* 0x000fe200078ec0ff */
[----:B------:R-:W-:Y:S01]  /*2050*/  FMUL.FTZ R84, R84, R25 ;  /* 0x0000001954547220 */ /* 0x000fe20000410000 */
[----:B------:R-:W-:Y:S01]  /*2060*/  LOP3.LUT R91, R45, 0xffff0000, RZ, 0xc0, !PT ;  /* 0xffff00002d5b7812 */ /* 0x000fe200078ec0ff */
[----:B------:R-:W-:Y:S01]  /*2070*/  FFMA.FTZ R64, R64, R75, R117 ;  /* 0x0000004b40407223 */ /* 0x000fe20000010075 */
[----:B------:R-:W-:-:S02]  /*2080*/  IMAD.U32 R111, R46, 0x10000, RZ ;  /* 0x000100002e6f7824 */ /* 0x000fc400078e00ff */
[----:B------:R-:W-:Y:S01]  /*2090*/  FFMA.FTZ R43, R43, R44, R84 ;  /* 0x0000002c2b2b7223 */ /* 0x000fe20000010054 */
[----:B------:R-:W-:Y:S01]  /*20a0*/  FFMA.FTZ R14, R14, R81, R119 ;  /* 0x000000510e0e7223 */ /* 0x000fe20000010077 */
[----:B------:R-:W-:Y:S01]  /*20b0*/  FFMA.FTZ R117, R23, R32, R64 ;  /* 0x0000002017757223 */ /* 0x000fe20000010040 */
[----:B------:R-:W-:Y:S01]  /*20c0*/  FFMA.FTZ R6, R6, R85, R7 ;  /* 0x0000005506067223 */ /* 0x000fe20000010007 */
        /* <DEDUP_REMOVED lines=8> */
[----:B------:R-:W-:Y:S01]  /*2150*/  FFMA.FTZ R88, R88, R111, R43 ;  /* 0x0000006f58587223 */ /* 0x000fe2000001002b */
[----:B------:R-:W-:Y:S01]  /*2160*/  SHF.L.U32 R26, R27, 0x10, RZ ;  /* 0x000000101b1a7819 */ /* 0x000fe200000006ff */
[----:B------:R-:W-:-:S02]  /*2170*/  IMAD.U32 R93, R47, 0x10000, RZ ;  /* 0x000100002f5d7824 */ /* 0x000fc400078e00ff */
        /* <DEDUP_REMOVED lines=10> */
[----:B------:R-:W-:Y:S01]  /*2220*/  SHF.L.U32 R47, R48, 0x10, RZ ;  /* 0x00000010302f7819 */ /* 0x000fe200000006ff */
[----:B------:R-:W-:Y:S01]  /*2230*/  IMAD.U32 R9, R52, 0x10000, RZ ;  /* 0x0001000034097824 */ /* 0x000fe200078e00ff */
[----:B------:R-:W-:Y:S01]  /*2240*/  SHF.L.U32 R17, R28, 0x10, RZ ;  /* 0x000000101c117819 */ /* 0x000fe200000006ff */
[----:B------:R-:W-:-:S02]  /*2250*/  IMAD.U32 R25, R56, 0x10000, RZ ;  /* 0x0001000038197824 */ /* 0x000fc400078e00ff */
[----:B------:R-:W-:Y:S01]  /*2260*/  FFMA.FTZ R19, R18, R79, R19 ;  /* 0x0000004f12137223 */ /* 0x000fe20000010013 */
[----:B------:R-:W-:Y:S02]  /*2270*/  IMAD.U32 R36, R60, 0x10000, RZ ;  /* 0x000100003c247824 */ /* 0x000fe400078e00ff */
        /* <DEDUP_REMOVED lines=12> */
[----:B------:R-:W-:Y:S01]  /*2340*/  IMAD.U32 R113, R49, 0x10000, RZ ;  /* 0x0001000031717824 */ /* 0x000fe200078e00ff */
[----:B------:R-:W-:Y:S01]  /*2350*/  SHF.L.U32 R115, R51, 0x10, RZ ;  /* 0x0000001033737819 */ /* 0x000fe200000006ff */
[----:B------:R-:W-:Y:S01]  /*2360*/  IMAD.U32 R28, R29, 0x10000, RZ ;  /* 0x000100001d1c7824 */ /* 0x000fe200078e00ff */
[----:B------:R-:W-:Y:S01]  /*2370*/  LOP3.LUT R112, R51, 0xffff0000, RZ, 0xc0, !PT ;  /* 0xffff000033707812 */ /* 0x000fe200078ec0ff */
[----:B------:R-:W-:Y:S01]  /*2380*/  IMAD.U32 R51, R53, 0x10000, RZ ;  /* 0x0001000035337824 */ /* 0x000fe200078e00ff */
        /* <DEDUP_REMOVED lines=15> */
[C---:B------:R-:W-:Y:S01]  /*2480*/  IMAD.U32 R65, R55.reuse, 0x10000, RZ ;  /* 0x0001000037417824 */ /* 0x040fe200078e00ff */
        /* <DEDUP_REMOVED lines=36> */
[----:B------:R-:W-:Y:S01]  /*26d0*/  FFMA.FTZ R16, R31, R16, R30 ;  /* 0x000000101f107223 */ /* 0x000fe2000001001e */
[----:B------:R-:W0:Y:S01]  /*26e0*/  S2R R12, SR_TID.X ;  /* 0x00000000000c7919 */ /* 0x000e220000002100 */
[----:B------:R-:W-:Y:S01]  /*26f0*/  USHF.L.U32 UR18, UR13, 0x6, URZ ;  /* 0x000000060d127899 */ /* 0x000fe2000800063f */
[----:B------:R-:W-:Y:S01]  /*2700*/  BSSY B0, `(.L_x_1140) ;  /* 0x000004c000007945 */ /* 0x000fe20003800000 */
[----:B------:R-:W-:Y:S01]  /*2710*/  USHF.R.S32.HI UR19, URZ, 0x1f, UR16 ;  /* 0x0000001f3f137899 */ /* 0x000fe20008011410 */
[----:B------:R-:W1:Y:S04]  /*2720*/  SHFL.BFLY PT, R3, R72, 0x8, 0x1f ;  /* 0x0d001f0048037f89 */ /* 0x000e6800000e0000 */
[----:B------:R-:W2:Y:S04]  /*2730*/  SHFL.BFLY PT, R5, R76, 0x8, 0x1f ;  /* 0x0d001f004c057f89 */ /* 0x000ea800000e0000 */
[----:B------:R-:W3:Y:S04]  /*2740*/  SHFL.BFLY PT, R0, R59, 0x8, 0x1f ;  /* 0x0d001f003b007f89 */ /* 0x000ee800000e0000 */
[----:B------:R-:W4:Y:S01]  /*2750*/  SHFL.BFLY PT, R7, R16, 0x8, 0x1f ;  /* 0x0d001f0010077f89 */ /* 0x000f2200000e0000 */
[----:B-1----:R-:W-:Y:S01]  /*2760*/  FADD.FTZ R3, R72, R3 ;  /* 0x0000000348037221 */ /* 0x002fe20000010000 */
[----:B--2---:R-:W-:Y:S01]  /*2770*/  FADD.FTZ R2, R76, R5 ;  /* 0x000000054c027221 */ /* 0x004fe20000010000 */
[----:B0-----:R-:W-:Y:S01]  /*2780*/  SHF.R.S32.HI R13, RZ, 0x1f, R12 ;  /* 0x0000001fff0d7819 */ /* 0x001fe2000001140c */
[----:B---3--:R-:W-:-:S03]  /*2790*/  FADD.FTZ R6, R59, R0 ;  /* 0x000000003b067221 */ /* 0x008fc60000010000 */
[----:B------:R-:W0:Y:S01]  /*27a0*/  SHFL.BFLY PT, R5, R2, 0x4, 0x1f ;  /* 0x0c801f0002057f89 */ /* 0x000e2200000e0000 */
[----:B------:R-:W-:Y:S01]  /*27b0*/  LEA.HI R13, R13, R12, RZ, 0x4 ;  /* 0x0000000c0d0d7211 */ /* 0x000fe200078f20ff */
[----:B----4-:R-:W-:Y:S02]  /*27c0*/  FADD.FTZ R9, R16, R7 ;  /* 0x0000000710097221 */ /* 0x010fe40000010000 */
[----:B------:R-:W1:Y:S04]  /*27d0*/  SHFL.BFLY PT, R0, R3, 0x4, 0x1f ;  /* 0x0c801f0003007f89 */ /* 0x000e6800000e0000 */
[----:B------:R-:W2:Y:S04]  /*27e0*/  SHFL.BFLY PT, R7, R6, 0x4, 0x1f ;  /* 0x0c801f0006077f89 */ /* 0x000ea800000e0000 */
[----:B------:R-:W3:Y:S01]  /*27f0*/  SHFL.BFLY PT, R10, R9, 0x4, 0x1f ;  /* 0x0c801f00090a7f89 */ /* 0x000ee200000e0000 */
[----:B0-----:R-:W-:Y:S01]  /*2800*/  FADD.FTZ R4, R2, R5 ;  /* 0x0000000502047221 */ /* 0x001fe20000010000 */
[----:B-1----:R-:W-:Y:S01]  /*2810*/  FADD.FTZ R0, R3, R0 ;  /* 0x0000000003007221 */ /* 0x002fe20000010000 */
[----:B--2---:R-:W-:-:S04]  /*2820*/  FADD.FTZ R8, R6, R7 ;  /* 0x0000000706087221 */ /* 0x004fc80000010000 */
[----:B------:R-:W0:Y:S01]  /*2830*/  SHFL.BFLY PT, R5, R0, 0x2, 0x1f ;  /* 0x0c401f0000057f89 */ /* 0x000e2200000e0000 */
[----:B---3--:R-:W-:-:S03]  /*2840*/  FADD.FTZ R11, R9, R10 ;  /* 0x0000000a090b7221 */ /* 0x008fc60000010000 */
[----:B------:R-:W1:Y:S04]  /*2850*/  SHFL.BFLY PT, R7, R4, 0x2, 0x1f ;  /* 0x0c401f0004077f89 */ /* 0x000e6800000e0000 */
[----:B------:R-:W2:Y:S04]  /*2860*/  SHFL.BFLY PT, R3, R8, 0x2, 0x1f ;  /* 0x0c401f0008037f89 */ /* 0x000ea800000e0000 */
[----:B------:R-:W3:Y:S01]  /*2870*/  SHFL.BFLY PT, R2, R11, 0x2, 0x1f ;  /* 0x0c401f000b027f89 */ /* 0x000ee200000e0000 */
[----:B0-----:R-:W-:Y:S01]  /*2880*/  FADD.FTZ R5, R0, R5 ;  /* 0x0000000500057221 */ /* 0x001fe20000010000 */
[----:B-1----:R-:W-:Y:S01]  /*2890*/  FADD.FTZ R7, R4, R7 ;  /* 0x0000000704077221 */ /* 0x002fe20000010000 */
[----:B--2---:R-:W-:-:S04]  /*28a0*/  FADD.FTZ R3, R8, R3 ;  /* 0x0000000308037221 */ /* 0x004fc80000010000 */
[----:B------:R-:W0:Y:S01]  /*28b0*/  SHFL.BFLY PT, R6, R7, 0x1, 0x1f ;  /* 0x0c201f0007067f89 */ /* 0x000e2200000e0000 */
[----:B---3--:R-:W-:Y:S01]  /*28c0*/  FADD.FTZ R9, R11, R2 ;  /* 0x000000020b097221 */ /* 0x008fe20000010000 */
[----:B------:R-:W-:Y:S02]  /*28d0*/  LOP3.LUT R11, R13, 0xfffffff0, RZ, 0xc0, !PT ;  /* 0xfffffff00d0b7812 */ /* 0x000fe400078ec0ff */
[----:B------:R-:W1:Y:S04]  /*28e0*/  SHFL.BFLY PT, R2, R5, 0x1, 0x1f ;  /* 0x0c201f0005027f89 */ /* 0x000e6800000e0000 */
[----:B------:R-:W2:Y:S01]  /*28f0*/  SHFL.BFLY PT, R10, R3, 0x1, 0x1f ;  /* 0x0c201f00030a7f89 */ /* 0x000ea200000e0000 */
[----:B------:R-:W-:-:S03]  /*2900*/  IMAD.IADD R11, R12, 0x1, -R11 ;  /* 0x000000010c0b7824 */ /* 0x000fc600078e0a0b */
[----:B------:R-:W3:Y:S02]  /*2910*/  SHFL.BFLY PT, R0, R9, 0x1, 0x1f ;  /* 0x0c201f0009007f89 */ /* 0x000ee400000e0000 */
[----:B------:R-:W-:Y:S01]  /*2920*/  ISETP.NE.AND P0, PT, R11, RZ, PT ;  /* 0x000000ff0b00720c */ /* 0x000fe20003f05270 */
[----:B0-----:R-:W-:Y:S01]  /*2930*/  FADD.FTZ R6, R7, R6 ;  /* 0x0000000607067221 */ /* 0x001fe20000010000 */
[----:B-1----:R-:W-:Y:S01]  /*2940*/  FADD.FTZ R8, R5, R2 ;  /* 0x0000000205087221 */ /* 0x002fe20000010000 */
[----:B--2---:R-:W-:Y:S01]  /*2950*/  FADD.FTZ R10, R3, R10 ;  /* 0x0000000a030a7221 */ /* 0x004fe20000010000 */
[----:B---3--:R-:W-:-:S09]  /*2960*/  FADD.FTZ R11, R9, R0 ;  /* 0x00000000090b7221 */ /* 0x008fd20000010000 */
[----:B------:R-:W-:Y:S05]  /*2970*/  @P0 BRA `(.L_x_1141) ;  /* 0x0000000000900947 */ /* 0x000fea0003800000 */
[----:B------:R-:W-:Y:S01]  /*2980*/  USHF.R.S32.HI UR7, URZ, 0x1f, UR4 ;  /* 0x0000001f3f077899 */ /* 0x000fe20008011404 */
[----:B------:R-:W-:Y:S01]  /*2990*/  SHF.R.S32.HI R0, RZ, 0x4, R13 ;  /* 0x00000004ff007819 */ /* 0x000fe2000001140d */
[----:B------:R-:W-:Y:S01]  /*29a0*/  UIADD3 UR6, UP0, UR18, UR4, URZ ;  /* 0x0000000412067290 */ /* 0x000fe2000ff1e03f */
[----:B------:R-:W-:Y:S01]  /*29b0*/  ULDC.64 UR14, c[0x0][0x278] ;  /* 0x00009e00000e7ab9 */ /* 0x000fe20000000a00 */
[----:B------:R-:W-:Y:S01]  /*29c0*/  UIMAD UR20, UR13, -0x40, UR8 ;  /* 0xffffffc00d1478a4 */ /* 0x000fe2000f8e0208 */
[----:B------:R-:W-:Y:S01]  /*29d0*/  SHF.R.S32.HI R4, RZ, 0x1f, R0 ;  /* 0x0000001fff047819 */ /* 0x000fe20000011400 */
[----:B------:R-:W-:Y:S01]  /*29e0*/  ULEA.HI.X.SX32 UR7, UR18, UR7, 0x1, UP0 ;  /* 0x0000000712077291 */ /* 0x000fe200080f0e3f */
[C---:B------:R-:W-:Y:S01]  /*29f0*/  VIADD R7, R0.reuse, 0x10 ;  /* 0x0000001000077836 */ /* 0x040fe20000000000 */
[----:B------:R-:W-:Y:S02]  /*2a00*/  UIMAD UR9, UR19, UR14, URZ ;  /* 0x0000000e130972a4 */ /* 0x000fe4000f8e023f */
[----:B------:R-:W-:Y:S01]  /*2a10*/  UIMAD.WIDE.U32 UR6, UR16, UR14, UR6 ;  /* 0x0000000e100672a5 */ /* 0x000fe2000f8e0006 */
[----:B------:R-:W-:Y:S01]  /*2a20*/  ISETP.GE.AND P3, PT, R0, UR20, PT ;  /* 0x0000001400007c0c */ /* 0x000fe2000bf66270 */
[----:B------:R-:W-:Y:S01]  /*2a30*/  UIMAD UR9, UR16, UR15, UR9 ;  /* 0x0000000f100972a4 */ /* 0x000fe2000f8e0209 */
[----:B------:R-:W-:-:S02]  /*2a40*/  ISETP.GE.AND P2, PT, R7, UR20, PT ;  /* 0x0000001407007c0c */ /* 0x000fc4000bf46270 */
[----:B------:R-:W-:Y:S01]  /*2a50*/  ULDC.64 UR14, c[0x0][0x280] ;  /* 0x0000a000000e7ab9 */ /* 0x000fe20000000a00 */
[----:B------:R-:W-:Y:S01]  /*2a60*/  UIADD3 UR7, UR7, UR9, URZ ;  /* 0x0000000907077290 */ /* 0x000fe2000fffe03f */
[----:B------:R-:W-:Y:S01]  /*2a70*/  FSEL R7, R6, RZ, !P2 ;  /* 0x000000ff06077208 */ /* 0x000fe20005000000 */
[----:B------:R-:W-:Y:S02]  /*2a80*/  UIMAD UR9, UR5, UR14, URZ ;  /* 0x0000000e050972a4 */ /* 0x000fe4000f8e023f */
[----:B------:R-:W-:Y:S02]  /*2a90*/  UIMAD.WIDE.U32 UR6, UR17, UR14, UR6 ;  /* 0x0000000e110672a5 */ /* 0x000fe4000f8e0006 */
[----:B------:R-:W-:-:S03]  /*2aa0*/  UIMAD UR9, UR17, UR15, UR9 ;  /* 0x0000000f110972a4 */ /* 0x000fc6000f8e0209 */
[----:B------:R-:W-:Y:S01]  /*2ab0*/  ULDC.64 UR14, c[0x0][0x260] ;  /* 0x00009800000e7ab9 */ /* 0x000fe20000000a00 */
[----:B------:R-:W-:Y:S02]  /*2ac0*/  IADD3 R3, P0, R0, UR6, RZ ;  /* 0x0000000600037c10 */ /* 0x000fe4000ff1e0ff */
[----:B------:R-:W-:Y:S02]  /*2ad0*/  MOV R5, UR9 ;  /* 0x0000000900057c02 */ /* 0x000fe40008000f00 */
[C---:B------:R-:W-:Y:S02]  /*2ae0*/  LEA R2, P4, R3.reuse, UR14, 0x2 ;  /* 0x0000000e03027c11 */ /* 0x040fe4000f8810ff */
[----:B------:R-:W-:Y:S01]  /*2af0*/  IADD3.X R4, R4, UR7, R5, P0, !PT ;  /* 0x0000000704047c10 */ /* 0x000fe200087fe405 */
[C---:B------:R-:W-:Y:S01]  /*2b00*/  VIADD R5, R0.reuse, 0x20 ;  /* 0x0000002000057836 */ /* 0x040fe20000000000 */
[----:B------:R-:W-:Y:S02]  /*2b10*/  IADD3 R0, R0, 0x30, RZ ;  /* 0x0000003000007810 */ /* 0x000fe40007ffe0ff */
[----:B------:R-:W-:-:S02]  /*2b20*/  LEA.HI.X R3, R3, UR15, R4, 0x2, P4 ;  /* 0x0000000f03037c11 */ /* 0x000fc4000a0f1404 */
[----:B------:R-:W-:Y:S02]  /*2b30*/  ISETP.GE.AND P1, PT, R5, UR20, PT ;  /* 0x0000001405007c0c */ /* 0x000fe4000bf26270 */
[----:B------:R-:W-:Y:S01]  /*2b40*/  ISETP.GE.AND P0, PT, R0, UR20, PT ;  /* 0x0000001400007c0c */ /* 0x000fe2000bf06270 */
[----:B------:R0:W-:Y:S01]  /*2b50*/  STG.E desc[UR10][R2.64+0x40], R7 ;  /* 0x0000400702007986 */ /* 0x0001e2000c10190a */
[----:B------:R-:W-:Y:S02]  /*2b60*/  FSEL R5, R8, RZ, !P3 ;  /* 0x000000ff08057208 */ /* 0x000fe40005800000 */
[----:B------:R-:W-:Y:S02]  /*2b70*/  FSEL R9, R10, RZ, !P1 ;  /* 0x000000ff0a097208 */ /* 0x000fe40004800000 */
[----:B------:R-:W-:Y:S01]  /*2b80*/  FSEL R11, R11, RZ, !P0 ;  /* 0x000000ff0b0b7208 */ /* 0x000fe20004000000 */
[----:B------:R0:W-:Y:S04]  /*2b90*/  STG.E desc[UR10][R2.64], R5 ;  /* 0x0000000502007986 */ /* 0x0001e8000c10190a */
[----:B------:R0:W-:Y:S04]  /*2ba0*/  STG.E desc[UR10][R2.64+0x80], R9 ;  /* 0x0000800902007986 */ /* 0x0001e8000c10190a */
[----:B------:R0:W-:Y:S02]  /*2bb0*/  STG.E desc[UR10][R2.64+0xc0], R11 ;  /* 0x0000c00b02007986 */ /* 0x0001e4000c10190a */
.L_x_1141:
[----:B------:R-:W-:Y:S05]  /*2bc0*/  BSYNC B0 ;  /* 0x0000000000007941 */ /* 0x000fea0003800000 */
.L_x_1140:
[----:B------:R-:W-:Y:S01]  /*2bd0*/  UIADD3 UR8, UR8, 0x3f, URZ ;  /* 0x0000003f08087890 */ /* 0x000fe2000fffe03f */
[----:B0-----:R-:W0:Y:S01]  /*2be0*/  LDC.64 R6, c[0x0][0x2d0] ;  /* 0x0000b400ff067b82 */ /* 0x001e220000000a00 */
[----:B------:R-:W-:Y:S02]  /*2bf0*/  BSSY B0, `(.L_x_1142) ;  /* 0x0000022000007945 */ /* 0x000fe40003800000 */
[----:B------:R-:W-:Y:S02]  /*2c00*/  USHF.R.S32.HI UR6, URZ, 0x1f, UR8 ;  /* 0x0000001f3f067899 */ /* 0x000fe40008011408 */
[----:B------:R-:W-:Y:S02]  /*2c10*/  UIMAD UR7, UR13, -0x40, UR8 ;  /* 0xffffffc00d0778a4 */ /* 0x000fe4000f8e0208 */
[----:B------:R-:W-:-:S04]  /*2c20*/  ULEA.HI UR6, UR6, UR8, URZ, 0x6 ;  /* 0x0000000806067291 */ /* 0x000fc8000f8f303f */
[----:B------:R-:W-:-:S04]  /*2c30*/  ULOP3.LUT UR6, UR6, 0xffffffc0, URZ, 0xc0, !UPT ;  /* 0xffffffc006067892 */ /* 0x000fc8000f8ec03f */
[----:B------:R-:W-:-:S06]  /*2c40*/  UIADD3 UR6, UR7, UR6, -UR8 ;  /* 0x0000000607067290 */ /* 0x000fcc000fffe808 */
[----:B------:R-:W-:-:S04]  /*2c50*/  ISETP.GE.AND P0, PT, R12, UR6, PT ;  /* 0x000000060c007c0c */ /* 0x000fc8000bf06270 */
[----:B------:R-:W-:-:S13]  /*2c60*/  ISETP.GT.OR P0, PT, R12, 0x3f, P0 ;  /* 0x0000003f0c00780c */ /* 0x000fda0000704670 */
[----:B------:R-:W-:Y:S05]  /*2c70*/  @P0 BRA `(.L_x_1143) ;  /* 0x0000000000640947 */ /* 0x000fea0003800000 */
[----:B------:R-:W1:Y:S01]  /*2c80*/  LDC.64 R4, c[0x0][0x2a8] ;  /* 0x0000aa00ff047b82 */ /* 0x000e620000000a00 */
[----:B------:R-:W-:Y:S01]  /*2c90*/  USHF.R.S32.HI UR6, URZ, 0x1f, UR18 ;  /* 0x0000001f3f067899 */ /* 0x000fe20008011412 */
[----:B------:R-:W-:Y:S01]  /*2ca0*/  IMAD.U32 R9, RZ, RZ, UR4 ;  /* 0x00000004ff097e24 */ /* 0x000fe2000f8e00ff */
[----:B------:R-:W-:Y:S01]  /*2cb0*/  USHF.R.S32.HI UR7, URZ, 0x1f, UR4 ;  /* 0x0000001f3f077899 */ /* 0x000fe20008011404 */
[--C-:B------:R-:W-:Y:S01]  /*2cc0*/  SHF.R.S32.HI R3, RZ, 0x1f, R12.reuse ;  /* 0x0000001fff037819 */ /* 0x100fe2000001140c */
[----:B------:R-:W-:Y:S02]  /*2cd0*/  ULDC.64 UR8, c[0x0][0x2b0] ;  /* 0x0000ac0000087ab9 */ /* 0x000fe40000000a00 */
[----:B------:R-:W-:Y:S01]  /*2ce0*/  IMAD.U32 R8, RZ, RZ, UR6 ;  /* 0x00000006ff087e24 */ /* 0x000fe2000f8e00ff */
[----:B------:R-:W-:Y:S01]  /*2cf0*/  IADD3 R2, P0, P1, R9, UR18, R12 ;  /* 0x0000001209027c10 */ /* 0x000fe2000f91e00c */
[----:B------:R-:W-:-:S03]  /*2d00*/  UIMAD UR6, UR5, UR8, URZ ;  /* 0x00000008050672a4 */ /* 0x000fc6000f8e023f */
[----:B------:R-:W-:Y:S01]  /*2d10*/  IADD3.X R3, R8, UR7, R3, P0, P1 ;  /* 0x0000000708037c10 */ /* 0x000fe200087e2403 */
[----:B------:R-:W-:Y:S01]  /*2d20*/  UIMAD UR6, UR17, UR9, UR6 ;  /* 0x00000009110672a4 */ /* 0x000fe2000f8e0206 */
[----:B------:R-:W-:Y:S01]  /*2d30*/  FSETP.NEU.FTZ.AND P0, PT, R67, -INF , PT ;  /* 0xff8000004300780b */ /* 0x000fe20003f1d000 */
[C---:B-1----:R-:W-:Y:S02]  /*2d40*/  IMAD R0, R4.reuse, UR19, RZ ;  /* 0x0000001304007c24 */ /* 0x042fe4000f8e02ff */
[----:B------:R-:W-:-:S04]  /*2d50*/  IMAD.WIDE.U32 R2, R4, UR16, R2 ;  /* 0x0000001004027c25 */ /* 0x000fc8000f8e0002 */
[----:B------:R-:W-:Y:S02]  /*2d60*/  IMAD R5, R5, UR16, R0 ;  /* 0x0000001005057c24 */ /* 0x000fe4000f8e0200 */
[----:B------:R-:W-:-:S03]  /*2d70*/  FMUL.FTZ R0, R67, 1.4426950216293334961 ;  /* 0x3fb8aa3b43007820 */ /* 0x000fc60000410000 */
[----:B------:R-:W-:Y:S01]  /*2d80*/  IADD3 R3, R3, R5, RZ ;  /* 0x0000000503037210 */ /* 0x000fe20007ffe0ff */
[----:B------:R-:W-:Y:S01]  /*2d90*/  IMAD.U32 R5, RZ, RZ, UR8 ;  /* 0x00000008ff057e24 */ /* 0x000fe2000f8e00ff */
[----:B------:R-:W-:-:S03]  /*2da0*/  ULDC.64 UR8, c[0x0][0x2a0] ;  /* 0x0000a80000087ab9 */ /* 0x000fc60000000a00 */
[----:B------:R-:W-:-:S04]  /*2db0*/  IMAD.WIDE.U32 R2, R5, UR17, R2 ;  /* 0x0000001105027c25 */ /* 0x000fc8000f8e0002 */
[----:B------:R-:W-:Y:S01]  /*2dc0*/  VIADD R3, R3, UR6 ;  /* 0x0000000603037c36 */ /* 0x000fe20008000000 */
[----:B------:R-:W-:-:S04]  /*2dd0*/  LEA R4, P1, R2, UR8, 0x2 ;  /* 0x0000000802047c11 */ /* 0x000fc8000f8210ff */
[----:B------:R-:W-:Y:S02]  /*2de0*/  LEA.HI.X R5, R2, UR9, R3, 0x2, P1 ;  /* 0x0000000902057c11 */ /* 0x000fe400088f1403 */
[----:B------:R-:W-:-:S05]  /*2df0*/  FSEL R3, R0, RZ, P0 ;  /* 0x000000ff00037208 */ /* 0x000fca0000000000 */
[----:B------:R1:W-:Y:S02]  /*2e00*/  STG.E desc[UR10][R4.64], R3 ;  /* 0x0000000304007986 */ /* 0x0003e4000c10190a */
.L_x_1143:
[----:B------:R-:W-:Y:S05]  /*2e10*/  BSYNC B0 ;  /* 0x0000000000007941 */ /* 0x000fea0003800000 */
.L_x_1142:
[----:B------:R-:W-:Y:S01]  /*2e20*/  USHF.L.U32 UR7, UR13, 0xe, URZ ;  /* 0x0000000e0d077899 */ /* 0x000fe2000800063f */
[----:B------:R-:W-:Y:S01]  /*2e30*/  SHF.L.U32 R0, R12, 0x2, RZ ;  /* 0x000000020c007819 */ /* 0x000fe200000006ff */
[----:B------:R-:W-:Y:S01]  /*2e40*/  USHF.L.U32 UR6, UR4, 0x8, URZ ;  /* 0x0000000804067899 */ /* 0x000fe2000800063f */
[----:B01----:R-:W-:Y:S01]  /*2e50*/  IMAD R4, R6, UR19, RZ ;  /* 0x0000001306047c24 */ /* 0x003fe2000f8e02ff */
[----:B------:R-:W-:Y:S02]  /*2e60*/  USHF.R.S32.HI UR8, URZ, 0x1f, UR7 ;  /* 0x0000001f3f087899 */ /* 0x000fe40008011407 */
[----:B------:R-:W-:Y:S01]  /*2e70*/  IMAD.U32 R3, RZ, RZ, UR7 ;  /* 0x00000007ff037e24 */ /* 0x000fe2000f8e00ff */
[----:B------:R-:W-:Y:S01]  /*2e80*/  USHF.R.S32.HI UR7, URZ, 0x1f, UR6 ;  /* 0x0000001f3f077899 */ /* 0x000fe20008011406 */
[----:B------:R-:W-:Y:S01]  /*2e90*/  IMAD R5, R7, UR16, R4 ;  /* 0x0000001007057c24 */ /* 0x000fe2000f8e0204 */
[----:B------:R-:W-:Y:S02]  /*2ea0*/  ULDC.64 UR14, c[0x0][0x2e8] ;  /* 0x0000ba00000e7ab9 */ /* 0x000fe40000000a00 */
[----:B------:R-:W-:Y:S01]  /*2eb0*/  IADD3 R2, P0, P1, R0, UR6, R3 ;  /* 0x0000000600027c10 */ /* 0x000fe2000f91e003 */
[----:B------:R-:W-:Y:S01]  /*2ec0*/  IMAD.U32 R3, RZ, RZ, UR8 ;  /* 0x00000008ff037e24 */ /* 0x000fe2000f8e00ff */
[----:B------:R-:W-:Y:S01]  /*2ed0*/  SHF.R.S32.HI R0, RZ, 0x1f, R0 ;  /* 0x0000001fff007819 */ /* 0x000fe20000011400 */
[----:B------:R-:W-:-:S02]  /*2ee0*/  ULDC.64 UR8, c[0x0][0x2d8] ;  /* 0x0000b60000087ab9 */ /* 0x000fc40000000a00 */
[----:B------:R-:W-:Y:S01]  /*2ef0*/  UIMAD UR6, UR5, UR8, URZ ;  /* 0x00000008050672a4 */ /* 0x000fe2000f8e023f */
[----:B------:R-:W-:Y:S02]  /*2f00*/  IADD3.X R3, R0, UR7, R3, P0, P1 ;  /* 0x0000000700037c10 */ /* 0x000fe400087e2403 */
[----:B------:R-:W-:Y:S01]  /*2f10*/  ISETP.NE.U32.AND P0, PT, RZ, UR14, PT ;  /* 0x0000000eff007c0c */ /* 0x000fe2000bf05070 */
[----:B------:R-:W-:Y:S01]  /*2f20*/  UIMAD UR6, UR17, UR9, UR6 ;  /* 0x00000009110672a4 */ /* 0x000fe2000f8e0206 */
[----:B------:R-:W-:Y:S02]  /*2f30*/  IMAD.WIDE.U32 R2, R6, UR16, R2 ;  /* 0x0000001006027c25 */ /* 0x000fe4000f8e0002 */
[----:B------:R-:W-:-:S03]  /*2f40*/  ISETP.NE.AND.EX P0, PT, RZ, UR15, PT, P0 ;  /* 0x0000000fff007c0c */ /* 0x000fc6000bf05300 */
[----:B------:R-:W-:Y:S01]  /*2f50*/  IADD3 R3, R3, R5, RZ ;  /* 0x0000000503037210 */ /* 0x000fe20007ffe0ff */
[----:B------:R-:W-:Y:S01]  /*2f60*/  IMAD.U32 R5, RZ, RZ, UR8 ;  /* 0x00000008ff057e24 */ /* 0x000fe2000f8e00ff */
[----:B------:R-:W-:Y:S01]  /*2f70*/  ISETP.NE.OR P0, PT, R12, RZ, !P0 ;  /* 0x000000ff0c00720c */ /* 0x000fe20004705670 */
[----:B------:R-:W-:Y:S02]  /*2f80*/  ULDC.64 UR8, c[0x0][0x2b8] ;  /* 0x0000ae0000087ab9 */ /* 0x000fe40000000a00 */
[----:B------:R-:W-:-:S04]  /*2f90*/  IMAD.WIDE.U32 R2, R5, UR17, R2 ;  /* 0x0000001105027c25 */ /* 0x000fc8000f8e0002 */
[----:B------:R-:W-:Y:S01]  /*2fa0*/  VIADD R3, R3, UR6 ;  /* 0x0000000603037c36 */ /* 0x000fe20008000000 */
[----:B------:R-:W-:-:S04]  /*2fb0*/  LEA R4, P1, R2, UR8, 0x2 ;  /* 0x0000000802047c11 */ /* 0x000fc8000f8210ff */
[----:B------:R-:W-:-:S05]  /*2fc0*/  LEA.HI.X R5, R2, UR9, R3, 0x2, P1 ;  /* 0x0000000902057c11 */ /* 0x000fca00088f1403 */
        /* <DEDUP_REMOVED lines=17> */
[----:B------:R-:W-:Y:S01]  /*30e0*/  ULDC UR4, c[0x0][0x2e0] ;  /* 0x0000b80000047ab9 */ /* 0x000fe20000000800 */
[----:B------:R-:W-:Y:S01]  /*30f0*/  ULDC UR6, c[0x0][0x220] ;  /* 0x0000880000067ab9 */ /* 0x000fe20000000800 */
[----:B------:R-:W-:-:S04]  /*3100*/  UIMAD UR4, UR13, UR4, UR12 ;  /* 0x000000040d0472a4 */ /* 0x000fc8000f8e020c */
[----:B------:R-:W-:-:S03]  /*3110*/  UIMAD UR6, UR4, UR6, UR16 ;  /* 0x00000006040672a4 */ /* 0x000fc6000f8e0210 */
[----:B------:R-:W-:Y:S02]  /*3120*/  ULDC.64 UR4, c[0x0][0x2e8] ;  /* 0x0000ba0000047ab9 */ /* 0x000fe40000000a00 */
[----:B------:R-:W-:-:S06]  /*3130*/  UIMAD.WIDE UR4, UR6, 0x4, UR4 ;  /* 0x00000004060478a5 */ /* 0x000fcc000f8e0204 */
[----:B------:R-:W-:Y:S01]  /*3140*/  MOV R2, UR4 ;  /* 0x0000000400027c02 */ /* 0x000fe20008000f00 */
[----:B------:R-:W-:-:S05]  /*3150*/  IMAD.U32 R3, RZ, RZ, UR5 ;  /* 0x00000005ff037e24 */ /* 0x000fca000f8e00ff */
[----:B------:R-:W-:Y:S01]  /*3160*/  STG.E desc[UR10][R2.64], RZ ;  /* 0x000000ff02007986 */ /* 0x000fe2000c10190a */
[----:B------:R-:W-:Y:S05]  /*3170*/  EXIT ;  /* 0x000000000000794d */ /* 0x000fea0003800000 */
.L_x_1144:
        /* <DEDUP_REMOVED lines=16> */
.L_x_1160:


//--------------------- .nv.global.init           --------------------------
	.section	.nv.global.init,"aw",@progbits
.nv.global.init:
	.type		$str$23,@object
	.size		$str$23,($str$24 - $str$23)
$str$23:
        /*0000*/ 	.byte	0x28, 0x61, 0x64, 0x64, 0x72, 0x65, 0x73, 0x73, 0x20, 0x26, 0x20, 0x6d, 0x61, 0x73, 0x6b, 0x29
        /*0010*/ 	.byte	0x20, 0x3d, 0x3d, 0x20, 0x30, 0x00
	.type		$str$24,@object
	.size		$str$24,(__unnamed_2 - $str$24)
$str$24:
        /*0016*/ 	.byte	0x2f, 0x74, 0x6d, 0x70, 0x2f, 0x6f, 0x73, 0x73, 0x5f, 0x6b, 0x65, 0x72, 0x6e, 0x65, 0x6c, 0x73
        /*0026*/ 	.byte	0x5f, 0x73, 0x72, 0x63, 0x2f, 0x66, 0x6c, 0x61, 0x73, 0x68, 0x5f, 0x61, 0x74, 0x74, 0x65, 0x6e
        /*0036*/ 	.byte	0x74, 0x69, 0x6f, 0x6e, 0x2f, 0x63, 0x73, 0x72, 0x63, 0x2f, 0x63, 0x75, 0x74, 0x6c, 0x61, 0x73
        /*0046*/ 	.byte	0x73, 0x2f, 0x69, 0x6e, 0x63, 0x6c, 0x75, 0x64, 0x65, 0x2f, 0x63, 0x75, 0x74, 0x65, 0x2f, 0x70
        /*0056*/ 	.byte	0x6f, 0x69, 0x6e, 0x74, 0x65, 0x72, 0x5f, 0x66, 0x6c, 0x61, 0x67, 0x67, 0x65, 0x64, 0x2e, 0x68
        /*0066*/ 	.byte	0x70, 0x70, 0x00
	.type		__unnamed_2,@object
	.size		__unnamed_2,(__unnamed_1 - __unnamed_2)
__unnamed_2:
        /*0069*/ 	.byte	0x61, 0x75, 0x74, 0x6f, 0x20, 0x63, 0x75, 0x74, 0x65, 0x3a, 0x3a, 0x61, 0x73, 0x5f, 0x70, 0x6f
        /* <DEDUP_REMOVED lines=19> */
        /*01a9*/ 	.byte	0x74, 0x65, 0x3a, 0x3a, 0x43, 0x3c, 0x36, 0x34, 0x3e, 0x3e, 0x3e, 0x3e, 0x5d, 0x00
	.type		__unnamed_1,@object
	.size		__unnamed_1,(.L_0 - __unnamed_1)
__unnamed_1:
        /* <DEDUP_REMOVED lines=24> */
        /*0337*/ 	.byte	0x5d, 0x00
.L_0:


//--------------------- .nv.shared._ZN7cutlass13device_kernelIN5flash11enable_sm90INS1_16FlashAttnBwdSm90INS1_25CollectiveMainloopBwdSm90ILi2ELi1ELi1EN4cute5tupleIJNS5_1CILi1EEES8_S8_EEENS6_IJNS7_ILi64EEENS7_ILi80EEENS7_ILi256EEEEEENS_10bfloat16_tEfNS_4arch4Sm90ELb0ELb0ELb0ELb0ELb0ELb0ELb1ELb1ELi2ELi1ELi1ELi1ELb0EEENS1_21CollectiveEpilogueBwdISD_SE_SG_Li256ELb0ELb1ELi2EEENS1_19SingleTileSchedulerILb0ELb0ELb0ELi80EEEEEEEEEvNT_6ParamsE --------------------------
	.section	.nv.shared._ZN7cutlass13device_kernelIN5flash11enable_sm90INS1_16FlashAttnBwdSm90INS1_25CollectiveMainloopBwdSm90ILi2ELi1ELi1EN4cute5tupleIJNS5_1CILi1EEES8_S8_EEENS6_IJNS7_ILi64EEENS7_ILi80EEENS7_ILi256EEEEEENS_10bfloat16_tEfNS_4arch4Sm90ELb0ELb0ELb0ELb0ELb0ELb0ELb1ELb1ELi2ELi1ELi1ELi1ELb0EEENS1_21CollectiveEpilogueBwdISD_SE_SG_Li256ELb0ELb1ELi2EEENS1_19SingleTileSchedulerILb0ELb0ELb0ELi80EEEEEEEEEvNT_6ParamsE,"aw",@nobits
	.sectionflags	@""
	.align	16
	.zero		1024


//--------------------- .nv.shared.reserved.0     --------------------------
	.section	.nv.shared.reserved.0,"aw",@nobits
	.weak		__nv_reservedSMEM_offset_0_alias
	.size		__nv_reservedSMEM_offset_0_alias, 0, 0
	.other		__nv_reservedSMEM_offset_0_alias,@"STO_CUDA_RESERVED_SHARED STV_DEFAULT"
__nv_reservedSMEM_offset_0_alias:
	.zero		0


//--------------------- .nv.global                --------------------------
	.section	.nv.global,"aw",@nobits
.nv.global:
	.type		_ZN66_INTERNAL_6ec014ad_30_flash_bwd_hdim256_bf16_sm90_cu_cf07d2ef_29854cute1_E,@object
	.size		_ZN66_INTERNAL_6ec014ad_30_flash_bwd_hdim256_bf16_sm90_cu_cf07d2ef_29854cute1_E,(_ZN66_INTERNAL_6ec014ad_30_flash_bwd_hdim256_bf16_sm90_cu_cf07d2ef_29854cuda3std3__45__cpo6cbeginE - _ZN66_INTERNAL_6ec014ad_30_flash_bwd_hdim256_bf16_sm90_cu_cf07d2ef_29854cute1_E)
_ZN66_INTERNAL_6ec014ad_30_flash_bwd_hdim256_bf16_sm90_cu_cf07d2ef_29854cute1_E:
	.zero		1
	.type		_ZN66_INTERNAL_6ec014ad_30_flash_bwd_hdim256_bf16_sm90_cu_cf07d2ef_29854cuda3std3__45__cpo6cbeginE,@object
	.size		_ZN66_INTERNAL_6ec014ad_30_flash_bwd_hdim256_bf16_sm90_cu_cf07d2ef_29854cuda3std3__45__cpo6cbeginE,(_ZN66_INTERNAL_6ec014ad_30_flash_bwd_hdim256_bf16_sm90_cu_cf07d2ef_29854cuda3std3__48in_placeE - _ZN66_INTERNAL_6ec014ad_30_flash_bwd_hdim256_bf16_sm90_cu_cf07d2ef_29854cuda3std3__45__cpo6cbeginE)
_ZN66_INTERNAL_6ec014ad_30_flash_bwd_hdim256_bf16_sm90_cu_cf07d2ef_29854cuda3std3__45__cpo6cbeginE:
	.zero		1
	.type		_ZN66_INTERNAL_6ec014ad_30_flash_bwd_hdim256_bf16_sm90_cu_cf07d2ef_29854cuda3std3__48in_placeE,@object
	.size		_ZN66_INTERNAL_6ec014ad_30_flash_bwd_hdim256_bf16_sm90_cu_cf07d2ef_29854cuda3std3__48in_placeE,(_ZN66_INTERNAL_6ec014ad_30_flash_bwd_hdim256_bf16_sm90_cu_cf07d2ef_29854cuda3std6ranges3__45__cpo9iter_moveE - _ZN66_INTERNAL_6ec014ad_30_flash_bwd_hdim256_bf16_sm90_cu_cf07d2ef_29854cuda3std3__48in_placeE)
_ZN66_INTERNAL_6ec014ad_30_flash_bwd_hdim256_bf16_sm90_cu_cf07d2ef_29854cuda3std3__48in_placeE:
	.zero		1
	.type		_ZN66_INTERNAL_6ec014ad_30_flash_bwd_hdim256_bf16_sm90_cu_cf07d2ef_29854cuda3std6ranges3__45__cpo9iter_moveE,@object
	.size		_ZN66_INTERNAL_6ec014ad_30_flash_bwd_hdim256_bf16_sm90_cu_cf07d2ef_29854cuda3std6ranges3__45__cpo9iter_moveE,(_ZN66_INTERNAL_6ec014ad_30_flash_bwd_hdim256_bf16_sm90_cu_cf07d2ef_29854cuda3std3__45__cpo5beginE - _ZN66_INTERNAL_6ec014ad_30_flash_bwd_hdim256_bf16_sm90_cu_cf07d2ef_29854cuda3std6ranges3__45__cpo9iter_moveE)
_ZN66_INTERNAL_6ec014ad_30_flash_bwd_hdim256_bf16_sm90_cu_cf07d2ef_29854cuda3std6ranges3__45__cpo9iter_moveE:
	.zero		1
	.type		_ZN66_INTERNAL_6ec014ad_30_flash_bwd_hdim256_bf16_sm90_cu_cf07d2ef_29854cuda3std3__45__cpo5beginE,@object
	.size		_ZN66_INTERNAL_6ec014ad_30_flash_bwd_hdim256_bf16_sm90_cu_cf07d2ef_29854cuda3std3__45__cpo5beginE,(_ZN66_INTERNAL_6ec014ad_30_flash_bwd_hdim256_bf16_sm90_cu_cf07d2ef_29854cuda3std3__468_GLOBAL__N__6ec014ad_30_flash_bwd_hdim256_bf16_sm90_cu_cf07d2ef_29856ignoreE - _ZN66_INTERNAL_6ec014ad_30_flash_bwd_hdim256_bf16_sm90_cu_cf07d2ef_29854cuda3std3__45__cpo5beginE)
_ZN66_INTERNAL_6ec014ad_30_flash_bwd_hdim256_bf16_sm90_cu_cf07d2ef_29854cuda3std3__45__cpo5beginE:
	.zero		1
	.type		_ZN66_INTERNAL_6ec014ad_30_flash_bwd_hdim256_bf16_sm90_cu_cf07d2ef_29854cuda3std3__468_GLOBAL__N__6ec014ad_30_flash_bwd_hdim256_bf16_sm90_cu_cf07d2ef_29856ignoreE,@object
	.size		_ZN66_INTERNAL_6ec014ad_30_flash_bwd_hdim256_bf16_sm90_cu_cf07d2ef_29854cuda3std3__468_GLOBAL__N__6ec014ad_30_flash_bwd_hdim256_bf16_sm90_cu_cf07d2ef_29856ignoreE,(_ZN66_INTERNAL_6ec014ad_30_flash_bwd_hdim256_bf16_sm90_cu_cf07d2ef_29854cute7productE - _ZN66_INTERNAL_6ec014ad_30_flash_bwd_hdim256_bf16_sm90_cu_cf07d2ef_29854cuda3std3__468_GLOBAL__N__6ec014ad_30_flash_bwd_hdim256_bf16_sm90_cu_cf07d2ef_29856ignoreE)
_ZN66_INTERNAL_6ec014ad_30_flash_bwd_hdim256_bf16_sm90_cu_cf07d2ef_29854cuda3std3__468_GLOBAL__N__6ec014ad_30_flash_bwd_hdim256_bf16_sm90_cu_cf07d2ef_29856ignoreE:
	.zero		1
	.type		_ZN66_INTERNAL_6ec014ad_30_flash_bwd_hdim256_bf16_sm90_cu_cf07d2ef_29854cute7productE,@object
	.size		_ZN66_INTERNAL_6ec014ad_30_flash_bwd_hdim256_bf16_sm90_cu_cf07d2ef_29854cute7productE,(_ZN66_INTERNAL_6ec014ad_30_flash_bwd_hdim256_bf16_sm90_cu_cf07d2ef_29854cuda3std3__45__cpo3endE - _ZN66_INTERNAL_6ec014ad_30_flash_bwd_hdim256_bf16_sm90_cu_cf07d2ef_29854cute7productE)
_ZN66_INTERNAL_6ec014ad_30_flash_bwd_hdim256_bf16_sm90_cu_cf07d2ef_29854cute7productE:
	.zero		1
	.type		_ZN66_INTERNAL_6ec014ad_30_flash_bwd_hdim256_bf16_sm90_cu_cf07d2ef_29854cuda3std3__45__cpo3endE,@object
	.size		_ZN66_INTERNAL_6ec014ad_30_flash_bwd_hdim256_bf16_sm90_cu_cf07d2ef_29854cuda3std3__45__cpo3endE,(_ZN66_INTERNAL_6ec014ad_30_flash_bwd_hdim256_bf16_sm90_cu_cf07d2ef_29854cuda3std3__419piecewise_constructE - _ZN66_INTERNAL_6ec014ad_30_flash_bwd_hdim256_bf16_sm90_cu_cf07d2ef_29854cuda3std3__45__cpo3endE)
_ZN66_INTERNAL_6ec014ad_30_flash_bwd_hdim256_bf16_sm90_cu_cf07d2ef_29854cuda3std3__45__cpo3endE:
	.zero		1
	.type		_ZN66_INTERNAL_6ec014ad_30_flash_bwd_hdim256_bf16_sm90_cu_cf07d2ef_29854cuda3std3__419piecewise_constructE,@object
	.size		_ZN66_INTERNAL_6ec014ad_30_flash_bwd_hdim256_bf16_sm90_cu_cf07d2ef_29854cuda3std3__419piecewise_constructE,(_ZN66_INTERNAL_6ec014ad_30_flash_bwd_hdim256_bf16_sm90_cu_cf07d2ef_29854cuda3std3__45__cpo4cendE - _ZN66_INTERNAL_6ec014ad_30_flash_bwd_hdim256_bf16_sm90_cu_cf07d2ef_29854cuda3std3__419piecewise_constructE)
_ZN66_INTERNAL_6ec014ad_30_flash_bwd_hdim256_bf16_sm90_cu_cf07d2ef_29854cuda3std3__419piecewise_constructE:
	.zero		1
	.type		_ZN66_INTERNAL_6ec014ad_30_flash_bwd_hdim256_bf16_sm90_cu_cf07d2ef_29854cuda3std3__45__cpo4cendE,@object
	.size		_ZN66_INTERNAL_6ec014ad_30_flash_bwd_hdim256_bf16_sm90_cu_cf07d2ef_29854cuda3std3__45__cpo4cendE,(_ZN66_INTERNAL_6ec014ad_30_flash_bwd_hdim256_bf16_sm90_cu_cf07d2ef_29854cuda3std6ranges3__45__cpo4swapE - _ZN66_INTERNAL_6ec014ad_30_flash_bwd_hdim256_bf16_sm90_cu_cf07d2ef_29854cuda3std3__45__cpo4cendE)
_ZN66_INTERNAL_6ec014ad_30_flash_bwd_hdim256_bf16_sm90_cu_cf07d2ef_29854cuda3std3__45__cpo4cendE:
	.zero		1
	.type		_ZN66_INTERNAL_6ec014ad_30_flash_bwd_hdim256_bf16_sm90_cu_cf07d2ef_29854cuda3std6ranges3__45__cpo4swapE,@object
	.size		_ZN66_INTERNAL_6ec014ad_30_flash_bwd_hdim256_bf16_sm90_cu_cf07d2ef_29854cuda3std6ranges3__45__cpo4swapE,(.L_9 - _ZN66_INTERNAL_6ec014ad_30_flash_bwd_hdim256_bf16_sm90_cu_cf07d2ef_29854cuda3std6ranges3__45__cpo4swapE)
_ZN66_INTERNAL_6ec014ad_30_flash_bwd_hdim256_bf16_sm90_cu_cf07d2ef_29854cuda3std6ranges3__45__cpo4swapE:
	.zero		1
.L_9:


//--------------------- .nv.shared._ZN7cutlass13device_kernelIN5flash11enable_sm90INS1_16FlashAttnBwdSm90INS1_25CollectiveMainloopBwdSm90ILi2ELi1ELi1EN4cute5tupleIJNS5_1CILi1EEES8_S8_EEENS6_IJNS7_ILi64EEENS7_ILi80EEENS7_ILi256EEEEEENS_10bfloat16_tEfNS_4arch4Sm90ELb0ELb0ELb0ELb0ELb0ELb0ELb1ELb1ELi2ELi1ELi1ELi1ELb0EEENS1_24CollectiveEpilogueBwdGQAISD_fSG_Li256ELb0ELb0EEENS1_19SingleTileSchedulerILb0ELb0ELb0ELi80EEEEEEEEEvNT_6ParamsE --------------------------
	.section	.nv.shared._ZN7cutlass13device_kernelIN5flash11enable_sm90INS1_16FlashAttnBwdSm90INS1_25CollectiveMainloopBwdSm90ILi2ELi1ELi1EN4cute5tupleIJNS5_1CILi1EEES8_S8_EEENS6_IJNS7_ILi64EEENS7_ILi80EEENS7_ILi256EEEEEENS_10bfloat16_tEfNS_4arch4Sm90ELb0ELb0ELb0ELb0ELb0ELb0ELb1ELb1ELi2ELi1ELi1ELi1ELb0EEENS1_24CollectiveEpilogueBwdGQAISD_fSG_Li256ELb0ELb0EEENS1_19SingleTileSchedulerILb0ELb0ELb0ELi80EEEEEEEEEvNT_6ParamsE,"aw",@nobits
	.sectionflags	@""
	.align	16
	.zero		1024


//--------------------- .nv.shared._ZN7cutlass13device_kernelIN5flash11enable_sm90INS1_16FlashAttnBwdSm90INS1_25CollectiveMainloopBwdSm90ILi2ELi1ELi1EN4cute5tupleIJNS5_1CILi1EEES8_S8_EEENS6_IJNS7_ILi64EEENS7_ILi80EEENS7_ILi256EEEEEENS_10bfloat16_tEfNS_4arch4Sm90ELb0ELb0ELb0ELb1ELb0ELb0ELb1ELb1ELi2ELi1ELi1ELi1ELb0EEENS1_21CollectiveEpilogueBwdISD_SE_SG_Li256ELb1ELb1ELi2EEENS1_19SingleTileSchedulerILb1ELb0ELb0ELi80EEEEEEEEEvNT_6ParamsE --------------------------
	.section	.nv.shared._ZN7cutlass13device_kernelIN5flash11enable_sm90INS1_16FlashAttnBwdSm90INS1_25CollectiveMainloopBwdSm90ILi2ELi1ELi1EN4cute5tupleIJNS5_1CILi1EEES8_S8_EEENS6_IJNS7_ILi64EEENS7_ILi80EEENS7_ILi256EEEEEENS_10bfloat16_tEfNS_4arch4Sm90ELb0ELb0ELb0ELb1ELb0ELb0ELb1ELb1ELi2ELi1ELi1ELi1ELb0EEENS1_21CollectiveEpilogueBwdISD_SE_SG_Li256ELb1ELb1ELi2EEENS1_19SingleTileSchedulerILb1ELb0ELb0ELi80EEEEEEEEEvNT_6ParamsE,"aw",@nobits
	.sectionflags	@""
	.align	16
	.zero		1024


//--------------------- .nv.shared._ZN7cutlass13device_kernelIN5flash11enable_sm90INS1_16FlashAttnBwdSm90INS1_25CollectiveMainloopBwdSm90ILi2ELi1ELi1EN4cute5tupleIJNS5_1CILi1EEES8_S8_EEENS6_IJNS7_ILi64EEENS7_ILi80EEENS7_ILi256EEEEEENS_10bfloat16_tEfNS_4arch4Sm90ELb0ELb0ELb0ELb1ELb0ELb0ELb1ELb1ELi2ELi1ELi1ELi1ELb0EEENS1_24CollectiveEpilogueBwdGQAISD_fSG_Li256ELb1ELb0EEENS1_19SingleTileSchedulerILb1ELb0ELb0ELi80EEEEEEEEEvNT_6ParamsE --------------------------
	.section	.nv.shared._ZN7cutlass13device_kernelIN5flash11enable_sm90INS1_16FlashAttnBwdSm90INS1_25CollectiveMainloopBwdSm90ILi2ELi1ELi1EN4cute5tupleIJNS5_1CILi1EEES8_S8_EEENS6_IJNS7_ILi64EEENS7_ILi80EEENS7_ILi256EEEEEENS_10bfloat16_tEfNS_4arch4Sm90ELb0ELb0ELb0ELb1ELb0ELb0ELb1ELb1ELi2ELi1ELi1ELi1ELb0EEENS1_24CollectiveEpilogueBwdGQAISD_fSG_Li256ELb1ELb0EEENS1_19SingleTileSchedulerILb1ELb0ELb0ELi80EEEEEEEEEvNT_6ParamsE,"aw",@nobits
	.sectionflags	@""
	.align	16
	.zero		1024


//--------------------- .nv.shared._ZN7cutlass13device_kernelIN5flash11enable_sm90INS1_16FlashAttnBwdSm90INS1_25CollectiveMainloopBwdSm90ILi2ELi1ELi1EN4cute5tupleIJNS5_1CILi1EEES8_S8_EEENS6_IJNS7_ILi64EEENS7_ILi80EEENS7_ILi256EEEEEENS_10bfloat16_tEfNS_4arch4Sm90ELb0ELb1ELb0ELb0ELb0ELb0ELb1ELb1ELi2ELi1ELi1ELi1ELb0EEENS1_21CollectiveEpilogueBwdISD_SE_SG_Li256ELb0ELb1ELi2EEENS1_19SingleTileSchedulerILb0ELb0ELb0ELi80EEEEEEEEEvNT_6ParamsE --------------------------
	.section	.nv.shared._ZN7cutlass13device_kernelIN5flash11enable_sm90INS1_16FlashAttnBwdSm90INS1_25CollectiveMainloopBwdSm90ILi2ELi1ELi1EN4cute5tupleIJNS5_1CILi1EEES8_S8_EEENS6_IJNS7_ILi64EEENS7_ILi80EEENS7_ILi256EEEEEENS_10bfloat16_tEfNS_4arch4Sm90ELb0ELb1ELb0ELb0ELb0ELb0ELb1ELb1ELi2ELi1ELi1ELi1ELb0EEENS1_21CollectiveEpilogueBwdISD_SE_SG_Li256ELb0ELb1ELi2EEENS1_19SingleTileSchedulerILb0ELb0ELb0ELi80EEEEEEEEEvNT_6ParamsE,"aw",@nobits
	.sectionflags	@""
	.align	16
	.zero		1024


//--------------------- .nv.shared._ZN7cutlass13device_kernelIN5flash11enable_sm90INS1_16FlashAttnBwdSm90INS1_25CollectiveMainloopBwdSm90ILi2ELi1ELi1EN4cute5tupleIJNS5_1CILi1EEES8_S8_EEENS6_IJNS7_ILi64EEENS7_ILi80EEENS7_ILi256EEEEEENS_10bfloat16_tEfNS_4arch4Sm90ELb0ELb1ELb0ELb0ELb0ELb0ELb1ELb1ELi2ELi1ELi1ELi1ELb0EEENS1_24CollectiveEpilogueBwdGQAISD_fSG_Li256ELb0ELb0EEENS1_19SingleTileSchedulerILb0ELb0ELb0ELi80EEEEEEEEEvNT_6ParamsE --------------------------
	.section	.nv.shared._ZN7cutlass13device_kernelIN5flash11enable_sm90INS1_16FlashAttnBwdSm90INS1_25CollectiveMainloopBwdSm90ILi2ELi1ELi1EN4cute5tupleIJNS5_1CILi1EEES8_S8_EEENS6_IJNS7_ILi64EEENS7_ILi80EEENS7_ILi256EEEEEENS_10bfloat16_tEfNS_4arch4Sm90ELb0ELb1ELb0ELb0ELb0ELb0ELb1ELb1ELi2ELi1ELi1ELi1ELb0EEENS1_24CollectiveEpilogueBwdGQAISD_fSG_Li256ELb0ELb0EEENS1_19SingleTileSchedulerILb0ELb0ELb0ELi80EEEEEEEEEvNT_6ParamsE,"aw",@nobits
	.sectionflags	@""
	.align	16
	.zero		1024


//--------------------- .nv.shared._ZN7cutlass13device_kernelIN5flash11enable_sm90INS1_16FlashAttnBwdSm90INS1_25CollectiveMainloopBwdSm90ILi2ELi1ELi1EN4cute5tupleIJNS5_1CILi1EEES8_S8_EEENS6_IJNS7_ILi64EEENS7_ILi80EEENS7_ILi256EEEEEENS_10bfloat16_tEfNS_4arch4Sm90ELb0ELb1ELb0ELb1ELb0ELb0ELb1ELb1ELi2ELi1ELi1ELi1ELb0EEENS1_21CollectiveEpilogueBwdISD_SE_SG_Li256ELb1ELb1ELi2EEENS1_19SingleTileSchedulerILb1ELb0ELb0ELi80EEEEEEEEEvNT_6ParamsE --------------------------
	.section	.nv.shared._ZN7cutlass13device_kernelIN5flash11enable_sm90INS1_16FlashAttnBwdSm90INS1_25CollectiveMainloopBwdSm90ILi2ELi1ELi1EN4cute5tupleIJNS5_1CILi1EEES8_S8_EEENS6_IJNS7_ILi64EEENS7_ILi80EEENS7_ILi256EEEEEENS_10bfloat16_tEfNS_4arch4Sm90ELb0ELb1ELb0ELb1ELb0ELb0ELb1ELb1ELi2ELi1ELi1ELi1ELb0EEENS1_21CollectiveEpilogueBwdISD_SE_SG_Li256ELb1ELb1ELi2EEENS1_19SingleTileSchedulerILb1ELb0ELb0ELi80EEEEEEEEEvNT_6ParamsE,"aw",@nobits
	.sectionflags	@""
	.align	16
	.zero		1024


//--------------------- .nv.shared._ZN7cutlass13device_kernelIN5flash11enable_sm90INS1_16FlashAttnBwdSm90INS1_25CollectiveMainloopBwdSm90ILi2ELi1ELi1EN4cute5tupleIJNS5_1CILi1EEES8_S8_EEENS6_IJNS7_ILi64EEENS7_ILi80EEENS7_ILi256EEEEEENS_10bfloat16_tEfNS_4arch4Sm90ELb0ELb1ELb0ELb1ELb0ELb0ELb1ELb1ELi2ELi1ELi1ELi1ELb0EEENS1_24CollectiveEpilogueBwdGQAISD_fSG_Li256ELb1ELb0EEENS1_19SingleTileSchedulerILb1ELb0ELb0ELi80EEEEEEEEEvNT_6ParamsE --------------------------
	.section	.nv.shared._ZN7cutlass13device_kernelIN5flash11enable_sm90INS1_16FlashAttnBwdSm90INS1_25CollectiveMainloopBwdSm90ILi2ELi1ELi1EN4cute5tupleIJNS5_1CILi1EEES8_S8_EEENS6_IJNS7_ILi64EEENS7_ILi80EEENS7_ILi256EEEEEENS_10bfloat16_tEfNS_4arch4Sm90ELb0ELb1ELb0ELb1ELb0ELb0ELb1ELb1ELi2ELi1ELi1ELi1ELb0EEENS1_24CollectiveEpilogueBwdGQAISD_fSG_Li256ELb1ELb0EEENS1_19SingleTileSchedulerILb1ELb0ELb0ELi80EEEEEEEEEvNT_6ParamsE,"aw",@nobits
	.sectionflags	@""
	.align	16
	.zero		1024


//--------------------- .nv.shared._ZN7cutlass13device_kernelIN5flash11enable_sm90INS1_16FlashAttnBwdSm90INS1_25CollectiveMainloopBwdSm90ILi2ELi1ELi1EN4cute5tupleIJNS5_1CILi1EEES8_S8_EEENS6_IJNS7_ILi64EEENS7_ILi80EEENS7_ILi256EEEEEENS_10bfloat16_tEfNS_4arch4Sm90ELb1ELb0ELb0ELb0ELb0ELb0ELb1ELb1ELi2ELi1ELi1ELi1ELb0EEENS1_21CollectiveEpilogueBwdISD_SE_SG_Li256ELb0ELb1ELi2EEENS1_25SingleTileBwdLPTSchedulerILb0ELi80ELb0EEEEEEEEEvNT_6ParamsE --------------------------
	.section	.nv.shared._ZN7cutlass13device_kernelIN5flash11enable_sm90INS1_16FlashAttnBwdSm90INS1_25CollectiveMainloopBwdSm90ILi2ELi1ELi1EN4cute5tupleIJNS5_1CILi1EEES8_S8_EEENS6_IJNS7_ILi64EEENS7_ILi80EEENS7_ILi256EEEEEENS_10bfloat16_tEfNS_4arch4Sm90ELb1ELb0ELb0ELb0ELb0ELb0ELb1ELb1ELi2ELi1ELi1ELi1ELb0EEENS1_21CollectiveEpilogueBwdISD_SE_SG_Li256ELb0ELb1ELi2EEENS1_25SingleTileBwdLPTSchedulerILb0ELi80ELb0EEEEEEEEEvNT_6ParamsE,"aw",@nobits
	.sectionflags	@""
	.align	16
	.zero		1024


//--------------------- .nv.shared._ZN7cutlass13device_kernelIN5flash11enable_sm90INS1_16FlashAttnBwdSm90INS1_25CollectiveMainloopBwdSm90ILi2ELi1ELi1EN4cute5tupleIJNS5_1CILi1EEES8_S8_EEENS6_IJNS7_ILi64EEENS7_ILi80EEENS7_ILi256EEEEEENS_10bfloat16_tEfNS_4arch4Sm90ELb1ELb0ELb0ELb0ELb0ELb0ELb1ELb1ELi2ELi1ELi1ELi1ELb0EEENS1_24CollectiveEpilogueBwdGQAISD_fSG_Li256ELb0ELb0EEENS1_25SingleTileBwdLPTSchedulerILb0ELi80ELb0EEEEEEEEEvNT_6ParamsE --------------------------
	.section	.nv.shared._ZN7cutlass13device_kernelIN5flash11enable_sm90INS1_16FlashAttnBwdSm90INS1_25CollectiveMainloopBwdSm90ILi2ELi1ELi1EN4cute5tupleIJNS5_1CILi1EEES8_S8_EEENS6_IJNS7_ILi64EEENS7_ILi80EEENS7_ILi256EEEEEENS_10bfloat16_tEfNS_4arch4Sm90ELb1ELb0ELb0ELb0ELb0ELb0ELb1ELb1ELi2ELi1ELi1ELi1ELb0EEENS1_24CollectiveEpilogueBwdGQAISD_fSG_Li256ELb0ELb0EEENS1_25SingleTileBwdLPTSchedulerILb0ELi80ELb0EEEEEEEEEvNT_6ParamsE,"aw",@nobits
	.sectionflags	@""
	.align	16
	.zero		1024


//--------------------- .nv.shared._ZN7cutlass13device_kernelIN5flash22FlashAttnBwdPreprocessIN4cute5tupleIJNS3_1CILi64EEENS5_ILi256EEEEEENS_10bfloat16_tEfNS_4arch4Sm90ELb1ELb0EEEEEvNT_6ParamsE --------------------------
	.section	.nv.shared._ZN7cutlass13device_kernelIN5flash22FlashAttnBwdPreprocessIN4cute5tupleIJNS3_1CILi64EEENS5_ILi256EEEEEENS_10bfloat16_tEfNS_4arch4Sm90ELb1ELb0EEEEEvNT_6ParamsE,"aw",@nobits
	.sectionflags	@""
	.align	16
	.zero		1024


//--------------------- .nv.shared._ZN7cutlass13device_kernelIN5flash11enable_sm90INS1_16FlashAttnBwdSm90INS1_25CollectiveMainloopBwdSm90ILi2ELi1ELi1EN4cute5tupleIJNS5_1CILi1EEES8_S8_EEENS6_IJNS7_ILi64EEENS7_ILi80EEENS7_ILi256EEEEEENS_10bfloat16_tEfNS_4arch4Sm90ELb1ELb0ELb0ELb1ELb0ELb0ELb1ELb1ELi2ELi1ELi1ELi1ELb0EEENS1_21CollectiveEpilogueBwdISD_SE_SG_Li256ELb1ELb1ELi2EEENS1_25SingleTileBwdLPTSchedulerILb1ELi80ELb0EEEEEEEEEvNT_6ParamsE --------------------------
	.section	.nv.shared._ZN7cutlass13device_kernelIN5flash11enable_sm90INS1_16FlashAttnBwdSm90INS1_25CollectiveMainloopBwdSm90ILi2ELi1ELi1EN4cute5tupleIJNS5_1CILi1EEES8_S8_EEENS6_IJNS7_ILi64EEENS7_ILi80EEENS7_ILi256EEEEEENS_10bfloat16_tEfNS_4arch4Sm90ELb1ELb0ELb0ELb1ELb0ELb0ELb1ELb1ELi2ELi1ELi1ELi1ELb0EEENS1_21CollectiveEpilogueBwdISD_SE_SG_Li256ELb1ELb1ELi2EEENS1_25SingleTileBwdLPTSchedulerILb1ELi80ELb0EEEEEEEEEvNT_6ParamsE,"aw",@nobits
	.sectionflags	@""
	.align	16
	.zero		1024


//--------------------- .nv.shared._ZN7cutlass13device_kernelIN5flash32FlashAttnBwdPostprocessConvertdQIN4cute5tupleIJNS3_1CILi80EEENS5_ILi256EEEEEENS_10bfloat16_tEfNS_4arch4Sm90ELi256ENS3_8TiledMMAINS3_8MMA_AtomIJNS3_4SM904GMMA27MMA_64x16x16_F32BF16BF16_SSILNSF_5MajorE1ELSH_1ELNSF_7ScaleInE1ELSI_1EEEEEENS3_6LayoutINS4_IJNS5_ILi2EEENS5_ILi1EEESN_EEENS4_IJSN_NS5_ILi0EEESP_EEEEENS4_IJNS3_10UnderscoreESS_SS_EEEEELb1EEEEEvNT_6ParamsE --------------------------
	.section	.nv.shared._ZN7cutlass13device_kernelIN5flash32FlashAttnBwdPostprocessConvertdQIN4cute5tupleIJNS3_1CILi80EEENS5_ILi256EEEEEENS_10bfloat16_tEfNS_4arch4Sm90ELi256ENS3_8TiledMMAINS3_8MMA_AtomIJNS3_4SM904GMMA27MMA_64x16x16_F32BF16BF16_SSILNSF_5MajorE1ELSH_1ELNSF_7ScaleInE1ELSI_1EEEEEENS3_6LayoutINS4_IJNS5_ILi2EEENS5_ILi1EEESN_EEENS4_IJSN_NS5_ILi0EEESP_EEEEENS4_IJNS3_10UnderscoreESS_SS_EEEEELb1EEEEEvNT_6ParamsE,"aw",@nobits
	.sectionflags	@""
	.align	16
	.zero		1024


//--------------------- .nv.shared._ZN7cutlass13device_kernelIN5flash32FlashAttnBwdPostprocessConvertdQIN4cute5tupleIJNS3_1CILi64EEENS5_ILi256EEEEEENS_10bfloat16_tEfNS_4arch4Sm90ELi256ENS3_8TiledMMAINS3_8MMA_AtomIJNS3_4SM904GMMA27MMA_64x64x16_F32BF16BF16_SSILNSF_5MajorE1ELSH_0ELNSF_7ScaleInE1ELSI_1EEEEEENS3_6LayoutINS4_IJNS5_ILi2EEENS5_ILi1EEESN_EEENS4_IJSN_NS5_ILi0EEESP_EEEEENS4_IJNS3_10UnderscoreESS_SS_EEEEELb1EEEEEvNT_6ParamsE --------------------------
	.section	.nv.shared._ZN7cutlass13device_kernelIN5flash32FlashAttnBwdPostprocessConvertdQIN4cute5tupleIJNS3_1CILi64EEENS5_ILi256EEEEEENS_10bfloat16_tEfNS_4arch4Sm90ELi256ENS3_8TiledMMAINS3_8MMA_AtomIJNS3_4SM904GMMA27MMA_64x64x16_F32BF16BF16_SSILNSF_5MajorE1ELSH_0ELNSF_7ScaleInE1ELSI_1EEEEEENS3_6LayoutINS4_IJNS5_ILi2EEENS5_ILi1EEESN_EEENS4_IJSN_NS5_ILi0EEESP_EEEEENS4_IJNS3_10UnderscoreESS_SS_EEEEELb1EEEEEvNT_6ParamsE,"aw",@nobits
	.sectionflags	@""
	.align	16
	.zero		1024


//--------------------- .nv.shared._ZN7cutlass13device_kernelIN5flash11enable_sm90INS1_16FlashAttnBwdSm90INS1_25CollectiveMainloopBwdSm90ILi2ELi1ELi1EN4cute5tupleIJNS5_1CILi1EEES8_S8_EEENS6_IJNS7_ILi64EEENS7_ILi80EEENS7_ILi256EEEEEENS_10bfloat16_tEfNS_4arch4Sm90ELb1ELb0ELb0ELb1ELb0ELb0ELb1ELb1ELi2ELi1ELi1ELi1ELb0EEENS1_24CollectiveEpilogueBwdGQAISD_fSG_Li256ELb1ELb0EEENS1_25SingleTileBwdLPTSchedulerILb1ELi80ELb0EEEEEEEEEvNT_6ParamsE --------------------------
	.section	.nv.shared._ZN7cutlass13device_kernelIN5flash11enable_sm90INS1_16FlashAttnBwdSm90INS1_25CollectiveMainloopBwdSm90ILi2ELi1ELi1EN4cute5tupleIJNS5_1CILi1EEES8_S8_EEENS6_IJNS7_ILi64EEENS7_ILi80EEENS7_ILi256EEEEEENS_10bfloat16_tEfNS_4arch4Sm90ELb1ELb0ELb0ELb1ELb0ELb0ELb1ELb1ELi2ELi1ELi1ELi1ELb0EEENS1_24CollectiveEpilogueBwdGQAISD_fSG_Li256ELb1ELb0EEENS1_25SingleTileBwdLPTSchedulerILb1ELi80ELb0EEEEEEEEEvNT_6ParamsE,"aw",@nobits
	.sectionflags	@""
	.align	16
	.zero		1024


//--------------------- .nv.shared._ZN7cutlass13device_kernelIN5flash22FlashAttnBwdPreprocessIN4cute5tupleIJNS3_1CILi64EEENS5_ILi256EEEEEENS_10bfloat16_tEfNS_4arch4Sm90ELb1ELb1EEEEEvNT_6ParamsE --------------------------
	.section	.nv.shared._ZN7cutlass13device_kernelIN5flash22FlashAttnBwdPreprocessIN4cute5tupleIJNS3_1CILi64EEENS5_ILi256EEEEEENS_10bfloat16_tEfNS_4arch4Sm90ELb1ELb1EEEEEvNT_6ParamsE,"aw",@nobits
	.sectionflags	@""
	.align	16
	.zero		1024


//--------------------- .nv.constant0._ZN7cutlass13device_kernelIN5flash11enable_sm90INS1_16FlashAttnBwdSm90INS1_25CollectiveMainloopBwdSm90ILi2ELi1ELi1EN4cute5tupleIJNS5_1CILi1EEES8_S8_EEENS6_IJNS7_ILi64EEENS7_ILi80EEENS7_ILi256EEEEEENS_10bfloat16_tEfNS_4arch4Sm90ELb0ELb0ELb0ELb0ELb0ELb0ELb1ELb1ELi2ELi1ELi1ELi1ELb0EEENS1_21CollectiveEpilogueBwdISD_SE_SG_Li256ELb0ELb1ELi2EEENS1_19SingleTileSchedulerILb0ELb0ELb0ELi80EEEEEEEEEvNT_6ParamsE --------------------------
	.section	.nv.constant0._ZN7cutlass13device_kernelIN5flash11enable_sm90INS1_16FlashAttnBwdSm90INS1_25CollectiveMainloopBwdSm90ILi2ELi1ELi1EN4cute5tupleIJNS5_1CILi1EEES8_S8_EEENS6_IJNS7_ILi64EEENS7_ILi80EEENS7_ILi256EEEEEENS_10bfloat16_tEfNS_4arch4Sm90ELb0ELb0ELb0ELb0ELb0ELb0ELb1ELb1ELi2ELi1ELi1ELi1ELb0EEENS1_21CollectiveEpilogueBwdISD_SE_SG_Li256ELb0ELb1ELi2EEENS1_19SingleTileSchedulerILb0ELb0ELb0ELi80EEEEEEEEEvNT_6ParamsE,"a",@progbits
	.sectionflags	@""
	.align	4
.nv.constant0._ZN7cutlass13device_kernelIN5flash11enable_sm90INS1_16FlashAttnBwdSm90INS1_25CollectiveMainloopBwdSm90ILi2ELi1ELi1EN4cute5tupleIJNS5_1CILi1EEES8_S8_EEENS6_IJNS7_ILi64EEENS7_ILi80EEENS7_ILi256EEEEEENS_10bfloat16_tEfNS_4arch4Sm90ELb0ELb0ELb0ELb0ELb0ELb0ELb1ELb1ELi2ELi1ELi1ELi1ELb0EEENS1_21CollectiveEpilogueBwdISD_SE_SG_Li256ELb0ELb1ELi2EEENS1_19SingleTileSchedulerILb0ELb0ELb0ELi80EEEEEEEEEvNT_6ParamsE:
	.zero		2944


//--------------------- .nv.constant0._ZN7cutlass13device_kernelIN5flash11enable_sm90INS1_16FlashAttnBwdSm90INS1_25CollectiveMainloopBwdSm90ILi2ELi1ELi1EN4cute5tupleIJNS5_1CILi1EEES8_S8_EEENS6_IJNS7_ILi64EEENS7_ILi80EEENS7_ILi256EEEEEENS_10bfloat16_tEfNS_4arch4Sm90ELb0ELb0ELb0ELb0ELb0ELb0ELb1ELb1ELi2ELi1ELi1ELi1ELb0EEENS1_24CollectiveEpilogueBwdGQAISD_fSG_Li256ELb0ELb0EEENS1_19SingleTileSchedulerILb0ELb0ELb0ELi80EEEEEEEEEvNT_6ParamsE --------------------------
	.section	.nv.constant0._ZN7cutlass13device_kernelIN5flash11enable_sm90INS1_16FlashAttnBwdSm90INS1_25CollectiveMainloopBwdSm90ILi2ELi1ELi1EN4cute5tupleIJNS5_1CILi1EEES8_S8_EEENS6_IJNS7_ILi64EEENS7_ILi80EEENS7_ILi256EEEEEENS_10bfloat16_tEfNS_4arch4Sm90ELb0ELb0ELb0ELb0ELb0ELb0ELb1ELb1ELi2ELi1ELi1ELi1ELb0EEENS1_24CollectiveEpilogueBwdGQAISD_fSG_Li256ELb0ELb0EEENS1_19SingleTileSchedulerILb0ELb0ELb0ELi80EEEEEEEEEvNT_6ParamsE,"a",@progbits
	.sectionflags	@""
	.align	4
.nv.constant0._ZN7cutlass13device_kernelIN5flash11enable_sm90INS1_16FlashAttnBwdSm90INS1_25CollectiveMainloopBwdSm90ILi2ELi1ELi1EN4cute5tupleIJNS5_1CILi1EEES8_S8_EEENS6_IJNS7_ILi64EEENS7_ILi80EEENS7_ILi256EEEEEENS_10bfloat16_tEfNS_4arch4Sm90ELb0ELb0ELb0ELb0ELb0ELb0ELb1ELb1ELi2ELi1ELi1ELi1ELb0EEENS1_24CollectiveEpilogueBwdGQAISD_fSG_Li256ELb0ELb0EEENS1_19SingleTileSchedulerILb0ELb0ELb0ELi80EEEEEEEEEvNT_6ParamsE:
	.zero		2304


//--------------------- .nv.constant0._ZN7cutlass13device_kernelIN5flash11enable_sm90INS1_16FlashAttnBwdSm90INS1_25CollectiveMainloopBwdSm90ILi2ELi1ELi1EN4cute5tupleIJNS5_1CILi1EEES8_S8_EEENS6_IJNS7_ILi64EEENS7_ILi80EEENS7_ILi256EEEEEENS_10bfloat16_tEfNS_4arch4Sm90ELb0ELb0ELb0ELb1ELb0ELb0ELb1ELb1ELi2ELi1ELi1ELi1ELb0EEENS1_21CollectiveEpilogueBwdISD_SE_SG_Li256ELb1ELb1ELi2EEENS1_19SingleTileSchedulerILb1ELb0ELb0ELi80EEEEEEEEEvNT_6ParamsE --------------------------
	.section	.nv.constant0._ZN7cutlass13device_kernelIN5flash11enable_sm90INS1_16FlashAttnBwdSm90INS1_25CollectiveMainloopBwdSm90ILi2ELi1ELi1EN4cute5tupleIJNS5_1CILi1EEES8_S8_EEENS6_IJNS7_ILi64EEENS7_ILi80EEENS7_ILi256EEEEEENS_10bfloat16_tEfNS_4arch4Sm90ELb0ELb0ELb0ELb1ELb0ELb0ELb1ELb1ELi2ELi1ELi1ELi1ELb0EEENS1_21CollectiveEpilogueBwdISD_SE_SG_Li256ELb1ELb1ELi2EEENS1_19SingleTileSchedulerILb1ELb0ELb0ELi80EEEEEEEEEvNT_6ParamsE,"a",@progbits
	.sectionflags	@""
	.align	4
.nv.constant0._ZN7cutlass13device_kernelIN5flash11enable_sm90INS1_16FlashAttnBwdSm90INS1_25CollectiveMainloopBwdSm90ILi2ELi1ELi1EN4cute5tupleIJNS5_1CILi1EEES8_S8_EEENS6_IJNS7_ILi64EEENS7_ILi80EEENS7_ILi256EEEEEENS_10bfloat16_tEfNS_4arch4Sm90ELb0ELb0ELb0ELb1ELb0ELb0ELb1ELb1ELi2ELi1ELi1ELi1ELb0EEENS1_21CollectiveEpilogueBwdISD_SE_SG_Li256ELb1ELb1ELi2EEENS1_19SingleTileSchedulerILb1ELb0ELb0ELi80EEEEEEEEEvNT_6ParamsE:
	.zero		2304


//--------------------- .nv.constant0._ZN7cutlass13device_kernelIN5flash11enable_sm90INS1_16FlashAttnBwdSm90INS1_25CollectiveMainloopBwdSm90ILi2ELi1ELi1EN4cute5tupleIJNS5_1CILi1EEES8_S8_EEENS6_IJNS7_ILi64EEENS7_ILi80EEENS7_ILi256EEEEEENS_10bfloat16_tEfNS_4arch4Sm90ELb0ELb0ELb0ELb1ELb0ELb0ELb1ELb1ELi2ELi1ELi1ELi1ELb0EEENS1_24CollectiveEpilogueBwdGQAISD_fSG_Li256ELb1ELb0EEENS1_19SingleTileSchedulerILb1ELb0ELb0ELi80EEEEEEEEEvNT_6ParamsE --------------------------
	.section	.nv.constant0._ZN7cutlass13device_kernelIN5flash11enable_sm90INS1_16FlashAttnBwdSm90INS1_25CollectiveMainloopBwdSm90ILi2ELi1ELi1EN4cute5tupleIJNS5_1CILi1EEES8_S8_EEENS6_IJNS7_ILi64EEENS7_ILi80EEENS7_ILi256EEEEEENS_10bfloat16_tEfNS_4arch4Sm90ELb0ELb0ELb0ELb1ELb0ELb0ELb1ELb1ELi2ELi1ELi1ELi1ELb0EEENS1_24CollectiveEpilogueBwdGQAISD_fSG_Li256ELb1ELb0EEENS1_19SingleTileSchedulerILb1ELb0ELb0ELi80EEEEEEEEEvNT_6ParamsE,"a",@progbits
	.sectionflags	@""
	.align	4
.nv.constant0._ZN7cutlass13device_kernelIN5flash11enable_sm90INS1_16FlashAttnBwdSm90INS1_25CollectiveMainloopBwdSm90ILi2ELi1ELi1EN4cute5tupleIJNS5_1CILi1EEES8_S8_EEENS6_IJNS7_ILi64EEENS7_ILi80EEENS7_ILi256EEEEEENS_10bfloat16_tEfNS_4arch4Sm90ELb0ELb0ELb0ELb1ELb0ELb0ELb1ELb1ELi2ELi1ELi1ELi1ELb0EEENS1_24CollectiveEpilogueBwdGQAISD_fSG_Li256ELb1ELb0EEENS1_19SingleTileSchedulerILb1ELb0ELb0ELi80EEEEEEEEEvNT_6ParamsE:
	.zero		2304


//--------------------- .nv.constant0._ZN7cutlass13device_kernelIN5flash11enable_sm90INS1_16FlashAttnBwdSm90INS1_25CollectiveMainloopBwdSm90ILi2ELi1ELi1EN4cute5tupleIJNS5_1CILi1EEES8_S8_EEENS6_IJNS7_ILi64EEENS7_ILi80EEENS7_ILi256EEEEEENS_10bfloat16_tEfNS_4arch4Sm90ELb0ELb1ELb0ELb0ELb0ELb0ELb1ELb1ELi2ELi1ELi1ELi1ELb0EEENS1_21CollectiveEpilogueBwdISD_SE_SG_Li256ELb0ELb1ELi2EEENS1_19SingleTileSchedulerILb0ELb0ELb0ELi80EEEEEEEEEvNT_6ParamsE --------------------------
	.section	.nv.constant0._ZN7cutlass13device_kernelIN5flash11enable_sm90INS1_16FlashAttnBwdSm90INS1_25CollectiveMainloopBwdSm90ILi2ELi1ELi1EN4cute5tupleIJNS5_1CILi1EEES8_S8_EEENS6_IJNS7_ILi64EEENS7_ILi80EEENS7_ILi256EEEEEENS_10bfloat16_tEfNS_4arch4Sm90ELb0ELb1ELb0ELb0ELb0ELb0ELb1ELb1ELi2ELi1ELi1ELi1ELb0EEENS1_21CollectiveEpilogueBwdISD_SE_SG_Li256ELb0ELb1ELi2EEENS1_19SingleTileSchedulerILb0ELb0ELb0ELi80EEEEEEEEEvNT_6ParamsE,"a",@progbits
	.sectionflags	@""
	.align	4
.nv.constant0._ZN7cutlass13device_kernelIN5flash11enable_sm90INS1_16FlashAttnBwdSm90INS1_25CollectiveMainloopBwdSm90ILi2ELi1ELi1EN4cute5tupleIJNS5_1CILi1EEES8_S8_EEENS6_IJNS7_ILi64EEENS7_ILi80EEENS7_ILi256EEEEEENS_10bfloat16_tEfNS_4arch4Sm90ELb0ELb1ELb0ELb0ELb0ELb0ELb1ELb1ELi2ELi1ELi1ELi1ELb0EEENS1_21CollectiveEpilogueBwdISD_SE_SG_Li256ELb0ELb1ELi2EEENS1_19SingleTileSchedulerILb0ELb0ELb0ELi80EEEEEEEEEvNT_6ParamsE:
	.zero		2944


//--------------------- .nv.constant0._ZN7cutlass13device_kernelIN5flash11enable_sm90INS1_16FlashAttnBwdSm90INS1_25CollectiveMainloopBwdSm90ILi2ELi1ELi1EN4cute5tupleIJNS5_1CILi1EEES8_S8_EEENS6_IJNS7_ILi64EEENS7_ILi80EEENS7_ILi256EEEEEENS_10bfloat16_tEfNS_4arch4Sm90ELb0ELb1ELb0ELb0ELb0ELb0ELb1ELb1ELi2ELi1ELi1ELi1ELb0EEENS1_24CollectiveEpilogueBwdGQAISD_fSG_Li256ELb0ELb0EEENS1_19SingleTileSchedulerILb0ELb0ELb0ELi80EEEEEEEEEvNT_6ParamsE --------------------------
	.section	.nv.constant0._ZN7cutlass13device_kernelIN5flash11enable_sm90INS1_16FlashAttnBwdSm90INS1_25CollectiveMainloopBwdSm90ILi2ELi1ELi1EN4cute5tupleIJNS5_1CILi1EEES8_S8_EEENS6_IJNS7_ILi64EEENS7_ILi80EEENS7_ILi256EEEEEENS_10bfloat16_tEfNS_4arch4Sm90ELb0ELb1ELb0ELb0ELb0ELb0ELb1ELb1ELi2ELi1ELi1ELi1ELb0EEENS1_24CollectiveEpilogueBwdGQAISD_fSG_Li256ELb0ELb0EEENS1_19SingleTileSchedulerILb0ELb0ELb0ELi80EEEEEEEEEvNT_6ParamsE,"a",@progbits
	.sectionflags	@""
	.align	4
.nv.constant0._ZN7cutlass13device_kernelIN5flash11enable_sm90INS1_16FlashAttnBwdSm90INS1_25CollectiveMainloopBwdSm90ILi2ELi1ELi1EN4cute5tupleIJNS5_1CILi1EEES8_S8_EEENS6_IJNS7_ILi64EEENS7_ILi80EEENS7_ILi256EEEEEENS_10bfloat16_tEfNS_4arch4Sm90ELb0ELb1ELb0ELb0ELb0ELb0ELb1ELb1ELi2ELi1ELi1ELi1ELb0EEENS1_24CollectiveEpilogueBwdGQAISD_fSG_Li256ELb0ELb0EEENS1_19SingleTileSchedulerILb0ELb0ELb0ELi80EEEEEEEEEvNT_6ParamsE:
	.zero		2304


//--------------------- .nv.constant0._ZN7cutlass13device_kernelIN5flash11enable_sm90INS1_16FlashAttnBwdSm90INS1_25CollectiveMainloopBwdSm90ILi2ELi1ELi1EN4cute5tupleIJNS5_1CILi1EEES8_S8_EEENS6_IJNS7_ILi64EEENS7_ILi80EEENS7_ILi256EEEEEENS_10bfloat16_tEfNS_4arch4Sm90ELb0ELb1ELb0ELb1ELb0ELb0ELb1ELb1ELi2ELi1ELi1ELi1ELb0EEENS1_21CollectiveEpilogueBwdISD_SE_SG_Li256ELb1ELb1ELi2EEENS1_19SingleTileSchedulerILb1ELb0ELb0ELi80EEEEEEEEEvNT_6ParamsE --------------------------
	.section	.nv.constant0._ZN7cutlass13device_kernelIN5flash11enable_sm90INS1_16FlashAttnBwdSm90INS1_25CollectiveMainloopBwdSm90ILi2ELi1ELi1EN4cute5tupleIJNS5_1CILi1EEES8_S8_EEENS6_IJNS7_ILi64EEENS7_ILi80EEENS7_ILi256EEEEEENS_10bfloat16_tEfNS_4arch4Sm90ELb0ELb1ELb0ELb1ELb0ELb0ELb1ELb1ELi2ELi1ELi1ELi1ELb0EEENS1_21CollectiveEpilogueBwdISD_SE_SG_Li256ELb1ELb1ELi2EEENS1_19SingleTileSchedulerILb1ELb0ELb0ELi80EEEEEEEEEvNT_6ParamsE,"a",@progbits
	.sectionflags	@""
	.align	4
.nv.constant0._ZN7cutlass13device_kernelIN5flash11enable_sm90INS1_16FlashAttnBwdSm90INS1_25CollectiveMainloopBwdSm90ILi2ELi1ELi1EN4cute5tupleIJNS5_1CILi1EEES8_S8_EEENS6_IJNS7_ILi64EEENS7_ILi80EEENS7_ILi256EEEEEENS_10bfloat16_tEfNS_4arch4Sm90ELb0ELb1ELb0ELb1ELb0ELb0ELb1ELb1ELi2ELi1ELi1ELi1ELb0EEENS1_21CollectiveEpilogueBwdISD_SE_SG_Li256ELb1ELb1ELi2EEENS1_19SingleTileSchedulerILb1ELb0ELb0ELi80EEEEEEEEEvNT_6ParamsE:
	.zero		2304


//--------------------- .nv.constant0._ZN7cutlass13device_kernelIN5flash11enable_sm90INS1_16FlashAttnBwdSm90INS1_25CollectiveMainloopBwdSm90ILi2ELi1ELi1EN4cute5tupleIJNS5_1CILi1EEES8_S8_EEENS6_IJNS7_ILi64EEENS7_ILi80EEENS7_ILi256EEEEEENS_10bfloat16_tEfNS_4arch4Sm90ELb0ELb1ELb0ELb1ELb0ELb0ELb1ELb1ELi2ELi1ELi1ELi1ELb0EEENS1_24CollectiveEpilogueBwdGQAISD_fSG_Li256ELb1ELb0EEENS1_19SingleTileSchedulerILb1ELb0ELb0ELi80EEEEEEEEEvNT_6ParamsE --------------------------
	.section	.nv.constant0._ZN7cutlass13device_kernelIN5flash11enable_sm90INS1_16FlashAttnBwdSm90INS1_25CollectiveMainloopBwdSm90ILi2ELi1ELi1EN4cute5tupleIJNS5_1CILi1EEES8_S8_EEENS6_IJNS7_ILi64EEENS7_ILi80EEENS7_ILi256EEEEEENS_10bfloat16_tEfNS_4arch4Sm90ELb0ELb1ELb0ELb1ELb0ELb0ELb1ELb1ELi2ELi1ELi1ELi1ELb0EEENS1_24CollectiveEpilogueBwdGQAISD_fSG_Li256ELb1ELb0EEENS1_19SingleTileSchedulerILb1ELb0ELb0ELi80EEEEEEEEEvNT_6ParamsE,"a",@progbits
	.sectionflags	@""
	.align	4
.nv.constant0._ZN7cutlass13device_kernelIN5flash11enable_sm90INS1_16FlashAttnBwdSm90INS1_25CollectiveMainloopBwdSm90ILi2ELi1ELi1EN4cute5tupleIJNS5_1CILi1EEES8_S8_EEENS6_IJNS7_ILi64EEENS7_ILi80EEENS7_ILi256EEEEEENS_10bfloat16_tEfNS_4arch4Sm90ELb0ELb1ELb0ELb1ELb0ELb0ELb1ELb1ELi2ELi1ELi1ELi1ELb0EEENS1_24CollectiveEpilogueBwdGQAISD_fSG_Li256ELb1ELb0EEENS1_19SingleTileSchedulerILb1ELb0ELb0ELi80EEEEEEEEEvNT_6ParamsE:
	.zero		2304


//--------------------- .nv.constant0._ZN7cutlass13device_kernelIN5flash11enable_sm90INS1_16FlashAttnBwdSm90INS1_25CollectiveMainloopBwdSm90ILi2ELi1ELi1EN4cute5tupleIJNS5_1CILi1EEES8_S8_EEENS6_IJNS7_ILi64EEENS7_ILi80EEENS7_ILi256EEEEEENS_10bfloat16_tEfNS_4arch4Sm90ELb1ELb0ELb0ELb0ELb0ELb0ELb1ELb1ELi2ELi1ELi1ELi1ELb0EEENS1_21CollectiveEpilogueBwdISD_SE_SG_Li256ELb0ELb1ELi2EEENS1_25SingleTileBwdLPTSchedulerILb0ELi80ELb0EEEEEEEEEvNT_6ParamsE --------------------------
	.section	.nv.constant0._ZN7cutlass13device_kernelIN5flash11enable_sm90INS1_16FlashAttnBwdSm90INS1_25CollectiveMainloopBwdSm90ILi2ELi1ELi1EN4cute5tupleIJNS5_1CILi1EEES8_S8_EEENS6_IJNS7_ILi64EEENS7_ILi80EEENS7_ILi256EEEEEENS_10bfloat16_tEfNS_4arch4Sm90ELb1ELb0ELb0ELb0ELb0ELb0ELb1ELb1ELi2ELi1ELi1ELi1ELb0EEENS1_21CollectiveEpilogueBwdISD_SE_SG_Li256ELb0ELb1ELi2EEENS1_25SingleTileBwdLPTSchedulerILb0ELi80ELb0EEEEEEEEEvNT_6ParamsE,"a",@progbits
	.sectionflags	@""
	.align	4
.nv.constant0._ZN7cutlass13device_kernelIN5flash11enable_sm90INS1_16FlashAttnBwdSm90INS1_25CollectiveMainloopBwdSm90ILi2ELi1ELi1EN4cute5tupleIJNS5_1CILi1EEES8_S8_EEENS6_IJNS7_ILi64EEENS7_ILi80EEENS7_ILi256EEEEEENS_10bfloat16_tEfNS_4arch4Sm90ELb1ELb0ELb0ELb0ELb0ELb0ELb1ELb1ELi2ELi1ELi1ELi1ELb0EEENS1_21CollectiveEpilogueBwdISD_SE_SG_Li256ELb0ELb1ELi2EEENS1_25SingleTileBwdLPTSchedulerILb0ELi80ELb0EEEEEEEEEvNT_6ParamsE:
	.zero		2944


//--------------------- .nv.constant0._ZN7cutlass13device_kernelIN5flash11enable_sm90INS1_16FlashAttnBwdSm90INS1_25CollectiveMainloopBwdSm90ILi2ELi1ELi1EN4cute5tupleIJNS5_1CILi1EEES8_S8_EEENS6_IJNS7_ILi64EEENS7_ILi80EEENS7_ILi256EEEEEENS_10bfloat16_tEfNS_4arch4Sm90ELb1ELb0ELb0ELb0ELb0ELb0ELb1ELb1ELi2ELi1ELi1ELi1ELb0EEENS1_24CollectiveEpilogueBwdGQAISD_fSG_Li256ELb0ELb0EEENS1_25SingleTileBwdLPTSchedulerILb0ELi80ELb0EEEEEEEEEvNT_6ParamsE --------------------------
	.section	.nv.constant0._ZN7cutlass13device_kernelIN5flash11enable_sm90INS1_16FlashAttnBwdSm90INS1_25CollectiveMainloopBwdSm90ILi2ELi1ELi1EN4cute5tupleIJNS5_1CILi1EEES8_S8_EEENS6_IJNS7_ILi64EEENS7_ILi80EEENS7_ILi256EEEEEENS_10bfloat16_tEfNS_4arch4Sm90ELb1ELb0ELb0ELb0ELb0ELb0ELb1ELb1ELi2ELi1ELi1ELi1ELb0EEENS1_24CollectiveEpilogueBwdGQAISD_fSG_Li256ELb0ELb0EEENS1_25SingleTileBwdLPTSchedulerILb0ELi80ELb0EEEEEEEEEvNT_6ParamsE,"a",@progbits
	.sectionflags	@""
	.align	4
.nv.constant0._ZN7cutlass13device_kernelIN5flash11enable_sm90INS1_16FlashAttnBwdSm90INS1_25CollectiveMainloopBwdSm90ILi2ELi1ELi1EN4cute5tupleIJNS5_1CILi1EEES8_S8_EEENS6_IJNS7_ILi64EEENS7_ILi80EEENS7_ILi256EEEEEENS_10bfloat16_tEfNS_4arch4Sm90ELb1ELb0ELb0ELb0ELb0ELb0ELb1ELb1ELi2ELi1ELi1ELi1ELb0EEENS1_24CollectiveEpilogueBwdGQAISD_fSG_Li256ELb0ELb0EEENS1_25SingleTileBwdLPTSchedulerILb0ELi80ELb0EEEEEEEEEvNT_6ParamsE:
	.zero		2432


//--------------------- .nv.constant0._ZN7cutlass13device_kernelIN5flash22FlashAttnBwdPreprocessIN4cute5tupleIJNS3_1CILi64EEENS5_ILi256EEEEEENS_10bfloat16_tEfNS_4arch4Sm90ELb1ELb0EEEEEvNT_6ParamsE --------------------------
	.section	.nv.constant0._ZN7cutlass13device_kernelIN5flash22FlashAttnBwdPreprocessIN4cute5tupleIJNS3_1CILi64EEENS5_ILi256EEEEEENS_10bfloat16_tEfNS_4arch4Sm90ELb1ELb0EEEEEvNT_6ParamsE,"a",@progbits
	.sectionflags	@""
	.align	4
.nv.constant0._ZN7cutlass13device_kernelIN5flash22FlashAttnBwdPreprocessIN4cute5tupleIJNS3_1CILi64EEENS5_ILi256EEEEEENS_10bfloat16_tEfNS_4arch4Sm90ELb1ELb0EEEEEvNT_6ParamsE:
	.zero		768


//--------------------- .nv.constant0._ZN7cutlass13device_kernelIN5flash11enable_sm90INS1_16FlashAttnBwdSm90INS1_25CollectiveMainloopBwdSm90ILi2ELi1ELi1EN4cute5tupleIJNS5_1CILi1EEES8_S8_EEENS6_IJNS7_ILi64EEENS7_ILi80EEENS7_ILi256EEEEEENS_10bfloat16_tEfNS_4arch4Sm90ELb1ELb0ELb0ELb1ELb0ELb0ELb1ELb1ELi2ELi1ELi1ELi1ELb0EEENS1_21CollectiveEpilogueBwdISD_SE_SG_Li256ELb1ELb1ELi2EEENS1_25SingleTileBwdLPTSchedulerILb1ELi80ELb0EEEEEEEEEvNT_6ParamsE --------------------------
	.section	.nv.constant0._ZN7cutlass13device_kernelIN5flash11enable_sm90INS1_16FlashAttnBwdSm90INS1_25CollectiveMainloopBwdSm90ILi2ELi1ELi1EN4cute5tupleIJNS5_1CILi1EEES8_S8_EEENS6_IJNS7_ILi64EEENS7_ILi80EEENS7_ILi256EEEEEENS_10bfloat16_tEfNS_4arch4Sm90ELb1ELb0ELb0ELb1ELb0ELb0ELb1ELb1ELi2ELi1ELi1ELi1ELb0EEENS1_21CollectiveEpilogueBwdISD_SE_SG_Li256ELb1ELb1ELi2EEENS1_25SingleTileBwdLPTSchedulerILb1ELi80ELb0EEEEEEEEEvNT_6ParamsE,"a",@progbits
	.sectionflags	@""
	.align	4
.nv.constant0._ZN7cutlass13device_kernelIN5flash11enable_sm90INS1_16FlashAttnBwdSm90INS1_25CollectiveMainloopBwdSm90ILi2ELi1ELi1EN4cute5tupleIJNS5_1CILi1EEES8_S8_EEENS6_IJNS7_ILi64EEENS7_ILi80EEENS7_ILi256EEEEEENS_10bfloat16_tEfNS_4arch4Sm90ELb1ELb0ELb0ELb1ELb0ELb0ELb1ELb1ELi2ELi1ELi1ELi1ELb0EEENS1_21CollectiveEpilogueBwdISD_SE_SG_Li256ELb1ELb1ELi2EEENS1_25SingleTileBwdLPTSchedulerILb1ELi80ELb0EEEEEEEEEvNT_6ParamsE:
	.zero		2304


//--------------------- .nv.constant0._ZN7cutlass13device_kernelIN5flash32FlashAttnBwdPostprocessConvertdQIN4cute5tupleIJNS3_1CILi80EEENS5_ILi256EEEEEENS_10bfloat16_tEfNS_4arch4Sm90ELi256ENS3_8TiledMMAINS3_8MMA_AtomIJNS3_4SM904GMMA27MMA_64x16x16_F32BF16BF16_SSILNSF_5MajorE1ELSH_1ELNSF_7ScaleInE1ELSI_1EEEEEENS3_6LayoutINS4_IJNS5_ILi2EEENS5_ILi1EEESN_EEENS4_IJSN_NS5_ILi0EEESP_EEEEENS4_IJNS3_10UnderscoreESS_SS_EEEEELb1EEEEEvNT_6ParamsE --------------------------
	.section	.nv.constant0._ZN7cutlass13device_kernelIN5flash32FlashAttnBwdPostprocessConvertdQIN4cute5tupleIJNS3_1CILi80EEENS5_ILi256EEEEEENS_10bfloat16_tEfNS_4arch4Sm90ELi256ENS3_8TiledMMAINS3_8MMA_AtomIJNS3_4SM904GMMA27MMA_64x16x16_F32BF16BF16_SSILNSF_5MajorE1ELSH_1ELNSF_7ScaleInE1ELSI_1EEEEEENS3_6LayoutINS4_IJNS5_ILi2EEENS5_ILi1EEESN_EEENS4_IJSN_NS5_ILi0EEESP_EEEEENS4_IJNS3_10UnderscoreESS_SS_EEEEELb1EEEEEvNT_6ParamsE,"a",@progbits
	.sectionflags	@""
	.align	4
.nv.constant0._ZN7cutlass13device_kernelIN5flash32FlashAttnBwdPostprocessConvertdQIN4cute5tupleIJNS3_1CILi80EEENS5_ILi256EEEEEENS_10bfloat16_tEfNS_4arch4Sm90ELi256ENS3_8TiledMMAINS3_8MMA_AtomIJNS3_4SM904GMMA27MMA_64x16x16_F32BF16BF16_SSILNSF_5MajorE1ELSH_1ELNSF_7ScaleInE1ELSI_1EEEEEENS3_6LayoutINS4_IJNS5_ILi2EEENS5_ILi1EEESN_EEENS4_IJSN_NS5_ILi0EEESP_EEEEENS4_IJNS3_10UnderscoreESS_SS_EEEEELb1EEEEEvNT_6ParamsE:
	.zero		640


//--------------------- .nv.constant0._ZN7cutlass13device_kernelIN5flash32FlashAttnBwdPostprocessConvertdQIN4cute5tupleIJNS3_1CILi64EEENS5_ILi256EEEEEENS_10bfloat16_tEfNS_4arch4Sm90ELi256ENS3_8TiledMMAINS3_8MMA_AtomIJNS3_4SM904GMMA27MMA_64x64x16_F32BF16BF16_SSILNSF_5MajorE1ELSH_0ELNSF_7ScaleInE1ELSI_1EEEEEENS3_6LayoutINS4_IJNS5_ILi2EEENS5_ILi1EEESN_EEENS4_IJSN_NS5_ILi0EEESP_EEEEENS4_IJNS3_10UnderscoreESS_SS_EEEEELb1EEEEEvNT_6ParamsE --------------------------
	.section	.nv.constant0._ZN7cutlass13device_kernelIN5flash32FlashAttnBwdPostprocessConvertdQIN4cute5tupleIJNS3_1CILi64EEENS5_ILi256EEEEEENS_10bfloat16_tEfNS_4arch4Sm90ELi256ENS3_8TiledMMAINS3_8MMA_AtomIJNS3_4SM904GMMA27MMA_64x64x16_F32BF16BF16_SSILNSF_5MajorE1ELSH_0ELNSF_7ScaleInE1ELSI_1EEEEEENS3_6LayoutINS4_IJNS5_ILi2EEENS5_ILi1EEESN_EEENS4_IJSN_NS5_ILi0EEESP_EEEEENS4_IJNS3_10UnderscoreESS_SS_EEEEELb1EEEEEvNT_6ParamsE,"a",@progbits
	.sectionflags	@""
	.align	4
.nv.constant0._ZN7cutlass13device_kernelIN5flash32FlashAttnBwdPostprocessConvertdQIN4cute5tupleIJNS3_1CILi64EEENS5_ILi256EEEEEENS_10bfloat16_tEfNS_4arch4Sm90ELi256ENS3_8TiledMMAINS3_8MMA_AtomIJNS3_4SM904GMMA27MMA_64x64x16_F32BF16BF16_SSILNSF_5MajorE1ELSH_0ELNSF_7ScaleInE1ELSI_1EEEEEENS3_6LayoutINS4_IJNS5_ILi2EEENS5_ILi1EEESN_EEENS4_IJSN_NS5_ILi0EEESP_EEEEENS4_IJNS3_10UnderscoreESS_SS_EEEEELb1EEEEEvNT_6ParamsE:
	.zero		640


//--------------------- .nv.constant0._ZN7cutlass13device_kernelIN5flash11enable_sm90INS1_16FlashAttnBwdSm90INS1_25CollectiveMainloopBwdSm90ILi2ELi1ELi1EN4cute5tupleIJNS5_1CILi1EEES8_S8_EEENS6_IJNS7_ILi64EEENS7_ILi80EEENS7_ILi256EEEEEENS_10bfloat16_tEfNS_4arch4Sm90ELb1ELb0ELb0ELb1ELb0ELb0ELb1ELb1ELi2ELi1ELi1ELi1ELb0EEENS1_24CollectiveEpilogueBwdGQAISD_fSG_Li256ELb1ELb0EEENS1_25SingleTileBwdLPTSchedulerILb1ELi80ELb0EEEEEEEEEvNT_6ParamsE --------------------------
	.section	.nv.constant0._ZN7cutlass13device_kernelIN5flash11enable_sm90INS1_16FlashAttnBwdSm90INS1_25CollectiveMainloopBwdSm90ILi2ELi1ELi1EN4cute5tupleIJNS5_1CILi1EEES8_S8_EEENS6_IJNS7_ILi64EEENS7_ILi80EEENS7_ILi256EEEEEENS_10bfloat16_tEfNS_4arch4Sm90ELb1ELb0ELb0ELb1ELb0ELb0ELb1ELb1ELi2ELi1ELi1ELi1ELb0EEENS1_24CollectiveEpilogueBwdGQAISD_fSG_Li256ELb1ELb0EEENS1_25SingleTileBwdLPTSchedulerILb1ELi80ELb0EEEEEEEEEvNT_6ParamsE,"a",@progbits
	.sectionflags	@""
	.align	4
.nv.constant0._ZN7cutlass13device_kernelIN5flash11enable_sm90INS1_16FlashAttnBwdSm90INS1_25CollectiveMainloopBwdSm90ILi2ELi1ELi1EN4cute5tupleIJNS5_1CILi1EEES8_S8_EEENS6_IJNS7_ILi64EEENS7_ILi80EEENS7_ILi256EEEEEENS_10bfloat16_tEfNS_4arch4Sm90ELb1ELb0ELb0ELb1ELb0ELb0ELb1ELb1ELi2ELi1ELi1ELi1ELb0EEENS1_24CollectiveEpilogueBwdGQAISD_fSG_Li256ELb1ELb0EEENS1_25SingleTileBwdLPTSchedulerILb1ELi80ELb0EEEEEEEEEvNT_6ParamsE:
	.zero		2432


//--------------------- .nv.constant0._ZN7cutlass13device_kernelIN5flash22FlashAttnBwdPreprocessIN4cute5tupleIJNS3_1CILi64EEENS5_ILi256EEEEEENS_10bfloat16_tEfNS_4arch4Sm90ELb1ELb1EEEEEvNT_6ParamsE --------------------------
	.section	.nv.constant0._ZN7cutlass13device_kernelIN5flash22FlashAttnBwdPreprocessIN4cute5tupleIJNS3_1CILi64EEENS5_ILi256EEEEEENS_10bfloat16_tEfNS_4arch4Sm90ELb1ELb1EEEEEvNT_6ParamsE,"a",@progbits
	.sectionflags	@""
	.align	4
.nv.constant0._ZN7cutlass13device_kernelIN5flash22FlashAttnBwdPreprocessIN4cute5tupleIJNS3_1CILi64EEENS5_ILi256EEEEEENS_10bfloat16_tEfNS_4arch4Sm90ELb1ELb1EEEEEvNT_6ParamsE:
	.zero		768


//--------------------- SYMBOLS --------------------------

	.type		.nv.reservedSmem.offset0,@object
	.size		.nv.reservedSmem.offset0,0x4
	.type		__assertfail,@function
